// auto-generated by cutlass_sweep.gemm — config: {"arch": "sm_100", "cluster_m": 1, "cluster_n": 4, "dtype": "mxfp8_e4m3", "dtype_b": "mxfp8_e4m3", "layout": "nt", "stages": 0, "tile_k": 256, "tile_m": 128, "tile_n": 256}
#include "cutlass/cutlass.h"
#include "cutlass/gemm/collective/collective_builder.hpp"
#include "cutlass/gemm/device/gemm_universal_adapter.h"
#include "cutlass/gemm/kernel/gemm_universal.hpp"
#include "cutlass/epilogue/collective/collective_builder.hpp"

using ElemA = cutlass::mx_float8_t<cutlass::float_e4m3_t>;
using ElemB = cutlass::mx_float8_t<cutlass::float_e4m3_t>;
using ElemCD = cutlass::bfloat16_t;
using Acc  = float;
using TileShape    = cute::Shape<cute::_128, cute::_256, cute::_256>;
using ClusterShape = cute::Shape<cute::_1, cute::_4, cute::_1>;

using CollectiveEpilogue = typename cutlass::epilogue::collective::CollectiveBuilder<
    cutlass::arch::Sm100, cutlass::arch::OpClassTensorOp,
    TileShape, ClusterShape,
    cutlass::epilogue::collective::EpilogueTileAuto,
    Acc, Acc,
    ElemCD, cutlass::layout::RowMajor, 128 / cutlass::sizeof_bits<ElemCD>::value,
    ElemCD, cutlass::layout::RowMajor, 128 / cutlass::sizeof_bits<ElemCD>::value,
    cutlass::epilogue::collective::EpilogueScheduleAuto
  >::CollectiveOp;

using CollectiveMainloop = typename cutlass::gemm::collective::CollectiveBuilder<
    cutlass::arch::Sm100, cutlass::arch::OpClassBlockScaledTensorOp,
    ElemA, cutlass::layout::RowMajor, 32,
    ElemB, cutlass::layout::ColumnMajor, 32,
    Acc,
    TileShape, ClusterShape,
    cutlass::gemm::collective::StageCountAutoCarveout<static_cast<int>(sizeof(typename CollectiveEpilogue::SharedStorage))>,
    cutlass::gemm::collective::KernelScheduleAuto
  >::CollectiveOp;

using GemmKernel = cutlass::gemm::kernel::GemmUniversal<
    cute::Shape<int,int,int,int>,
    CollectiveMainloop,
    CollectiveEpilogue
>;
using Gemm = cutlass::gemm::device::GemmUniversalAdapter<GemmKernel>;

// Force the device kernel symbol into the cubin without needing a host main.
auto* _anchor = &cutlass::device_kernel<GemmKernel>;


// ===== COMPILED SASS (sm_100a) =====

	.target	sm_100a

	.elftype	@"ET_EXEC"


//--------------------- .note.nv.tkinfo           --------------------------
	.section	.note.nv.tkinfo,"",@"SHT_NOTE"
	.sectionflags	@"SHF_NOTE_NV_TKINFO"
	.tkinfo
        /*0018*/ 	.word	0x00000002
        /*0030*/ 	.string	""
        /*0030*/ 	.string	"ptxas"
        /*0030*/ 	.string	"Cuda compilation tools, release 13.0, V13.0.88"
        /*0030*/ 	.string	"Build cuda_13.0.r13.0/compiler.36424714_0"
        /*0030*/ 	.string	"-arch sm_100a -m 64 "



//--------------------- .note.nv.cuinfo           --------------------------
	.section	.note.nv.cuinfo,"",@"SHT_NOTE"
	.sectionflags	@"SHF_NOTE_NV_CUINFO"
        /*0018*/ 	.short	0x0002
        /*001a*/ 	.short	0x0064
        /*001c*/ 	.short	0x0082
	.zero		2


//--------------------- .nv.info                  --------------------------
	.section	.nv.info,"",@"SHT_CUDA_INFO"
	.align	4


	//----- nvinfo : EIATTR_REGCOUNT
	.align		4
        /*0000*/ 	.byte	0x04, 0x2f
        /*0002*/ 	.short	(.L_19 - .L_18)
	.align		4
.L_18:
        /*0004*/ 	.word	index@(_ZN7cutlass13device_kernelINS_4gemm6kernel13GemmUniversalIN4cute5tupleIJiiiiEEENS1_10collective13CollectiveMmaINS1_46MainloopSm100TmaUmmaWarpSpecializedBlockScaledILi1ELi2ELi1ENS5_IJNS4_1CILi1EEENSA_ILi4EEESB_EEEEENS5_IJNSA_ILi128EEENSA_ILi256EEESG_EEENS5_IJNS_12float_e4m3_tENS_13float_ue8m0_tEEEENS5_IJNS5_IJlSB_lEEENS4_6LayoutINS5_IJNS5_IJNS5_IJNSA_ILi32EEESC_EEEiEEESP_NS5_IJSB_iEEEEEENS5_IJNS5_IJNS5_IJNSA_ILi16EEESC_EEEiEEENS5_IJNS5_IJNSA_ILi0EEESB_EEENSA_ILi512EEEEEENS5_IJSV_iEEEEEEEEEEESK_S12_NS4_8TiledMMAINS4_8MMA_AtomIJNS4_21SM100_MMA_MXF8F6F4_SSISI_SI_fSJ_Li128ELi256ELNS4_4UMMA5MajorE0ELS17_0ELNS16_7ScaleInE0ELS18_0EEEEEENSM_INS5_IJSB_SB_SB_EEENS5_IJSV_SV_SV_EEEEENS5_IJNS4_10UnderscoreES1E_S1E_EEEEENS5_IJNS4_23SM90_TMA_LOAD_MULTICASTES1H_EEENS5_IJNS4_14ComposedLayoutINS4_7SwizzleILi3ELi4ELi3EEENS4_18smem_ptr_flag_bitsILi8EEENSM_INS5_IJNSA_ILi8EEESF_EEENS5_IJSF_SB_EEEEEEENSM_INS5_IJNS5_IJNS5_IJSO_SB_EEENS5_IJSN_SB_EEEEEESB_NS5_IJSC_NSA_ILi2EEEEEEEEENS5_IJNS5_IJNS5_IJST_SX_EEESW_EEESV_NS5_IJSB_SX_EEEEEEEEEEEvNS4_8identityENS5_IJNS4_13SM90_TMA_LOADES26_EEENS5_IJS1S_NSM_INS5_IJNS5_IJNS5_IJSO_S1W_EEES1U_EEESB_S1X_EEENS5_IJS20_SV_NS5_IJSB_NSA_ILi1024EEEEEEEEEEEEEEvS25_EENS_8epilogue10collective18CollectiveEpilogueINS2H_23Sm100TmaWarpSpecializedILi4ELi2ELi64ELb1ELb0EEEJSH_NS5_IJNSM_ISF_SB_EENSM_INSA_ILi64EEESB_EEEEENS_10bfloat16_tESL_S2Q_SL_NS2H_6fusion15FusionCallbacksIS2L_NS2R_17LinearCombinationIS2Q_fS2Q_fLNS_15FloatRoundStyleE2EEESH_S2P_JEEENS4_5SM1004TMEM4LOAD26SM100_TMEM_LOAD_32dp32b64xES26_NS1J_IS1L_NS1M_ILi16EEENSM_INS5_IJS1O_S2N_EEENS5_IJS2N_SB_EEEEEEENS4_39AutoVectorizingCopyWithAssumedAlignmentILi128EEENS4_14SM90_TMA_STOREES35_S37_S37_EEEvvEEEEvNT_6ParamsE)
        /*0008*/ 	.word	0x000000ba


	//----- nvinfo : EIATTR_FRAME_SIZE
	.align		4
.L_19:
        /*000c*/ 	.byte	0x04, 0x11
        /*000e*/ 	.short	(.L_21 - .L_20)
	.align		4
.L_20:
        /*0010*/ 	.word	index@($__internal_2_$__cuda_sm10x_tcgen05_guardrail_trap_unallocated_columns_being_dealloced)
        /*0014*/ 	.word	0x00000000


	//----- nvinfo : EIATTR_FRAME_SIZE
	.align		4
.L_21:
        /*0018*/ 	.byte	0x04, 0x11
        /*001a*/ 	.short	(.L_23 - .L_22)
	.align		4
.L_22:
        /*001c*/ 	.word	index@($__internal_1_$__cuda_sm10x_tcgen05_guardrail_trap_phase_invalid_during_alloc)
        /*0020*/ 	.word	0x00000000


	//----- nvinfo : EIATTR_FRAME_SIZE
	.align		4
.L_23:
        /*0024*/ 	.byte	0x04, 0x11
        /*0026*/ 	.short	(.L_25 - .L_24)
	.align		4
.L_24:
        /*0028*/ 	.word	index@($__internal_0_$__cuda_sm10x_tcgen05_guardrail_trap_col_being_dealloced_not_returned_by_alloc)
        /*002c*/ 	.word	0x00000000


	//----- nvinfo : EIATTR_FRAME_SIZE
	.align		4
.L_25:
        /*0030*/ 	.byte	0x04, 0x11
        /*0032*/ 	.short	(.L_27 - .L_26)
	.align		4
.L_26:
        /*0034*/ 	.word	index@(_ZN7cutlass13device_kernelINS_4gemm6kernel13GemmUniversalIN4cute5tupleIJiiiiEEENS1_10collective13CollectiveMmaINS1_46MainloopSm100TmaUmmaWarpSpecializedBlockScaledILi1ELi2ELi1ENS5_IJNS4_1CILi1EEENSA_ILi4EEESB_EEEEENS5_IJNSA_ILi128EEENSA_ILi256EEESG_EEENS5_IJNS_12float_e4m3_tENS_13float_ue8m0_tEEEENS5_IJNS5_IJlSB_lEEENS4_6LayoutINS5_IJNS5_IJNS5_IJNSA_ILi32EEESC_EEEiEEESP_NS5_IJSB_iEEEEEENS5_IJNS5_IJNS5_IJNSA_ILi16EEESC_EEEiEEENS5_IJNS5_IJNSA_ILi0EEESB_EEENSA_ILi512EEEEEENS5_IJSV_iEEEEEEEEEEESK_S12_NS4_8TiledMMAINS4_8MMA_AtomIJNS4_21SM100_MMA_MXF8F6F4_SSISI_SI_fSJ_Li128ELi256ELNS4_4UMMA5MajorE0ELS17_0ELNS16_7ScaleInE0ELS18_0EEEEEENSM_INS5_IJSB_SB_SB_EEENS5_IJSV_SV_SV_EEEEENS5_IJNS4_10UnderscoreES1E_S1E_EEEEENS5_IJNS4_23SM90_TMA_LOAD_MULTICASTES1H_EEENS5_IJNS4_14ComposedLayoutINS4_7SwizzleILi3ELi4ELi3EEENS4_18smem_ptr_flag_bitsILi8EEENSM_INS5_IJNSA_ILi8EEESF_EEENS5_IJSF_SB_EEEEEEENSM_INS5_IJNS5_IJNS5_IJSO_SB_EEENS5_IJSN_SB_EEEEEESB_NS5_IJSC_NSA_ILi2EEEEEEEEENS5_IJNS5_IJNS5_IJST_SX_EEESW_EEESV_NS5_IJSB_SX_EEEEEEEEEEEvNS4_8identityENS5_IJNS4_13SM90_TMA_LOADES26_EEENS5_IJS1S_NSM_INS5_IJNS5_IJNS5_IJSO_S1W_EEES1U_EEESB_S1X_EEENS5_IJS20_SV_NS5_IJSB_NSA_ILi1024EEEEEEEEEEEEEEvS25_EENS_8epilogue10collective18CollectiveEpilogueINS2H_23Sm100TmaWarpSpecializedILi4ELi2ELi64ELb1ELb0EEEJSH_NS5_IJNSM_ISF_SB_EENSM_INSA_ILi64EEESB_EEEEENS_10bfloat16_tESL_S2Q_SL_NS2H_6fusion15FusionCallbacksIS2L_NS2R_17LinearCombinationIS2Q_fS2Q_fLNS_15FloatRoundStyleE2EEESH_S2P_JEEENS4_5SM1004TMEM4LOAD26SM100_TMEM_LOAD_32dp32b64xES26_NS1J_IS1L_NS1M_ILi16EEENSM_INS5_IJS1O_S2N_EEENS5_IJS2N_SB_EEEEEEENS4_39AutoVectorizingCopyWithAssumedAlignmentILi128EEENS4_14SM90_TMA_STOREES35_S37_S37_EEEvvEEEEvNT_6ParamsE)
        /*0038*/ 	.word	0x00000000


	//----- nvinfo : EIATTR_MIN_STACK_SIZE
	.align		4
.L_27:
        /*003c*/ 	.byte	0x04, 0x12
        /*003e*/ 	.short	(.L_29 - .L_28)
	.align		4
.L_28:
        /*0040*/ 	.word	index@(_ZN7cutlass13device_kernelINS_4gemm6kernel13GemmUniversalIN4cute5tupleIJiiiiEEENS1_10collective13CollectiveMmaINS1_46MainloopSm100TmaUmmaWarpSpecializedBlockScaledILi1ELi2ELi1ENS5_IJNS4_1CILi1EEENSA_ILi4EEESB_EEEEENS5_IJNSA_ILi128EEENSA_ILi256EEESG_EEENS5_IJNS_12float_e4m3_tENS_13float_ue8m0_tEEEENS5_IJNS5_IJlSB_lEEENS4_6LayoutINS5_IJNS5_IJNS5_IJNSA_ILi32EEESC_EEEiEEESP_NS5_IJSB_iEEEEEENS5_IJNS5_IJNS5_IJNSA_ILi16EEESC_EEEiEEENS5_IJNS5_IJNSA_ILi0EEESB_EEENSA_ILi512EEEEEENS5_IJSV_iEEEEEEEEEEESK_S12_NS4_8TiledMMAINS4_8MMA_AtomIJNS4_21SM100_MMA_MXF8F6F4_SSISI_SI_fSJ_Li128ELi256ELNS4_4UMMA5MajorE0ELS17_0ELNS16_7ScaleInE0ELS18_0EEEEEENSM_INS5_IJSB_SB_SB_EEENS5_IJSV_SV_SV_EEEEENS5_IJNS4_10UnderscoreES1E_S1E_EEEEENS5_IJNS4_23SM90_TMA_LOAD_MULTICASTES1H_EEENS5_IJNS4_14ComposedLayoutINS4_7SwizzleILi3ELi4ELi3EEENS4_18smem_ptr_flag_bitsILi8EEENSM_INS5_IJNSA_ILi8EEESF_EEENS5_IJSF_SB_EEEEEEENSM_INS5_IJNS5_IJNS5_IJSO_SB_EEENS5_IJSN_SB_EEEEEESB_NS5_IJSC_NSA_ILi2EEEEEEEEENS5_IJNS5_IJNS5_IJST_SX_EEESW_EEESV_NS5_IJSB_SX_EEEEEEEEEEEvNS4_8identityENS5_IJNS4_13SM90_TMA_LOADES26_EEENS5_IJS1S_NSM_INS5_IJNS5_IJNS5_IJSO_S1W_EEES1U_EEESB_S1X_EEENS5_IJS20_SV_NS5_IJSB_NSA_ILi1024EEEEEEEEEEEEEEvS25_EENS_8epilogue10collective18CollectiveEpilogueINS2H_23Sm100TmaWarpSpecializedILi4ELi2ELi64ELb1ELb0EEEJSH_NS5_IJNSM_ISF_SB_EENSM_INSA_ILi64EEESB_EEEEENS_10bfloat16_tESL_S2Q_SL_NS2H_6fusion15FusionCallbacksIS2L_NS2R_17LinearCombinationIS2Q_fS2Q_fLNS_15FloatRoundStyleE2EEESH_S2P_JEEENS4_5SM1004TMEM4LOAD26SM100_TMEM_LOAD_32dp32b64xES26_NS1J_IS1L_NS1M_ILi16EEENSM_INS5_IJS1O_S2N_EEENS5_IJS2N_SB_EEEEEEENS4_39AutoVectorizingCopyWithAssumedAlignmentILi128EEENS4_14SM90_TMA_STOREES35_S37_S37_EEEvvEEEEvNT_6ParamsE)
        /*0044*/ 	.word	0x00000000
.L_29:


//--------------------- .nv.compat                --------------------------
	.section	.nv.compat,"",@"SHT_CUDA_COMPAT_INFO"
	.align	4
        /*0000*/ 	.byte	0x02, 0x09, 0x01, 0x00, 0x02, 0x02, 0x02, 0x00, 0x02, 0x05, 0x05, 0x00, 0x03, 0x07, 0x01, 0x01
        /*0010*/ 	.byte	0x02, 0x03, 0x01, 0x00, 0x02, 0x06, 0x01, 0x00, 0x04, 0x0b, 0x08, 0x00, 0x09, 0x00, 0x00, 0x00
        /*0020*/ 	.byte	0x00, 0x00, 0x00, 0x00


//--------------------- .nv.info._ZN7cutlass13device_kernelINS_4gemm6kernel13GemmUniversalIN4cute5tupleIJiiiiEEENS1_10collective13CollectiveMmaINS1_46MainloopSm100TmaUmmaWarpSpecializedBlockScaledILi1ELi2ELi1ENS5_IJNS4_1CILi1EEENSA_ILi4EEESB_EEEEENS5_IJNSA_ILi128EEENSA_ILi256EEESG_EEENS5_IJNS_12float_e4m3_tENS_13float_ue8m0_tEEEENS5_IJNS5_IJlSB_lEEENS4_6LayoutINS5_IJNS5_IJNS5_IJNSA_ILi32EEESC_EEEiEEESP_NS5_IJSB_iEEEEEENS5_IJNS5_IJNS5_IJNSA_ILi16EEESC_EEEiEEENS5_IJNS5_IJNSA_ILi0EEESB_EEENSA_ILi512EEEEEENS5_IJSV_iEEEEEEEEEEESK_S12_NS4_8TiledMMAINS4_8MMA_AtomIJNS4_21SM100_MMA_MXF8F6F4_SSISI_SI_fSJ_Li128ELi256ELNS4_4UMMA5MajorE0ELS17_0ELNS16_7ScaleInE0ELS18_0EEEEEENSM_INS5_IJSB_SB_SB_EEENS5_IJSV_SV_SV_EEEEENS5_IJNS4_10UnderscoreES1E_S1E_EEEEENS5_IJNS4_23SM90_TMA_LOAD_MULTICASTES1H_EEENS5_IJNS4_14ComposedLayoutINS4_7SwizzleILi3ELi4ELi3EEENS4_18smem_ptr_flag_bitsILi8EEENSM_INS5_IJNSA_ILi8EEESF_EEENS5_IJSF_SB_EEEEEEENSM_INS5_IJNS5_IJNS5_IJSO_SB_EEENS5_IJSN_SB_EEEEEESB_NS5_IJSC_NSA_ILi2EEEEEEEEENS5_IJNS5_IJNS5_IJST_SX_EEESW_EEESV_NS5_IJSB_SX_EEEEEEEEEEEvNS4_8identityENS5_IJNS4_13SM90_TMA_LOADES26_EEENS5_IJS1S_NSM_INS5_IJNS5_IJNS5_IJSO_S1W_EEES1U_EEESB_S1X_EEENS5_IJS20_SV_NS5_IJSB_NSA_ILi1024EEEEEEEEEEEEEEvS25_EENS_8epilogue10collective18CollectiveEpilogueINS2H_23Sm100TmaWarpSpecializedILi4ELi2ELi64ELb1ELb0EEEJSH_NS5_IJNSM_ISF_SB_EENSM_INSA_ILi64EEESB_EEEEENS_10bfloat16_tESL_S2Q_SL_NS2H_6fusion15FusionCallbacksIS2L_NS2R_17LinearCombinationIS2Q_fS2Q_fLNS_15FloatRoundStyleE2EEESH_S2P_JEEENS4_5SM1004TMEM4LOAD26SM100_TMEM_LOAD_32dp32b64xES26_NS1J_IS1L_NS1M_ILi16EEENSM_INS5_IJS1O_S2N_EEENS5_IJS2N_SB_EEEEEEENS4_39AutoVectorizingCopyWithAssumedAlignmentILi128EEENS4_14SM90_TMA_STOREES35_S37_S37_EEEvvEEEEvNT_6ParamsE --------------------------
	.section	.nv.info._ZN7cutlass13device_kernelINS_4gemm6kernel13GemmUniversalIN4cute5tupleIJiiiiEEENS1_10collective13CollectiveMmaINS1_46MainloopSm100TmaUmmaWarpSpecializedBlockScaledILi1ELi2ELi1ENS5_IJNS4_1CILi1EEENSA_ILi4EEESB_EEEEENS5_IJNSA_ILi128EEENSA_ILi256EEESG_EEENS5_IJNS_12float_e4m3_tENS_13float_ue8m0_tEEEENS5_IJNS5_IJlSB_lEEENS4_6LayoutINS5_IJNS5_IJNS5_IJNSA_ILi32EEESC_EEEiEEESP_NS5_IJSB_iEEEEEENS5_IJNS5_IJNS5_IJNSA_ILi16EEESC_EEEiEEENS5_IJNS5_IJNSA_ILi0EEESB_EEENSA_ILi512EEEEEENS5_IJSV_iEEEEEEEEEEESK_S12_NS4_8TiledMMAINS4_8MMA_AtomIJNS4_21SM100_MMA_MXF8F6F4_SSISI_SI_fSJ_Li128ELi256ELNS4_4UMMA5MajorE0ELS17_0ELNS16_7ScaleInE0ELS18_0EEEEEENSM_INS5_IJSB_SB_SB_EEENS5_IJSV_SV_SV_EEEEENS5_IJNS4_10UnderscoreES1E_S1E_EEEEENS5_IJNS4_23SM90_TMA_LOAD_MULTICASTES1H_EEENS5_IJNS4_14ComposedLayoutINS4_7SwizzleILi3ELi4ELi3EEENS4_18smem_ptr_flag_bitsILi8EEENSM_INS5_IJNSA_ILi8EEESF_EEENS5_IJSF_SB_EEEEEEENSM_INS5_IJNS5_IJNS5_IJSO_SB_EEENS5_IJSN_SB_EEEEEESB_NS5_IJSC_NSA_ILi2EEEEEEEEENS5_IJNS5_IJNS5_IJST_SX_EEESW_EEESV_NS5_IJSB_SX_EEEEEEEEEEEvNS4_8identityENS5_IJNS4_13SM90_TMA_LOADES26_EEENS5_IJS1S_NSM_INS5_IJNS5_IJNS5_IJSO_S1W_EEES1U_EEESB_S1X_EEENS5_IJS20_SV_NS5_IJSB_NSA_ILi1024EEEEEEEEEEEEEEvS25_EENS_8epilogue10collective18CollectiveEpilogueINS2H_23Sm100TmaWarpSpecializedILi4ELi2ELi64ELb1ELb0EEEJSH_NS5_IJNSM_ISF_SB_EENSM_INSA_ILi64EEESB_EEEEENS_10bfloat16_tESL_S2Q_SL_NS2H_6fusion15FusionCallbacksIS2L_NS2R_17LinearCombinationIS2Q_fS2Q_fLNS_15FloatRoundStyleE2EEESH_S2P_JEEENS4_5SM1004TMEM4LOAD26SM100_TMEM_LOAD_32dp32b64xES26_NS1J_IS1L_NS1M_ILi16EEENSM_INS5_IJS1O_S2N_EEENS5_IJS2N_SB_EEEEEEENS4_39AutoVectorizingCopyWithAssumedAlignmentILi128EEENS4_14SM90_TMA_STOREES35_S37_S37_EEEvvEEEEvNT_6ParamsE,"",@"SHT_CUDA_INFO"
	.sectionflags	@""
	.align	4


	//----- nvinfo : EIATTR_CUDA_API_VERSION
	.align		4
        /*0000*/ 	.byte	0x04, 0x37
        /*0002*/ 	.short	(.L_31 - .L_30)
.L_30:
        /*0004*/ 	.word	0x00000082


	//----- nvinfo : EIATTR_KPARAM_INFO
	.align		4
.L_31:
        /*0008*/ 	.byte	0x04, 0x17
        /*000a*/ 	.short	(.L_33 - .L_32)
.L_32:
        /*000c*/ 	.word	0x00000000
        /*0010*/ 	.short	0x0000
        /*0012*/ 	.short	0x0000
        /*0014*/ 	.byte	0x00, 0xf0, 0x01, 0x30


	//----- nvinfo : EIATTR_AT_ENTRY_FRAGMENTS
	.align		4
.L_33:
        /*0018*/ 	.byte	0x04, 0x4f
        /*001a*/ 	.short	(.L_35 - .L_34)


	//   ....[0]....
.L_34:
        /*001c*/ 	.word	0x00000006


	//----- nvinfo : EIATTR_RESERVED_SMEM_USED
	.align		4
.L_35:
        /*0020*/ 	.byte	0x01, 0x41
	.zero		2


	//----- nvinfo : EIATTR_SPARSE_MMA_MASK
	.align		4
        /*0024*/ 	.byte	0x03, 0x50
        /*0026*/ 	.short	0x0000


	//----- nvinfo : EIATTR_TCGEN05_1CTA_USED
	.align		4
        /*0028*/ 	.byte	0x01, 0x51
	.zero		2


	//----- nvinfo : EIATTR_MAXREG_COUNT
	.align		4
        /*002c*/ 	.byte	0x03, 0x1b
        /*002e*/ 	.short	0x00ff


	//----- nvinfo : EIATTR_NUM_BARRIERS
	.align		4
        /*0030*/ 	.byte	0x02, 0x4c
        /*0032*/ 	.byte	0x07
	.zero		1


	//----- nvinfo : EIATTR_EXTERNS
	.align		4
        /*0034*/ 	.byte	0x04, 0x0f
        /*0036*/ 	.short	(.L_37 - .L_36)


	//   ....[0]....
	.align		4
.L_36:
        /*0038*/ 	.word	index@(__assertfail)


	//----- nvinfo : EIATTR_MERCURY_ISA_VERSION
	.align		4
.L_37:
        /*003c*/ 	.byte	0x03, 0x5f
        /*003e*/ 	.short	0x0101


	//----- nvinfo : EIATTR_INT_WARP_WIDE_INSTR_OFFSETS
	.align		4
        /*0040*/ 	.byte	0x04, 0x31
        /*0042*/ 	.short	(.L_39 - .L_38)


	//   ....[0]....
.L_38:
        /*0044*/ 	.word	0x00000d10


	//   ....[1]....
        /*0048*/ 	.word	0x00000dc0


	//   ....[2]....
        /*004c*/ 	.word	0x00002340


	//   ....[3]....
        /*0050*/ 	.word	0x00004980


	//   ....[4]....
        /*0054*/ 	.word	0x000049a0


	//   ....[5]....
        /*0058*/ 	.word	0x000049d0


	//   ....[6]....
        /*005c*/ 	.word	0x00005310


	//   ....[7]....
        /*0060*/ 	.word	0x00005380


	//   ....[8]....
        /*0064*/ 	.word	0x00005490


	//   ....[9]....
        /*0068*/ 	.word	0x00005590


	//   ....[10]....
        /*006c*/ 	.word	0x00005610


	//   ....[11]....
        /*0070*/ 	.word	0x00005720


	//   ....[12]....
        /*0074*/ 	.word	0x00005870


	//   ....[13]....
        /*0078*/ 	.word	0x00005910


	//----- nvinfo : EIATTR_COOP_GROUP_MASK_REGIDS
	.align		4
.L_39:
        /*007c*/ 	.byte	0x04, 0x29
        /*007e*/ 	.short	(.L_41 - .L_40)


	//   ....[0]....
.L_40:
        /*0080*/ 	.word	0xffffffff


	//   ....[1]....
        /*0084*/ 	.word	0xffffffff


	//   ....[2]....
        /*0088*/ 	.word	0xffffffff


	//   ....[3]....
        /*008c*/ 	.word	0xffffffff


	//   ....[4]....
        /*0090*/ 	.word	0xffffffff


	//   ....[5]....
        /*0094*/ 	.word	0xffffffff


	//   ....[6]....
        /*0098*/ 	.word	0xffffffff


	//   ....[7]....
        /*009c*/ 	.word	0xffffffff


	//   ....[8]....
        /*00a0*/ 	.word	0xffffffff


	//   ....[9]....
        /*00a4*/ 	.word	0xffffffff


	//   ....[10]....
        /*00a8*/ 	.word	0xffffffff


	//   ....[11]....
        /*00ac*/ 	.word	0xffffffff


	//   ....[12]....
        /*00b0*/ 	.word	0xffffffff


	//   ....[13]....
        /*00b4*/ 	.word	0xffffffff


	//----- nvinfo : EIATTR_COOP_GROUP_INSTR_OFFSETS
	.align		4
.L_41:
        /*00b8*/ 	.byte	0x04, 0x28
        /*00ba*/ 	.short	(.L_43 - .L_42)


	//   ....[0]....
.L_42:
        /*00bc*/ 	.word	0x00000090


	//   ....[1]....
        /*00c0*/ 	.word	0x00000530


	//   ....[2]....
        /*00c4*/ 	.word	0x00000680


	//   ....[3]....
        /*00c8*/ 	.word	0x00000820


	//   ....[4]....
        /*00cc*/ 	.word	0x00000920


	//   ....[5]....
        /*00d0*/ 	.word	0x00000a90


	//   ....[6]....
        /*00d4*/ 	.word	0x00000bd0


	//   ....[7]....
        /*00d8*/ 	.word	0x00000e40


	//   ....[8]....
        /*00dc*/ 	.word	0x00002220


	//   ....[9]....
        /*00e0*/ 	.word	0x00002e40


	//   ....[10]....
        /*00e4*/ 	.word	0x00003050


	//   ....[11]....
        /*00e8*/ 	.word	0x00003080


	//   ....[12]....
        /*00ec*/ 	.word	0x00004860


	//   ....[13]....
        /*00f0*/ 	.word	0x00004a90


	//----- nvinfo : EIATTR_VRC_CTA_INIT_COUNT
	.align		4
.L_43:
        /*00f4*/ 	.byte	0x02, 0x4a
        /*00f6*/ 	.byte	0x80
	.zero		1


	//----- nvinfo : EIATTR_SYSCALL_OFFSETS
	.align		4
        /*00f8*/ 	.byte	0x04, 0x46
        /*00fa*/ 	.short	(.L_45 - .L_44)


	//   ....[0]....
.L_44:
        /*00fc*/ 	.word	0x000064c0


	//   ....[1]....
        /*0100*/ 	.word	0x000065b0


	//   ....[2]....
        /*0104*/ 	.word	0x00006f50


	//   ....[3]....
        /*0108*/ 	.word	0x00008430


	//   ....[4]....
        /*010c*/ 	.word	0x000098a0


	//   ....[5]....
        /*0110*/ 	.word	0x0000acf0


	//----- nvinfo : EIATTR_MBARRIER_INSTR_OFFSETS
	.align		4
.L_45:
        /*0114*/ 	.byte	0x04, 0x39
        /*0116*/ 	.short	(.L_47 - .L_46)


	//   ....[0]....
.L_46:
        /*0118*/ 	.word	0x00000650
        /*011c*/ 	.word	0x000000ff
        /*0120*/ 	.word	0x00000000
        /*0124*/ 	.short	0x0100
        /*0126*/ 	.byte	0x04
	.zero		1


	//   ....[1]....
        /*0128*/ 	.word	0x00000660
        /*012c*/ 	.word	0x000000ff
        /*0130*/ 	.word	0x00000008
        /*0134*/ 	.short	0x0100
        /*0136*/ 	.byte	0x04
	.zero		1


	//   ....[2]....
        /*0138*/ 	.word	0x00000790
        /*013c*/ 	.word	0x000000ff
        /*0140*/ 	.word	0x00000010
        /*0144*/ 	.short	0x0100
        /*0146*/ 	.byte	0x04
	.zero		1


	//   ....[3]....
        /*0148*/ 	.word	0x000007a0
        /*014c*/ 	.word	0x000000ff
        /*0150*/ 	.word	0x00000030
        /*0154*/ 	.short	0x0100
        /*0156*/ 	.byte	0x04
	.zero		1


	//   ....[4]....
        /*0158*/ 	.word	0x000007b0
        /*015c*/ 	.word	0x000000ff
        /*0160*/ 	.word	0x00000018
        /*0164*/ 	.short	0x0100
        /*0166*/ 	.byte	0x04
	.zero		1


	//   ....[5]....
        /*0168*/ 	.word	0x000007c0
        /*016c*/ 	.word	0x000000ff
        /*0170*/ 	.word	0x00000038
        /*0174*/ 	.short	0x0100
        /*0176*/ 	.byte	0x04
	.zero		1


	//   ....[6]....
        /*0178*/ 	.word	0x000007d0
        /*017c*/ 	.word	0x000000ff
        /*0180*/ 	.word	0x00000020
        /*0184*/ 	.short	0x0100
        /*0186*/ 	.byte	0x04
	.zero		1


	//   ....[7]....
        /*0188*/ 	.word	0x000007e0
        /*018c*/ 	.word	0x000000ff
        /*0190*/ 	.word	0x00000040
        /*0194*/ 	.short	0x0100
        /*0196*/ 	.byte	0x04
	.zero		1


	//   ....[8]....
        /*0198*/ 	.word	0x000007f0
        /*019c*/ 	.word	0x000000ff
        /*01a0*/ 	.word	0x00000028
        /*01a4*/ 	.short	0x0100
        /*01a6*/ 	.byte	0x04
	.zero		1


	//   ....[9]....
        /*01a8*/ 	.word	0x00000800
        /*01ac*/ 	.word	0x000000ff
        /*01b0*/ 	.word	0x00000048
        /*01b4*/ 	.short	0x0100
        /*01b6*/ 	.byte	0x04
	.zero		1


	//   ....[10]....
        /*01b8*/ 	.word	0x000008f0
        /*01bc*/ 	.word	0x000000ff
        /*01c0*/ 	.word	0x00000050
        /*01c4*/ 	.short	0x0100
        /*01c6*/ 	.byte	0x06
	.zero		1


	//   ....[11]....
        /*01c8*/ 	.word	0x00000900
        /*01cc*/ 	.word	0x000000ff
        /*01d0*/ 	.word	0x00000058
        /*01d4*/ 	.short	0x0100
        /*01d6*/ 	.byte	0x06
	.zero		1


	//   ....[12]....
        /*01d8*/ 	.word	0x00000a40
        /*01dc*/ 	.word	0x000000ff
        /*01e0*/ 	.word	0x00000060
        /*01e4*/ 	.short	0x0100
        /*01e6*/ 	.byte	0x06
	.zero		1


	//   ....[13]....
        /*01e8*/ 	.word	0x00000a50
        /*01ec*/ 	.word	0x000000ff
        /*01f0*/ 	.word	0x00000070
        /*01f4*/ 	.short	0x0100
        /*01f6*/ 	.byte	0x06
	.zero		1


	//   ....[14]....
        /*01f8*/ 	.word	0x00000a60
        /*01fc*/ 	.word	0x000000ff
        /*0200*/ 	.word	0x00000068
        /*0204*/ 	.short	0x0100
        /*0206*/ 	.byte	0x06
	.zero		1


	//   ....[15]....
        /*0208*/ 	.word	0x00000a70
        /*020c*/ 	.word	0x000000ff
        /*0210*/ 	.word	0x00000078
        /*0214*/ 	.short	0x0100
        /*0216*/ 	.byte	0x06
	.zero		1


	//   ....[16]....
        /*0218*/ 	.word	0x00000ba0
        /*021c*/ 	.word	0x000000ff
        /*0220*/ 	.word	0x00000080
        /*0224*/ 	.short	0x0100
        /*0226*/ 	.byte	0x04
	.zero		1


	//   ....[17]....
        /*0228*/ 	.word	0x00000bb0
        /*022c*/ 	.word	0x000000ff
        /*0230*/ 	.word	0x00000088
        /*0234*/ 	.short	0x0100
        /*0236*/ 	.byte	0x04
	.zero		1


	//   ....[18]....
        /*0238*/ 	.word	0x00000cc0
        /*023c*/ 	.word	0x000000ff
        /*0240*/ 	.word	0x00000090
        /*0244*/ 	.short	0x0100
        /*0246*/ 	.byte	0x04
	.zero		1


	//   ....[19]....
        /*0248*/ 	.word	0x00000cd0
        /*024c*/ 	.word	0x000000ff
        /*0250*/ 	.word	0x000000a0
        /*0254*/ 	.short	0x0100
        /*0256*/ 	.byte	0x04
	.zero		1


	//   ....[20]....
        /*0258*/ 	.word	0x00000ce0
        /*025c*/ 	.word	0x000000ff
        /*0260*/ 	.word	0x00000098
        /*0264*/ 	.short	0x0100
        /*0266*/ 	.byte	0x04
	.zero		1


	//   ....[21]....
        /*0268*/ 	.word	0x00000cf0
        /*026c*/ 	.word	0x000000ff
        /*0270*/ 	.word	0x000000a8
        /*0274*/ 	.short	0x0100
        /*0276*/ 	.byte	0x04
	.zero		1


	//   ....[22]....
        /*0278*/ 	.word	0x00000df0
        /*027c*/ 	.word	0x000000ff
        /*0280*/ 	.word	0x000000b0
        /*0284*/ 	.short	0x0100
        /*0286*/ 	.byte	0x06
	.zero		1


	//   ....[23]....
        /*0288*/ 	.word	0x00001860
        /*028c*/ 	.word	0x00000002
        /*0290*/ 	.word	0x000000a0
        /*0294*/ 	.short	0x010a
        /*0296*/ 	.byte	0xff
	.zero		1


	//   ....[24]....
        /*0298*/ 	.word	0x00001880
        /*029c*/ 	.word	0x00000002
        /*02a0*/ 	.word	0x00000090
        /*02a4*/ 	.short	0x0101
        /*02a6*/ 	.byte	0xff
	.zero		1


	//   ....[25]....
        /*02a8*/ 	.word	0x000018e0
        /*02ac*/ 	.word	0x000000ff
        /*02b0*/ 	.word	0x00000008
        /*02b4*/ 	.short	0x010a
        /*02b6*/ 	.byte	0x31
	.zero		1


	//   ....[26]....
        /*02b8*/ 	.word	0x00001990
        /*02bc*/ 	.word	0x000000ff
        /*02c0*/ 	.word	0x00000008
        /*02c4*/ 	.short	0x010a
        /*02c6*/ 	.byte	0x31
	.zero		1


	//   ....[27]....
        /*02c8*/ 	.word	0x00001a90
        /*02cc*/ 	.word	0x000000ff
        /*02d0*/ 	.word	0x00000008
        /*02d4*/ 	.short	0x010a
        /*02d6*/ 	.byte	0x31
	.zero		1


	//   ....[28]....
        /*02d8*/ 	.word	0x00001d70
        /*02dc*/ 	.word	0x000000ff
        /*02e0*/ 	.word	0x00000058
        /*02e4*/ 	.short	0x0101
        /*02e6*/ 	.byte	0x31
	.zero		1


	//   ....[29]....
        /*02e8*/ 	.word	0x00001d90
        /*02ec*/ 	.word	0x000000ff
        /*02f0*/ 	.word	0x00000008
        /*02f4*/ 	.short	0x010a
        /*02f6*/ 	.byte	0x31
	.zero		1


	//   ....[30]....
        /*02f8*/ 	.word	0x00001df0
        /*02fc*/ 	.word	0x000000ff
        /*0300*/ 	.word	0x00000008
        /*0304*/ 	.short	0x010a
        /*0306*/ 	.byte	0x31
	.zero		1


	//   ....[31]....
        /*0308*/ 	.word	0x00001ee0
        /*030c*/ 	.word	0x000000ff
        /*0310*/ 	.word	0x00000008
        /*0314*/ 	.short	0x010a
        /*0316*/ 	.byte	0x31
	.zero		1


	//   ....[32]....
        /*0318*/ 	.word	0x00002250
        /*031c*/ 	.word	0x00000002
        /*0320*/ 	.word	0x00000060
        /*0324*/ 	.short	0x010a
        /*0326*/ 	.byte	0xff
	.zero		1


	//   ....[33]....
        /*0328*/ 	.word	0x00002310
        /*032c*/ 	.word	0x00000002
        /*0330*/ 	.word	0x00000000
        /*0334*/ 	.short	0x0101
        /*0336*/ 	.byte	0xff
	.zero		1


	//   ....[34]....
        /*0338*/ 	.word	0x00002870
        /*033c*/ 	.word	0x00000000
        /*0340*/ 	.word	0x00000008
        /*0344*/ 	.short	0x010a
        /*0346*/ 	.byte	0xff
	.zero		1


	//   ....[35]....
        /*0348*/ 	.word	0x000029a0
        /*034c*/ 	.word	0x00000000
        /*0350*/ 	.word	0x00000090
        /*0354*/ 	.short	0x010a
        /*0356*/ 	.byte	0xff
	.zero		1


	//   ....[36]....
        /*0358*/ 	.word	0x00002a10
        /*035c*/ 	.word	0x00000004
        /*0360*/ 	.word	0x00000000
        /*0364*/ 	.short	0x0101
        /*0366*/ 	.byte	0xff
	.zero		1


	//   ....[37]....
        /*0368*/ 	.word	0x00002a30
        /*036c*/ 	.word	0x000000ff
        /*0370*/ 	.word	0x00000070
        /*0374*/ 	.short	0x010a
        /*0376*/ 	.byte	0x04
	.zero		1


	//   ....[38]....
        /*0378*/ 	.word	0x00002b50
        /*037c*/ 	.word	0x00000000
        /*0380*/ 	.word	0x00000060
        /*0384*/ 	.short	0x010a
        /*0386*/ 	.byte	0xff
	.zero		1


	//   ....[39]....
        /*0388*/ 	.word	0x00002c50
        /*038c*/ 	.word	0x00000000
        /*0390*/ 	.word	0x00000000
        /*0394*/ 	.short	0x0101
        /*0396*/ 	.byte	0xff
	.zero		1


	//   ....[40]....
        /*0398*/ 	.word	0x00002ce0
        /*039c*/ 	.word	0x000000ff
        /*03a0*/ 	.word	0x00000070
        /*03a4*/ 	.short	0x0106
        /*03a6*/ 	.byte	0x04
	.zero		1


	//   ....[41]....
        /*03a8*/ 	.word	0x00002d00
        /*03ac*/ 	.word	0x000000ff
        /*03b0*/ 	.word	0x00000070
        /*03b4*/ 	.short	0x010a
        /*03b6*/ 	.byte	0x04
	.zero		1


	//   ....[42]....
        /*03b8*/ 	.word	0x00002d90
        /*03bc*/ 	.word	0x000000ff
        /*03c0*/ 	.word	0x00000070
        /*03c4*/ 	.short	0x0106
        /*03c6*/ 	.byte	0x07
	.zero		1


	//   ....[43]....
        /*03c8*/ 	.word	0x00002dd0
        /*03cc*/ 	.word	0x00000000
        /*03d0*/ 	.word	0x00000070
        /*03d4*/ 	.short	0x010a
        /*03d6*/ 	.byte	0xff
	.zero		1


	//   ....[44]....
        /*03d8*/ 	.word	0x00003bc0
        /*03dc*/ 	.word	0x00000002
        /*03e0*/ 	.word	0x00000060
        /*03e4*/ 	.short	0x010a
        /*03e6*/ 	.byte	0xff
	.zero		1


	//   ....[45]....
        /*03e8*/ 	.word	0x00003cd0
        /*03ec*/ 	.word	0x00000003
        /*03f0*/ 	.word	0x00000000
        /*03f4*/ 	.short	0x0101
        /*03f6*/ 	.byte	0xff
	.zero		1


	//   ....[46]....
        /*03f8*/ 	.word	0x00003d60
        /*03fc*/ 	.word	0x000000ff
        /*0400*/ 	.word	0x00000000
        /*0404*/ 	.short	0x010a
        /*0406*/ 	.byte	0x06
	.zero		1


	//   ....[47]....
        /*0408*/ 	.word	0x00003db0
        /*040c*/ 	.word	0x000000ff
        /*0410*/ 	.word	0x00000000
        /*0414*/ 	.short	0x010a
        /*0416*/ 	.byte	0x06
	.zero		1


	//   ....[48]....
        /*0418*/ 	.word	0x00003dd0
        /*041c*/ 	.word	0x000000ff
        /*0420*/ 	.word	0x00000000
        /*0424*/ 	.short	0x010a
        /*0426*/ 	.byte	0x06
	.zero		1


	//   ....[49]....
        /*0428*/ 	.word	0x00003e40
        /*042c*/ 	.word	0x000000ff
        /*0430*/ 	.word	0x00000088
        /*0434*/ 	.short	0x010a
        /*0436*/ 	.byte	0x06
	.zero		1


	//   ....[50]....
        /*0438*/ 	.word	0x000043d0
        /*043c*/ 	.word	0x000000ff
        /*0440*/ 	.word	0x00000000
        /*0444*/ 	.short	0x010a
        /*0446*/ 	.byte	0x06
	.zero		1


	//   ....[51]....
        /*0448*/ 	.word	0x00004460
        /*044c*/ 	.word	0x000000ff
        /*0450*/ 	.word	0x00000000
        /*0454*/ 	.short	0x010a
        /*0456*/ 	.byte	0x06
	.zero		1


	//   ....[52]....
        /*0458*/ 	.word	0x00004840
        /*045c*/ 	.word	0x000000ff
        /*0460*/ 	.word	0x000000b0
        /*0464*/ 	.short	0x010a
        /*0466*/ 	.byte	0x06
	.zero		1


	//   ....[53]....
        /*0468*/ 	.word	0x00004cb0
        /*046c*/ 	.word	0x00000000
        /*0470*/ 	.word	0x00000060
        /*0474*/ 	.short	0x010a
        /*0476*/ 	.byte	0xff
	.zero		1


	//   ....[54]....
        /*0478*/ 	.word	0x00004dd0
        /*047c*/ 	.word	0x00000000
        /*0480*/ 	.word	0x00000000
        /*0484*/ 	.short	0x0101
        /*0486*/ 	.byte	0xff
	.zero		1


	//   ....[55]....
        /*0488*/ 	.word	0x000050f0
        /*048c*/ 	.word	0x000000ff
        /*0490*/ 	.word	0x00000058
        /*0494*/ 	.short	0x010a
        /*0496*/ 	.byte	0x04
	.zero		1


	//   ....[56]....
        /*0498*/ 	.word	0x00005260
        /*049c*/ 	.word	0x000000ff
        /*04a0*/ 	.word	0x00000030
        /*04a4*/ 	.short	0x010a
        /*04a6*/ 	.byte	0x04
	.zero		1


	//   ....[57]....
        /*04a8*/ 	.word	0x00005430
        /*04ac*/ 	.word	0x000000ff
        /*04b0*/ 	.word	0x00000010
        /*04b4*/ 	.short	0x010b
        /*04b6*/ 	.byte	0x04
	.zero		1


	//   ....[58]....
        /*04b8*/ 	.word	0x00005440
        /*04bc*/ 	.word	0x000000ff
        /*04c0*/ 	.word	0x00000000
        /*04c4*/ 	.short	0x0101
        /*04c6*/ 	.byte	0x15
	.zero		1


	//   ....[59]....
        /*04c8*/ 	.word	0x00005460
        /*04cc*/ 	.word	0x000000ff
        /*04d0*/ 	.word	0x00000038
        /*04d4*/ 	.short	0x010a
        /*04d6*/ 	.byte	0x04
	.zero		1


	//   ....[60]....
        /*04d8*/ 	.word	0x000055b0
        /*04dc*/ 	.word	0x000000ff
        /*04e0*/ 	.word	0x00000018
        /*04e4*/ 	.short	0x010b
        /*04e6*/ 	.byte	0x04
	.zero		1


	//   ....[61]....
        /*04e8*/ 	.word	0x000055c0
        /*04ec*/ 	.word	0x000000ff
        /*04f0*/ 	.word	0x00000000
        /*04f4*/ 	.short	0x0101
        /*04f6*/ 	.byte	0x0f
	.zero		1


	//   ....[62]....
        /*04f8*/ 	.word	0x000055e0
        /*04fc*/ 	.word	0x000000ff
        /*0500*/ 	.word	0x00000040
        /*0504*/ 	.short	0x010a
        /*0506*/ 	.byte	0x04
	.zero		1


	//   ....[63]....
        /*0508*/ 	.word	0x00005740
        /*050c*/ 	.word	0x000000ff
        /*0510*/ 	.word	0x00000020
        /*0514*/ 	.short	0x010b
        /*0516*/ 	.byte	0x04
	.zero		1


	//   ....[64]....
        /*0518*/ 	.word	0x00005750
        /*051c*/ 	.word	0x000000ff
        /*0520*/ 	.word	0x00000000
        /*0524*/ 	.short	0x0101
        /*0526*/ 	.byte	0x0e
	.zero		1


	//   ....[65]....
        /*0528*/ 	.word	0x00005760
        /*052c*/ 	.word	0x000000ff
        /*0530*/ 	.word	0x00000048
        /*0534*/ 	.short	0x010a
        /*0536*/ 	.byte	0x04
	.zero		1


	//   ....[66]....
        /*0538*/ 	.word	0x00005950
        /*053c*/ 	.word	0x000000ff
        /*0540*/ 	.word	0x00000028
        /*0544*/ 	.short	0x010b
        /*0546*/ 	.byte	0x04
	.zero		1


	//   ....[67]....
        /*0548*/ 	.word	0x000059f0
        /*054c*/ 	.word	0x000000ff
        /*0550*/ 	.word	0x00000000
        /*0554*/ 	.short	0x0101
        /*0556*/ 	.byte	0x0d
	.zero		1


	//   ....[68]....
        /*0558*/ 	.word	0x00005ad0
        /*055c*/ 	.word	0x000000ff
        /*0560*/ 	.word	0x00000030
        /*0564*/ 	.short	0x010a
        /*0566*/ 	.byte	0x04
	.zero		1


	//   ....[69]....
        /*0568*/ 	.word	0x00005af0
        /*056c*/ 	.word	0x000000ff
        /*0570*/ 	.word	0x00000038
        /*0574*/ 	.short	0x010a
        /*0576*/ 	.byte	0x04
	.zero		1


	//   ....[70]....
        /*0578*/ 	.word	0x00005b10
        /*057c*/ 	.word	0x000000ff
        /*0580*/ 	.word	0x00000040
        /*0584*/ 	.short	0x010a
        /*0586*/ 	.byte	0x04
	.zero		1


	//   ....[71]....
        /*0588*/ 	.word	0x00005b50
        /*058c*/ 	.word	0x00000000
        /*0590*/ 	.word	0x00000048
        /*0594*/ 	.short	0x010a
        /*0596*/ 	.byte	0xff
	.zero		1


	//   ....[72]....
        /*0598*/ 	.word	0x00005ea0
        /*059c*/ 	.word	0x00000000
        /*05a0*/ 	.word	0x00000060
        /*05a4*/ 	.short	0x010a
        /*05a6*/ 	.byte	0xff
	.zero		1


	//   ....[73]....
        /*05a8*/ 	.word	0x00005fb0
        /*05ac*/ 	.word	0x00000000
        /*05b0*/ 	.word	0x00000000
        /*05b4*/ 	.short	0x0101
        /*05b6*/ 	.byte	0xff
	.zero		1


	//   ....[74]....
        /*05b8*/ 	.word	0x00006a40
        /*05bc*/ 	.word	0x000000ff
        /*05c0*/ 	.word	0x00000010
        /*05c4*/ 	.short	0x010a
        /*05c6*/ 	.byte	0x24
	.zero		1


	//   ....[75]....
        /*05c8*/ 	.word	0x00006b40
        /*05cc*/ 	.word	0x000000ff
        /*05d0*/ 	.word	0x00000080
        /*05d4*/ 	.short	0x010a
        /*05d6*/ 	.byte	0x24
	.zero		1


	//   ....[76]....
        /*05d8*/ 	.word	0x00006cf0
        /*05dc*/ 	.word	0x000000ff
        /*05e0*/ 	.word	0x00000010
        /*05e4*/ 	.short	0x010a
        /*05e6*/ 	.byte	0x24
	.zero		1


	//   ....[77]....
        /*05e8*/ 	.word	0x00006e30
        /*05ec*/ 	.word	0x000000ff
        /*05f0*/ 	.word	0x00000080
        /*05f4*/ 	.short	0x010a
        /*05f6*/ 	.byte	0x24
	.zero		1


	//   ....[78]....
        /*05f8*/ 	.word	0x00007030
        /*05fc*/ 	.word	0x000000ff
        /*0600*/ 	.word	0x00000000
        /*0604*/ 	.short	0x0101
        /*0606*/ 	.byte	0x04
	.zero		1


	//   ....[79]....
        /*0608*/ 	.word	0x000080a0
        /*060c*/ 	.word	0x00000000
        /*0610*/ 	.word	0x00000000
        /*0614*/ 	.short	0x0101
        /*0616*/ 	.byte	0xff
	.zero		1


	//   ....[80]....
        /*0618*/ 	.word	0x000080b0
        /*061c*/ 	.word	0x00000003
        /*0620*/ 	.word	0x00000010
        /*0624*/ 	.short	0x010a
        /*0626*/ 	.byte	0xff
	.zero		1


	//   ....[81]....
        /*0628*/ 	.word	0x000081c0
        /*062c*/ 	.word	0x00000003
        /*0630*/ 	.word	0x00000010
        /*0634*/ 	.short	0x010a
        /*0636*/ 	.byte	0xff
	.zero		1


	//   ....[82]....
        /*0638*/ 	.word	0x00009520
        /*063c*/ 	.word	0x00000000
        /*0640*/ 	.word	0x00000000
        /*0644*/ 	.short	0x0101
        /*0646*/ 	.byte	0xff
	.zero		1


	//   ....[83]....
        /*0648*/ 	.word	0x00009540
        /*064c*/ 	.word	0x00000003
        /*0650*/ 	.word	0x00000010
        /*0654*/ 	.short	0x010a
        /*0656*/ 	.byte	0xff
	.zero		1


	//   ....[84]....
        /*0658*/ 	.word	0x00009630
        /*065c*/ 	.word	0x00000003
        /*0660*/ 	.word	0x00000010
        /*0664*/ 	.short	0x010a
        /*0666*/ 	.byte	0xff
	.zero		1


	//   ....[85]....
        /*0668*/ 	.word	0x0000a990
        /*066c*/ 	.word	0x00000000
        /*0670*/ 	.word	0x00000000
        /*0674*/ 	.short	0x0101
        /*0676*/ 	.byte	0xff
	.zero		1


	//   ....[86]....
        /*0678*/ 	.word	0x0000a9b0
        /*067c*/ 	.word	0x00000003
        /*0680*/ 	.word	0x00000010
        /*0684*/ 	.short	0x010a
        /*0686*/ 	.byte	0xff
	.zero		1


	//   ....[87]....
        /*0688*/ 	.word	0x0000aa80
        /*068c*/ 	.word	0x00000003
        /*0690*/ 	.word	0x00000010
        /*0694*/ 	.short	0x010a
        /*0696*/ 	.byte	0xff
	.zero		1


	//   ....[88]....
        /*0698*/ 	.word	0x0000bdd0
        /*069c*/ 	.word	0x00000000
        /*06a0*/ 	.word	0x00000000
        /*06a4*/ 	.short	0x0101
        /*06a6*/ 	.byte	0xff
	.zero		1


	//   ....[89]....
        /*06a8*/ 	.word	0x0000beb0
        /*06ac*/ 	.word	0x000000ff
        /*06b0*/ 	.word	0x000000b0
        /*06b4*/ 	.short	0x0101
        /*06b6*/ 	.byte	0x24
	.zero		1


	//   ....[90]....
        /*06b8*/ 	.word	0x0000c040
        /*06bc*/ 	.word	0x000000ff
        /*06c0*/ 	.word	0x00000000
        /*06c4*/ 	.short	0x0101
        /*06c6*/ 	.byte	0x04
	.zero		1


	//   ....[91]....
        /*06c8*/ 	.word	0x0000c060
        /*06cc*/ 	.word	0x00000002
        /*06d0*/ 	.word	0x000000a0
        /*06d4*/ 	.short	0x010a
        /*06d6*/ 	.byte	0xff
	.zero		1


	//   ....[92]....
        /*06d8*/ 	.word	0x0000c0c0
        /*06dc*/ 	.word	0x00000002
        /*06e0*/ 	.word	0x00000008
        /*06e4*/ 	.short	0x010a
        /*06e6*/ 	.byte	0xff
	.zero		1


	//   ....[93]....
        /*06e8*/ 	.word	0x0000c120
        /*06ec*/ 	.word	0x00000002
        /*06f0*/ 	.word	0x00000008
        /*06f4*/ 	.short	0x010a
        /*06f6*/ 	.byte	0xff
	.zero		1


	//   ....[94]....
        /*06f8*/ 	.word	0x0000c170
        /*06fc*/ 	.word	0x00000002
        /*0700*/ 	.word	0x00000060
        /*0704*/ 	.short	0x010a
        /*0706*/ 	.byte	0xff
	.zero		1


	//   ....[95]....
        /*0708*/ 	.word	0x0000c1c0
        /*070c*/ 	.word	0x00000000
        /*0710*/ 	.word	0x00000090
        /*0714*/ 	.short	0x010a
        /*0716*/ 	.byte	0xff
	.zero		1


	//   ....[96]....
        /*0718*/ 	.word	0x0000c220
        /*071c*/ 	.word	0x00000000
        /*0720*/ 	.word	0x00000070
        /*0724*/ 	.short	0x010a
        /*0726*/ 	.byte	0xff
	.zero		1


	//   ....[97]....
        /*0728*/ 	.word	0x0000c270
        /*072c*/ 	.word	0x00000000
        /*0730*/ 	.word	0x00000060
        /*0734*/ 	.short	0x010a
        /*0736*/ 	.byte	0xff
	.zero		1


	//   ....[98]....
        /*0738*/ 	.word	0x0000c2d0
        /*073c*/ 	.word	0x00000000
        /*0740*/ 	.word	0x00000070
        /*0744*/ 	.short	0x010a
        /*0746*/ 	.byte	0xff
	.zero		1


	//   ....[99]....
        /*0748*/ 	.word	0x0000c320
        /*074c*/ 	.word	0x00000002
        /*0750*/ 	.word	0x00000060
        /*0754*/ 	.short	0x010a
        /*0756*/ 	.byte	0xff
	.zero		1


	//   ....[100]....
        /*0758*/ 	.word	0x0000c380
        /*075c*/ 	.word	0x00000011
        /*0760*/ 	.word	0x00000000
        /*0764*/ 	.short	0x010a
        /*0766*/ 	.byte	0xff
	.zero		1


	//   ....[101]....
        /*0768*/ 	.word	0x0000c3e0
        /*076c*/ 	.word	0x00000010
        /*0770*/ 	.word	0x00000088
        /*0774*/ 	.short	0x010a
        /*0776*/ 	.byte	0xff
	.zero		1


	//   ....[102]....
        /*0778*/ 	.word	0x0000c440
        /*077c*/ 	.word	0x00000011
        /*0780*/ 	.word	0x00000000
        /*0784*/ 	.short	0x010a
        /*0786*/ 	.byte	0xff
	.zero		1


	//   ....[103]....
        /*0788*/ 	.word	0x0000c4a0
        /*078c*/ 	.word	0x00000000
        /*0790*/ 	.word	0x000000b0
        /*0794*/ 	.short	0x010a
        /*0796*/ 	.byte	0xff
	.zero		1


	//   ....[104]....
        /*0798*/ 	.word	0x0000c4f0
        /*079c*/ 	.word	0x00000000
        /*07a0*/ 	.word	0x00000060
        /*07a4*/ 	.short	0x010a
        /*07a6*/ 	.byte	0xff
	.zero		1


	//   ....[105]....
        /*07a8*/ 	.word	0x0000c550
        /*07ac*/ 	.word	0x00000000
        /*07b0*/ 	.word	0x00000058
        /*07b4*/ 	.short	0x010a
        /*07b6*/ 	.byte	0xff
	.zero		1


	//   ....[106]....
        /*07b8*/ 	.word	0x0000c5b0
        /*07bc*/ 	.word	0x00000003
        /*07c0*/ 	.word	0x00000030
        /*07c4*/ 	.short	0x010a
        /*07c6*/ 	.byte	0xff
	.zero		1


	//   ....[107]....
        /*07c8*/ 	.word	0x0000c610
        /*07cc*/ 	.word	0x00000003
        /*07d0*/ 	.word	0x00000038
        /*07d4*/ 	.short	0x010a
        /*07d6*/ 	.byte	0xff
	.zero		1


	//   ....[108]....
        /*07d8*/ 	.word	0x0000c670
        /*07dc*/ 	.word	0x00000003
        /*07e0*/ 	.word	0x00000040
        /*07e4*/ 	.short	0x010a
        /*07e6*/ 	.byte	0xff
	.zero		1


	//   ....[109]....
        /*07e8*/ 	.word	0x0000c6d0
        /*07ec*/ 	.word	0x00000003
        /*07f0*/ 	.word	0x00000048
        /*07f4*/ 	.short	0x010a
        /*07f6*/ 	.byte	0xff
	.zero		1


	//   ....[110]....
        /*07f8*/ 	.word	0x0000c730
        /*07fc*/ 	.word	0x00000000
        /*0800*/ 	.word	0x00000030
        /*0804*/ 	.short	0x010a
        /*0806*/ 	.byte	0xff
	.zero		1


	//   ....[111]....
        /*0808*/ 	.word	0x0000c790
        /*080c*/ 	.word	0x00000000
        /*0810*/ 	.word	0x00000038
        /*0814*/ 	.short	0x010a
        /*0816*/ 	.byte	0xff
	.zero		1


	//   ....[112]....
        /*0818*/ 	.word	0x0000c7f0
        /*081c*/ 	.word	0x00000000
        /*0820*/ 	.word	0x00000040
        /*0824*/ 	.short	0x010a
        /*0826*/ 	.byte	0xff
	.zero		1


	//   ....[113]....
        /*0828*/ 	.word	0x0000c840
        /*082c*/ 	.word	0x00000000
        /*0830*/ 	.word	0x00000060
        /*0834*/ 	.short	0x010a
        /*0836*/ 	.byte	0xff
	.zero		1


	//   ....[114]....
        /*0838*/ 	.word	0x0000c8a0
        /*083c*/ 	.word	0x00000000
        /*0840*/ 	.word	0x00000010
        /*0844*/ 	.short	0x010a
        /*0846*/ 	.byte	0xff
	.zero		1


	//   ....[115]....
        /*0848*/ 	.word	0x0000c900
        /*084c*/ 	.word	0x00000000
        /*0850*/ 	.word	0x00000080
        /*0854*/ 	.short	0x010a
        /*0856*/ 	.byte	0xff
	.zero		1


	//   ....[116]....
        /*0858*/ 	.word	0x0000c950
        /*085c*/ 	.word	0x00000003
        /*0860*/ 	.word	0x00000010
        /*0864*/ 	.short	0x010a
        /*0866*/ 	.byte	0xff
	.zero		1


	//   ....[117]....
        /*0868*/ 	.word	0x0000c9a0
        /*086c*/ 	.word	0x00000003
        /*0870*/ 	.word	0x00000010
        /*0874*/ 	.short	0x010a
        /*0876*/ 	.byte	0xff
	.zero		1


	//   ....[118]....
        /*0878*/ 	.word	0x0000c9f0
        /*087c*/ 	.word	0x00000003
        /*0880*/ 	.word	0x00000010
        /*0884*/ 	.short	0x010a
        /*0886*/ 	.byte	0xff
	.zero		1


	//----- nvinfo : EIATTR_NUM_MBARRIERS
	.align		4
.L_47:
        /*0888*/ 	.byte	0x03, 0x38
        /*088a*/ 	.short	0x0017


	//----- nvinfo : EIATTR_EXIT_INSTR_OFFSETS
	.align		4
        /*088c*/ 	.byte	0x04, 0x1c
        /*088e*/ 	.short	(.L_49 - .L_48)


	//   ....[0]....
.L_48:
        /*0890*/ 	.word	0x000028a0


	//   ....[1]....
        /*0894*/ 	.word	0x00002da0


	//   ....[2]....
        /*0898*/ 	.word	0x00002e00


	//   ....[3]....
        /*089c*/ 	.word	0x00004aa0


	//   ....[4]....
        /*08a0*/ 	.word	0x00005b80


	//   ....[5]....
        /*08a4*/ 	.word	0x00005bc0


	//   ....[6]....
        /*08a8*/ 	.word	0x0000bf30


	//   ....[7]....
        /*08ac*/ 	.word	0x0000bfb0


	//   ....[8]....
        /*08b0*/ 	.word	0x0000bfe0


	//   ....[9]....
        /*08b4*/ 	.word	0x0000c050


	//----- nvinfo : EIATTR_MAX_THREADS
	.align		4
.L_49:
        /*08b8*/ 	.byte	0x04, 0x05
        /*08ba*/ 	.short	(.L_51 - .L_50)
.L_50:
        /*08bc*/ 	.word	0x00000100
        /*08c0*/ 	.word	0x00000001
        /*08c4*/ 	.word	0x00000001


	//----- nvinfo : EIATTR_CRS_STACK_SIZE
	.align		4
.L_51:
        /*08c8*/ 	.byte	0x04, 0x1e
        /*08ca*/ 	.short	(.L_53 - .L_52)
.L_52:
        /*08cc*/ 	.word	0x00000000


	//----- nvinfo : EIATTR_CBANK_PARAM_SIZE
	.align		4
.L_53:
        /*08d0*/ 	.byte	0x03, 0x19
        /*08d2*/ 	.short	0x0c00


	//----- nvinfo : EIATTR_PARAM_CBANK
	.align		4
        /*08d4*/ 	.byte	0x04, 0x0a
        /*08d6*/ 	.short	(.L_55 - .L_54)
	.align		4
.L_54:
        /*08d8*/ 	.word	index@(.nv.constant0._ZN7cutlass13device_kernelINS_4gemm6kernel13GemmUniversalIN4cute5tupleIJiiiiEEENS1_10collective13CollectiveMmaINS1_46MainloopSm100TmaUmmaWarpSpecializedBlockScaledILi1ELi2ELi1ENS5_IJNS4_1CILi1EEENSA_ILi4EEESB_EEEEENS5_IJNSA_ILi128EEENSA_ILi256EEESG_EEENS5_IJNS_12float_e4m3_tENS_13float_ue8m0_tEEEENS5_IJNS5_IJlSB_lEEENS4_6LayoutINS5_IJNS5_IJNS5_IJNSA_ILi32EEESC_EEEiEEESP_NS5_IJSB_iEEEEEENS5_IJNS5_IJNS5_IJNSA_ILi16EEESC_EEEiEEENS5_IJNS5_IJNSA_ILi0EEESB_EEENSA_ILi512EEEEEENS5_IJSV_iEEEEEEEEEEESK_S12_NS4_8TiledMMAINS4_8MMA_AtomIJNS4_21SM100_MMA_MXF8F6F4_SSISI_SI_fSJ_Li128ELi256ELNS4_4UMMA5MajorE0ELS17_0ELNS16_7ScaleInE0ELS18_0EEEEEENSM_INS5_IJSB_SB_SB_EEENS5_IJSV_SV_SV_EEEEENS5_IJNS4_10UnderscoreES1E_S1E_EEEEENS5_IJNS4_23SM90_TMA_LOAD_MULTICASTES1H_EEENS5_IJNS4_14ComposedLayoutINS4_7SwizzleILi3ELi4ELi3EEENS4_18smem_ptr_flag_bitsILi8EEENSM_INS5_IJNSA_ILi8EEESF_EEENS5_IJSF_SB_EEEEEEENSM_INS5_IJNS5_IJNS5_IJSO_SB_EEENS5_IJSN_SB_EEEEEESB_NS5_IJSC_NSA_ILi2EEEEEEEEENS5_IJNS5_IJNS5_IJST_SX_EEESW_EEESV_NS5_IJSB_SX_EEEEEEEEEEEvNS4_8identityENS5_IJNS4_13SM90_TMA_LOADES26_EEENS5_IJS1S_NSM_INS5_IJNS5_IJNS5_IJSO_S1W_EEES1U_EEESB_S1X_EEENS5_IJS20_SV_NS5_IJSB_NSA_ILi1024EEEEEEEEEEEEEEvS25_EENS_8epilogue10collective18CollectiveEpilogueINS2H_23Sm100TmaWarpSpecializedILi4ELi2ELi64ELb1ELb0EEEJSH_NS5_IJNSM_ISF_SB_EENSM_INSA_ILi64EEESB_EEEEENS_10bfloat16_tESL_S2Q_SL_NS2H_6fusion15FusionCallbacksIS2L_NS2R_17LinearCombinationIS2Q_fS2Q_fLNS_15FloatRoundStyleE2EEESH_S2P_JEEENS4_5SM1004TMEM4LOAD26SM100_TMEM_LOAD_32dp32b64xES26_NS1J_IS1L_NS1M_ILi16EEENSM_INS5_IJS1O_S2N_EEENS5_IJS2N_SB_EEEEEEENS4_39AutoVectorizingCopyWithAssumedAlignmentILi128EEENS4_14SM90_TMA_STOREES35_S37_S37_EEEvvEEEEvNT_6ParamsE)
        /*08dc*/ 	.short	0x0380
        /*08de*/ 	.short	0x0c00


	//----- nvinfo : EIATTR_SW_WAR
	.align		4
.L_55:
        /*08e0*/ 	.byte	0x04, 0x36
        /*08e2*/ 	.short	(.L_57 - .L_56)
.L_56:
        /*08e4*/ 	.word	0x00000008
.L_57:


//--------------------- .nv.callgraph             --------------------------
	.section	.nv.callgraph,"",@"SHT_CUDA_CALLGRAPH"
	.align	4
	.sectionentsize	8
	.align		4
        /*0000*/ 	.word	0x00000000
	.align		4
        /*0004*/ 	.word	0xffffffff
	.align		4
        /*0008*/ 	.word	index@(_ZN7cutlass13device_kernelINS_4gemm6kernel13GemmUniversalIN4cute5tupleIJiiiiEEENS1_10collective13CollectiveMmaINS1_46MainloopSm100TmaUmmaWarpSpecializedBlockScaledILi1ELi2ELi1ENS5_IJNS4_1CILi1EEENSA_ILi4EEESB_EEEEENS5_IJNSA_ILi128EEENSA_ILi256EEESG_EEENS5_IJNS_12float_e4m3_tENS_13float_ue8m0_tEEEENS5_IJNS5_IJlSB_lEEENS4_6LayoutINS5_IJNS5_IJNS5_IJNSA_ILi32EEESC_EEEiEEESP_NS5_IJSB_iEEEEEENS5_IJNS5_IJNS5_IJNSA_ILi16EEESC_EEEiEEENS5_IJNS5_IJNSA_ILi0EEESB_EEENSA_ILi512EEEEEENS5_IJSV_iEEEEEEEEEEESK_S12_NS4_8TiledMMAINS4_8MMA_AtomIJNS4_21SM100_MMA_MXF8F6F4_SSISI_SI_fSJ_Li128ELi256ELNS4_4UMMA5MajorE0ELS17_0ELNS16_7ScaleInE0ELS18_0EEEEEENSM_INS5_IJSB_SB_SB_EEENS5_IJSV_SV_SV_EEEEENS5_IJNS4_10UnderscoreES1E_S1E_EEEEENS5_IJNS4_23SM90_TMA_LOAD_MULTICASTES1H_EEENS5_IJNS4_14ComposedLayoutINS4_7SwizzleILi3ELi4ELi3EEENS4_18smem_ptr_flag_bitsILi8EEENSM_INS5_IJNSA_ILi8EEESF_EEENS5_IJSF_SB_EEEEEEENSM_INS5_IJNS5_IJNS5_IJSO_SB_EEENS5_IJSN_SB_EEEEEESB_NS5_IJSC_NSA_ILi2EEEEEEEEENS5_IJNS5_IJNS5_IJST_SX_EEESW_EEESV_NS5_IJSB_SX_EEEEEEEEEEEvNS4_8identityENS5_IJNS4_13SM90_TMA_LOADES26_EEENS5_IJS1S_NSM_INS5_IJNS5_IJNS5_IJSO_S1W_EEES1U_EEESB_S1X_EEENS5_IJS20_SV_NS5_IJSB_NSA_ILi1024EEEEEEEEEEEEEEvS25_EENS_8epilogue10collective18CollectiveEpilogueINS2H_23Sm100TmaWarpSpecializedILi4ELi2ELi64ELb1ELb0EEEJSH_NS5_IJNSM_ISF_SB_EENSM_INSA_ILi64EEESB_EEEEENS_10bfloat16_tESL_S2Q_SL_NS2H_6fusion15FusionCallbacksIS2L_NS2R_17LinearCombinationIS2Q_fS2Q_fLNS_15FloatRoundStyleE2EEESH_S2P_JEEENS4_5SM1004TMEM4LOAD26SM100_TMEM_LOAD_32dp32b64xES26_NS1J_IS1L_NS1M_ILi16EEENSM_INS5_IJS1O_S2N_EEENS5_IJS2N_SB_EEEEEEENS4_39AutoVectorizingCopyWithAssumedAlignmentILi128EEENS4_14SM90_TMA_STOREES35_S37_S37_EEEvvEEEEvNT_6ParamsE)
	.align		4
        /*000c*/ 	.word	index@(__assertfail)
	.align		4
        /*0010*/ 	.word	0x00000000
	.align		4
        /*0014*/ 	.word	0xfffffffe
	.align		4
        /*0018*/ 	.word	0x00000000
	.align		4
        /*001c*/ 	.word	0xfffffffd
	.align		4
        /*0020*/ 	.word	0x00000000
	.align		4
        /*0024*/ 	.word	0xfffffffc


//--------------------- .nv.constant4             --------------------------
	.section	.nv.constant4,"a",@progbits
	.align	8
	.align		8
.nv.constant4:
        /*0000*/ 	.dword	__assertfail
	.align		8
        /*0008*/ 	.dword	__unnamed_1
	.align		8
        /*0010*/ 	.dword	__unnamed_2
	.align		8
        /*0018*/ 	.dword	_ZN40_INTERNAL_e7c9b354_4_k_cu_ee7182ba_378404cuda3std3__45__cpo5beginE
	.align		8
        /*0020*/ 	.dword	_ZN40_INTERNAL_e7c9b354_4_k_cu_ee7182ba_378404cuda3std3__45__cpo3endE
	.align		8
        /*0028*/ 	.dword	_ZN40_INTERNAL_e7c9b354_4_k_cu_ee7182ba_378404cuda3std3__45__cpo6cbeginE
	.align		8
        /*0030*/ 	.dword	_ZN40_INTERNAL_e7c9b354_4_k_cu_ee7182ba_378404cuda3std3__45__cpo4cendE
	.align		8
        /*0038*/ 	.dword	_ZN40_INTERNAL_e7c9b354_4_k_cu_ee7182ba_378404cuda3std3__442_GLOBAL__N__e7c9b354_4_k_cu_ee7182ba_378406ignoreE
	.align		8
        /*0040*/ 	.dword	_ZN40_INTERNAL_e7c9b354_4_k_cu_ee7182ba_378404cuda3std3__419piecewise_constructE
	.align		8
        /*0048*/ 	.dword	_ZN40_INTERNAL_e7c9b354_4_k_cu_ee7182ba_378404cuda3std3__48in_placeE
	.align		8
        /*0050*/ 	.dword	_ZN40_INTERNAL_e7c9b354_4_k_cu_ee7182ba_378404cuda3std6ranges3__45__cpo4swapE
	.align		8
        /*0058*/ 	.dword	_ZN40_INTERNAL_e7c9b354_4_k_cu_ee7182ba_378404cuda3std6ranges3__45__cpo9iter_moveE
	.align		8
        /*0060*/ 	.dword	_ZN40_INTERNAL_e7c9b354_4_k_cu_ee7182ba_378404cute7productE
	.align		8
        /*0068*/ 	.dword	_ZN40_INTERNAL_e7c9b354_4_k_cu_ee7182ba_378404cute1_E
	.align		8
        /*0070*/ 	.dword	$str$25
	.align		8
        /*0078*/ 	.dword	$str$26
	.align		8
        /*0080*/ 	.dword	$str$27
	.align		8
        /*0088*/ 	.dword	$str$28


//--------------------- .text._ZN7cutlass13device_kernelINS_4gemm6kernel13GemmUniversalIN4cute5tupleIJiiiiEEENS1_10collective13CollectiveMmaINS1_46MainloopSm100TmaUmmaWarpSpecializedBlockScaledILi1ELi2ELi1ENS5_IJNS4_1CILi1EEENSA_ILi4EEESB_EEEEENS5_IJNSA_ILi128EEENSA_ILi256EEESG_EEENS5_IJNS_12float_e4m3_tENS_13float_ue8m0_tEEEENS5_IJNS5_IJlSB_lEEENS4_6LayoutINS5_IJNS5_IJNS5_IJNSA_ILi32EEESC_EEEiEEESP_NS5_IJSB_iEEEEEENS5_IJNS5_IJNS5_IJNSA_ILi16EEESC_EEEiEEENS5_IJNS5_IJNSA_ILi0EEESB_EEENSA_ILi512EEEEEENS5_IJSV_iEEEEEEEEEEESK_S12_NS4_8TiledMMAINS4_8MMA_AtomIJNS4_21SM100_MMA_MXF8F6F4_SSISI_SI_fSJ_Li128ELi256ELNS4_4UMMA5MajorE0ELS17_0ELNS16_7ScaleInE0ELS18_0EEEEEENSM_INS5_IJSB_SB_SB_EEENS5_IJSV_SV_SV_EEEEENS5_IJNS4_10UnderscoreES1E_S1E_EEEEENS5_IJNS4_23SM90_TMA_LOAD_MULTICASTES1H_EEENS5_IJNS4_14ComposedLayoutINS4_7SwizzleILi3ELi4ELi3EEENS4_18smem_ptr_flag_bitsILi8EEENSM_INS5_IJNSA_ILi8EEESF_EEENS5_IJSF_SB_EEEEEEENSM_INS5_IJNS5_IJNS5_IJSO_SB_EEENS5_IJSN_SB_EEEEEESB_NS5_IJSC_NSA_ILi2EEEEEEEEENS5_IJNS5_IJNS5_IJST_SX_EEESW_EEESV_NS5_IJSB_SX_EEEEEEEEEEEvNS4_8identityENS5_IJNS4_13SM90_TMA_LOADES26_EEENS5_IJS1S_NSM_INS5_IJNS5_IJNS5_IJSO_S1W_EEES1U_EEESB_S1X_EEENS5_IJS20_SV_NS5_IJSB_NSA_ILi1024EEEEEEEEEEEEEEvS25_EENS_8epilogue10collective18CollectiveEpilogueINS2H_23Sm100TmaWarpSpecializedILi4ELi2ELi64ELb1ELb0EEEJSH_NS5_IJNSM_ISF_SB_EENSM_INSA_ILi64EEESB_EEEEENS_10bfloat16_tESL_S2Q_SL_NS2H_6fusion15FusionCallbacksIS2L_NS2R_17LinearCombinationIS2Q_fS2Q_fLNS_15FloatRoundStyleE2EEESH_S2P_JEEENS4_5SM1004TMEM4LOAD26SM100_TMEM_LOAD_32dp32b64xES26_NS1J_IS1L_NS1M_ILi16EEENSM_INS5_IJS1O_S2N_EEENS5_IJS2N_SB_EEEEEEENS4_39AutoVectorizingCopyWithAssumedAlignmentILi128EEENS4_14SM90_TMA_STOREES35_S37_S37_EEEvvEEEEvNT_6ParamsE --------------------------
	.section	.text._ZN7cutlass13device_kernelINS_4gemm6kernel13GemmUniversalIN4cute5tupleIJiiiiEEENS1_10collective13CollectiveMmaINS1_46MainloopSm100TmaUmmaWarpSpecializedBlockScaledILi1ELi2ELi1ENS5_IJNS4_1CILi1EEENSA_ILi4EEESB_EEEEENS5_IJNSA_ILi128EEENSA_ILi256EEESG_EEENS5_IJNS_12float_e4m3_tENS_13float_ue8m0_tEEEENS5_IJNS5_IJlSB_lEEENS4_6LayoutINS5_IJNS5_IJNS5_IJNSA_ILi32EEESC_EEEiEEESP_NS5_IJSB_iEEEEEENS5_IJNS5_IJNS5_IJNSA_ILi16EEESC_EEEiEEENS5_IJNS5_IJNSA_ILi0EEESB_EEENSA_ILi512EEEEEENS5_IJSV_iEEEEEEEEEEESK_S12_NS4_8TiledMMAINS4_8MMA_AtomIJNS4_21SM100_MMA_MXF8F6F4_SSISI_SI_fSJ_Li128ELi256ELNS4_4UMMA5MajorE0ELS17_0ELNS16_7ScaleInE0ELS18_0EEEEEENSM_INS5_IJSB_SB_SB_EEENS5_IJSV_SV_SV_EEEEENS5_IJNS4_10UnderscoreES1E_S1E_EEEEENS5_IJNS4_23SM90_TMA_LOAD_MULTICASTES1H_EEENS5_IJNS4_14ComposedLayoutINS4_7SwizzleILi3ELi4ELi3EEENS4_18smem_ptr_flag_bitsILi8EEENSM_INS5_IJNSA_ILi8EEESF_EEENS5_IJSF_SB_EEEEEEENSM_INS5_IJNS5_IJNS5_IJSO_SB_EEENS5_IJSN_SB_EEEEEESB_NS5_IJSC_NSA_ILi2EEEEEEEEENS5_IJNS5_IJNS5_IJST_SX_EEESW_EEESV_NS5_IJSB_SX_EEEEEEEEEEEvNS4_8identityENS5_IJNS4_13SM90_TMA_LOADES26_EEENS5_IJS1S_NSM_INS5_IJNS5_IJNS5_IJSO_S1W_EEES1U_EEESB_S1X_EEENS5_IJS20_SV_NS5_IJSB_NSA_ILi1024EEEEEEEEEEEEEEvS25_EENS_8epilogue10collective18CollectiveEpilogueINS2H_23Sm100TmaWarpSpecializedILi4ELi2ELi64ELb1ELb0EEEJSH_NS5_IJNSM_ISF_SB_EENSM_INSA_ILi64EEESB_EEEEENS_10bfloat16_tESL_S2Q_SL_NS2H_6fusion15FusionCallbacksIS2L_NS2R_17LinearCombinationIS2Q_fS2Q_fLNS_15FloatRoundStyleE2EEESH_S2P_JEEENS4_5SM1004TMEM4LOAD26SM100_TMEM_LOAD_32dp32b64xES26_NS1J_IS1L_NS1M_ILi16EEENSM_INS5_IJS1O_S2N_EEENS5_IJS2N_SB_EEEEEEENS4_39AutoVectorizingCopyWithAssumedAlignmentILi128EEENS4_14SM90_TMA_STOREES35_S37_S37_EEEvvEEEEvNT_6ParamsE,"ax",@progbits
	.align	128
.text._ZN7cutlass13device_kernelINS_4gemm6kernel13GemmUniversalIN4cute5tupleIJiiiiEEENS1_10collective13CollectiveMmaINS1_46MainloopSm100TmaUmmaWarpSpecializedBlockScaledILi1ELi2ELi1ENS5_IJNS4_1CILi1EEENSA_ILi4EEESB_EEEEENS5_IJNSA_ILi128EEENSA_ILi256EEESG_EEENS5_IJNS_12float_e4m3_tENS_13float_ue8m0_tEEEENS5_IJNS5_IJlSB_lEEENS4_6LayoutINS5_IJNS5_IJNS5_IJNSA_ILi32EEESC_EEEiEEESP_NS5_IJSB_iEEEEEENS5_IJNS5_IJNS5_IJNSA_ILi16EEESC_EEEiEEENS5_IJNS5_IJNSA_ILi0EEESB_EEENSA_ILi512EEEEEENS5_IJSV_iEEEEEEEEEEESK_S12_NS4_8TiledMMAINS4_8MMA_AtomIJNS4_21SM100_MMA_MXF8F6F4_SSISI_SI_fSJ_Li128ELi256ELNS4_4UMMA5MajorE0ELS17_0ELNS16_7ScaleInE0ELS18_0EEEEEENSM_INS5_IJSB_SB_SB_EEENS5_IJSV_SV_SV_EEEEENS5_IJNS4_10UnderscoreES1E_S1E_EEEEENS5_IJNS4_23SM90_TMA_LOAD_MULTICASTES1H_EEENS5_IJNS4_14ComposedLayoutINS4_7SwizzleILi3ELi4ELi3EEENS4_18smem_ptr_flag_bitsILi8EEENSM_INS5_IJNSA_ILi8EEESF_EEENS5_IJSF_SB_EEEEEEENSM_INS5_IJNS5_IJNS5_IJSO_SB_EEENS5_IJSN_SB_EEEEEESB_NS5_IJSC_NSA_ILi2EEEEEEEEENS5_IJNS5_IJNS5_IJST_SX_EEESW_EEESV_NS5_IJSB_SX_EEEEEEEEEEEvNS4_8identityENS5_IJNS4_13SM90_TMA_LOADES26_EEENS5_IJS1S_NSM_INS5_IJNS5_IJNS5_IJSO_S1W_EEES1U_EEESB_S1X_EEENS5_IJS20_SV_NS5_IJSB_NSA_ILi1024EEEEEEEEEEEEEEvS25_EENS_8epilogue10collective18CollectiveEpilogueINS2H_23Sm100TmaWarpSpecializedILi4ELi2ELi64ELb1ELb0EEEJSH_NS5_IJNSM_ISF_SB_EENSM_INSA_ILi64EEESB_EEEEENS_10bfloat16_tESL_S2Q_SL_NS2H_6fusion15FusionCallbacksIS2L_NS2R_17LinearCombinationIS2Q_fS2Q_fLNS_15FloatRoundStyleE2EEESH_S2P_JEEENS4_5SM1004TMEM4LOAD26SM100_TMEM_LOAD_32dp32b64xES26_NS1J_IS1L_NS1M_ILi16EEENSM_INS5_IJS1O_S2N_EEENS5_IJS2N_SB_EEEEEEENS4_39AutoVectorizingCopyWithAssumedAlignmentILi128EEENS4_14SM90_TMA_STOREES35_S37_S37_EEEvvEEEEvNT_6ParamsE:
        .type           _ZN7cutlass13device_kernelINS_4gemm6kernel13GemmUniversalIN4cute5tupleIJiiiiEEENS1_10collective13CollectiveMmaINS1_46MainloopSm100TmaUmmaWarpSpecializedBlockScaledILi1ELi2ELi1ENS5_IJNS4_1CILi1EEENSA_ILi4EEESB_EEEEENS5_IJNSA_ILi128EEENSA_ILi256EEESG_EEENS5_IJNS_12float_e4m3_tENS_13float_ue8m0_tEEEENS5_IJNS5_IJlSB_lEEENS4_6LayoutINS5_IJNS5_IJNS5_IJNSA_ILi32EEESC_EEEiEEESP_NS5_IJSB_iEEEEEENS5_IJNS5_IJNS5_IJNSA_ILi16EEESC_EEEiEEENS5_IJNS5_IJNSA_ILi0EEESB_EEENSA_ILi512EEEEEENS5_IJSV_iEEEEEEEEEEESK_S12_NS4_8TiledMMAINS4_8MMA_AtomIJNS4_21SM100_MMA_MXF8F6F4_SSISI_SI_fSJ_Li128ELi256ELNS4_4UMMA5MajorE0ELS17_0ELNS16_7ScaleInE0ELS18_0EEEEEENSM_INS5_IJSB_SB_SB_EEENS5_IJSV_SV_SV_EEEEENS5_IJNS4_10UnderscoreES1E_S1E_EEEEENS5_IJNS4_23SM90_TMA_LOAD_MULTICASTES1H_EEENS5_IJNS4_14ComposedLayoutINS4_7SwizzleILi3ELi4ELi3EEENS4_18smem_ptr_flag_bitsILi8EEENSM_INS5_IJNSA_ILi8EEESF_EEENS5_IJSF_SB_EEEEEEENSM_INS5_IJNS5_IJNS5_IJSO_SB_EEENS5_IJSN_SB_EEEEEESB_NS5_IJSC_NSA_ILi2EEEEEEEEENS5_IJNS5_IJNS5_IJST_SX_EEESW_EEESV_NS5_IJSB_SX_EEEEEEEEEEEvNS4_8identityENS5_IJNS4_13SM90_TMA_LOADES26_EEENS5_IJS1S_NSM_INS5_IJNS5_IJNS5_IJSO_S1W_EEES1U_EEESB_S1X_EEENS5_IJS20_SV_NS5_IJSB_NSA_ILi1024EEEEEEEEEEEEEEvS25_EENS_8epilogue10collective18CollectiveEpilogueINS2H_23Sm100TmaWarpSpecializedILi4ELi2ELi64ELb1ELb0EEEJSH_NS5_IJNSM_ISF_SB_EENSM_INSA_ILi64EEESB_EEEEENS_10bfloat16_tESL_S2Q_SL_NS2H_6fusion15FusionCallbacksIS2L_NS2R_17LinearCombinationIS2Q_fS2Q_fLNS_15FloatRoundStyleE2EEESH_S2P_JEEENS4_5SM1004TMEM4LOAD26SM100_TMEM_LOAD_32dp32b64xES26_NS1J_IS1L_NS1M_ILi16EEENSM_INS5_IJS1O_S2N_EEENS5_IJS2N_SB_EEEEEEENS4_39AutoVectorizingCopyWithAssumedAlignmentILi128EEENS4_14SM90_TMA_STOREES35_S37_S37_EEEvvEEEEvNT_6ParamsE,@function
        .size           _ZN7cutlass13device_kernelINS_4gemm6kernel13GemmUniversalIN4cute5tupleIJiiiiEEENS1_10collective13CollectiveMmaINS1_46MainloopSm100TmaUmmaWarpSpecializedBlockScaledILi1ELi2ELi1ENS5_IJNS4_1CILi1EEENSA_ILi4EEESB_EEEEENS5_IJNSA_ILi128EEENSA_ILi256EEESG_EEENS5_IJNS_12float_e4m3_tENS_13float_ue8m0_tEEEENS5_IJNS5_IJlSB_lEEENS4_6LayoutINS5_IJNS5_IJNS5_IJNSA_ILi32EEESC_EEEiEEESP_NS5_IJSB_iEEEEEENS5_IJNS5_IJNS5_IJNSA_ILi16EEESC_EEEiEEENS5_IJNS5_IJNSA_ILi0EEESB_EEENSA_ILi512EEEEEENS5_IJSV_iEEEEEEEEEEESK_S12_NS4_8TiledMMAINS4_8MMA_AtomIJNS4_21SM100_MMA_MXF8F6F4_SSISI_SI_fSJ_Li128ELi256ELNS4_4UMMA5MajorE0ELS17_0ELNS16_7ScaleInE0ELS18_0EEEEEENSM_INS5_IJSB_SB_SB_EEENS5_IJSV_SV_SV_EEEEENS5_IJNS4_10UnderscoreES1E_S1E_EEEEENS5_IJNS4_23SM90_TMA_LOAD_MULTICASTES1H_EEENS5_IJNS4_14ComposedLayoutINS4_7SwizzleILi3ELi4ELi3EEENS4_18smem_ptr_flag_bitsILi8EEENSM_INS5_IJNSA_ILi8EEESF_EEENS5_IJSF_SB_EEEEEEENSM_INS5_IJNS5_IJNS5_IJSO_SB_EEENS5_IJSN_SB_EEEEEESB_NS5_IJSC_NSA_ILi2EEEEEEEEENS5_IJNS5_IJNS5_IJST_SX_EEESW_EEESV_NS5_IJSB_SX_EEEEEEEEEEEvNS4_8identityENS5_IJNS4_13SM90_TMA_LOADES26_EEENS5_IJS1S_NSM_INS5_IJNS5_IJNS5_IJSO_S1W_EEES1U_EEESB_S1X_EEENS5_IJS20_SV_NS5_IJSB_NSA_ILi1024EEEEEEEEEEEEEEvS25_EENS_8epilogue10collective18CollectiveEpilogueINS2H_23Sm100TmaWarpSpecializedILi4ELi2ELi64ELb1ELb0EEEJSH_NS5_IJNSM_ISF_SB_EENSM_INSA_ILi64EEESB_EEEEENS_10bfloat16_tESL_S2Q_SL_NS2H_6fusion15FusionCallbacksIS2L_NS2R_17LinearCombinationIS2Q_fS2Q_fLNS_15FloatRoundStyleE2EEESH_S2P_JEEENS4_5SM1004TMEM4LOAD26SM100_TMEM_LOAD_32dp32b64xES26_NS1J_IS1L_NS1M_ILi16EEENSM_INS5_IJS1O_S2N_EEENS5_IJS2N_SB_EEEEEEENS4_39AutoVectorizingCopyWithAssumedAlignmentILi128EEENS4_14SM90_TMA_STOREES35_S37_S37_EEEvvEEEEvNT_6ParamsE,(.L_x_172 - _ZN7cutlass13device_kernelINS_4gemm6kernel13GemmUniversalIN4cute5tupleIJiiiiEEENS1_10collective13CollectiveMmaINS1_46MainloopSm100TmaUmmaWarpSpecializedBlockScaledILi1ELi2ELi1ENS5_IJNS4_1CILi1EEENSA_ILi4EEESB_EEEEENS5_IJNSA_ILi128EEENSA_ILi256EEESG_EEENS5_IJNS_12float_e4m3_tENS_13float_ue8m0_tEEEENS5_IJNS5_IJlSB_lEEENS4_6LayoutINS5_IJNS5_IJNS5_IJNSA_ILi32EEESC_EEEiEEESP_NS5_IJSB_iEEEEEENS5_IJNS5_IJNS5_IJNSA_ILi16EEESC_EEEiEEENS5_IJNS5_IJNSA_ILi0EEESB_EEENSA_ILi512EEEEEENS5_IJSV_iEEEEEEEEEEESK_S12_NS4_8TiledMMAINS4_8MMA_AtomIJNS4_21SM100_MMA_MXF8F6F4_SSISI_SI_fSJ_Li128ELi256ELNS4_4UMMA5MajorE0ELS17_0ELNS16_7ScaleInE0ELS18_0EEEEEENSM_INS5_IJSB_SB_SB_EEENS5_IJSV_SV_SV_EEEEENS5_IJNS4_10UnderscoreES1E_S1E_EEEEENS5_IJNS4_23SM90_TMA_LOAD_MULTICASTES1H_EEENS5_IJNS4_14ComposedLayoutINS4_7SwizzleILi3ELi4ELi3EEENS4_18smem_ptr_flag_bitsILi8EEENSM_INS5_IJNSA_ILi8EEESF_EEENS5_IJSF_SB_EEEEEEENSM_INS5_IJNS5_IJNS5_IJSO_SB_EEENS5_IJSN_SB_EEEEEESB_NS5_IJSC_NSA_ILi2EEEEEEEEENS5_IJNS5_IJNS5_IJST_SX_EEESW_EEESV_NS5_IJSB_SX_EEEEEEEEEEEvNS4_8identityENS5_IJNS4_13SM90_TMA_LOADES26_EEENS5_IJS1S_NSM_INS5_IJNS5_IJNS5_IJSO_S1W_EEES1U_EEESB_S1X_EEENS5_IJS20_SV_NS5_IJSB_NSA_ILi1024EEEEEEEEEEEEEEvS25_EENS_8epilogue10collective18CollectiveEpilogueINS2H_23Sm100TmaWarpSpecializedILi4ELi2ELi64ELb1ELb0EEEJSH_NS5_IJNSM_ISF_SB_EENSM_INSA_ILi64EEESB_EEEEENS_10bfloat16_tESL_S2Q_SL_NS2H_6fusion15FusionCallbacksIS2L_NS2R_17LinearCombinationIS2Q_fS2Q_fLNS_15FloatRoundStyleE2EEESH_S2P_JEEENS4_5SM1004TMEM4LOAD26SM100_TMEM_LOAD_32dp32b64xES26_NS1J_IS1L_NS1M_ILi16EEENSM_INS5_IJS1O_S2N_EEENS5_IJS2N_SB_EEEEEEENS4_39AutoVectorizingCopyWithAssumedAlignmentILi128EEENS4_14SM90_TMA_STOREES35_S37_S37_EEEvvEEEEvNT_6ParamsE)
        .other          _ZN7cutlass13device_kernelINS_4gemm6kernel13GemmUniversalIN4cute5tupleIJiiiiEEENS1_10collective13CollectiveMmaINS1_46MainloopSm100TmaUmmaWarpSpecializedBlockScaledILi1ELi2ELi1ENS5_IJNS4_1CILi1EEENSA_ILi4EEESB_EEEEENS5_IJNSA_ILi128EEENSA_ILi256EEESG_EEENS5_IJNS_12float_e4m3_tENS_13float_ue8m0_tEEEENS5_IJNS5_IJlSB_lEEENS4_6LayoutINS5_IJNS5_IJNS5_IJNSA_ILi32EEESC_EEEiEEESP_NS5_IJSB_iEEEEEENS5_IJNS5_IJNS5_IJNSA_ILi16EEESC_EEEiEEENS5_IJNS5_IJNSA_ILi0EEESB_EEENSA_ILi512EEEEEENS5_IJSV_iEEEEEEEEEEESK_S12_NS4_8TiledMMAINS4_8MMA_AtomIJNS4_21SM100_MMA_MXF8F6F4_SSISI_SI_fSJ_Li128ELi256ELNS4_4UMMA5MajorE0ELS17_0ELNS16_7ScaleInE0ELS18_0EEEEEENSM_INS5_IJSB_SB_SB_EEENS5_IJSV_SV_SV_EEEEENS5_IJNS4_10UnderscoreES1E_S1E_EEEEENS5_IJNS4_23SM90_TMA_LOAD_MULTICASTES1H_EEENS5_IJNS4_14ComposedLayoutINS4_7SwizzleILi3ELi4ELi3EEENS4_18smem_ptr_flag_bitsILi8EEENSM_INS5_IJNSA_ILi8EEESF_EEENS5_IJSF_SB_EEEEEEENSM_INS5_IJNS5_IJNS5_IJSO_SB_EEENS5_IJSN_SB_EEEEEESB_NS5_IJSC_NSA_ILi2EEEEEEEEENS5_IJNS5_IJNS5_IJST_SX_EEESW_EEESV_NS5_IJSB_SX_EEEEEEEEEEEvNS4_8identityENS5_IJNS4_13SM90_TMA_LOADES26_EEENS5_IJS1S_NSM_INS5_IJNS5_IJNS5_IJSO_S1W_EEES1U_EEESB_S1X_EEENS5_IJS20_SV_NS5_IJSB_NSA_ILi1024EEEEEEEEEEEEEEvS25_EENS_8epilogue10collective18CollectiveEpilogueINS2H_23Sm100TmaWarpSpecializedILi4ELi2ELi64ELb1ELb0EEEJSH_NS5_IJNSM_ISF_SB_EENSM_INSA_ILi64EEESB_EEEEENS_10bfloat16_tESL_S2Q_SL_NS2H_6fusion15FusionCallbacksIS2L_NS2R_17LinearCombinationIS2Q_fS2Q_fLNS_15FloatRoundStyleE2EEESH_S2P_JEEENS4_5SM1004TMEM4LOAD26SM100_TMEM_LOAD_32dp32b64xES26_NS1J_IS1L_NS1M_ILi16EEENSM_INS5_IJS1O_S2N_EEENS5_IJS2N_SB_EEEEEEENS4_39AutoVectorizingCopyWithAssumedAlignmentILi128EEENS4_14SM90_TMA_STOREES35_S37_S37_EEEvvEEEEvNT_6ParamsE,@"STO_CUDA_ENTRY STV_DEFAULT"
_ZN7cutlass13device_kernelINS_4gemm6kernel13GemmUniversalIN4cute5tupleIJiiiiEEENS1_10collective13CollectiveMmaINS1_46MainloopSm100TmaUmmaWarpSpecializedBlockScaledILi1ELi2ELi1ENS5_IJNS4_1CILi1EEENSA_ILi4EEESB_EEEEENS5_IJNSA_ILi128EEENSA_ILi256EEESG_EEENS5_IJNS_12float_e4m3_tENS_13float_ue8m0_tEEEENS5_IJNS5_IJlSB_lEEENS4_6LayoutINS5_IJNS5_IJNS5_IJNSA_ILi32EEESC_EEEiEEESP_NS5_IJSB_iEEEEEENS5_IJNS5_IJNS5_IJNSA_ILi16EEESC_EEEiEEENS5_IJNS5_IJNSA_ILi0EEESB_EEENSA_ILi512EEEEEENS5_IJSV_iEEEEEEEEEEESK_S12_NS4_8TiledMMAINS4_8MMA_AtomIJNS4_21SM100_MMA_MXF8F6F4_SSISI_SI_fSJ_Li128ELi256ELNS4_4UMMA5MajorE0ELS17_0ELNS16_7ScaleInE0ELS18_0EEEEEENSM_INS5_IJSB_SB_SB_EEENS5_IJSV_SV_SV_EEEEENS5_IJNS4_10UnderscoreES1E_S1E_EEEEENS5_IJNS4_23SM90_TMA_LOAD_MULTICASTES1H_EEENS5_IJNS4_14ComposedLayoutINS4_7SwizzleILi3ELi4ELi3EEENS4_18smem_ptr_flag_bitsILi8EEENSM_INS5_IJNSA_ILi8EEESF_EEENS5_IJSF_SB_EEEEEEENSM_INS5_IJNS5_IJNS5_IJSO_SB_EEENS5_IJSN_SB_EEEEEESB_NS5_IJSC_NSA_ILi2EEEEEEEEENS5_IJNS5_IJNS5_IJST_SX_EEESW_EEESV_NS5_IJSB_SX_EEEEEEEEEEEvNS4_8identityENS5_IJNS4_13SM90_TMA_LOADES26_EEENS5_IJS1S_NSM_INS5_IJNS5_IJNS5_IJSO_S1W_EEES1U_EEESB_S1X_EEENS5_IJS20_SV_NS5_IJSB_NSA_ILi1024EEEEEEEEEEEEEEvS25_EENS_8epilogue10collective18CollectiveEpilogueINS2H_23Sm100TmaWarpSpecializedILi4ELi2ELi64ELb1ELb0EEEJSH_NS5_IJNSM_ISF_SB_EENSM_INSA_ILi64EEESB_EEEEENS_10bfloat16_tESL_S2Q_SL_NS2H_6fusion15FusionCallbacksIS2L_NS2R_17LinearCombinationIS2Q_fS2Q_fLNS_15FloatRoundStyleE2EEESH_S2P_JEEENS4_5SM1004TMEM4LOAD26SM100_TMEM_LOAD_32dp32b64xES26_NS1J_IS1L_NS1M_ILi16EEENSM_INS5_IJS1O_S2N_EEENS5_IJS2N_SB_EEEEEEENS4_39AutoVectorizingCopyWithAssumedAlignmentILi128EEENS4_14SM90_TMA_STOREES35_S37_S37_EEEvvEEEEvNT_6ParamsE:
[----:B------:R-:W1:Y:S01]  /*0000*/  LDC R1, c[0x0][0x37c] ;  /* 0x0000df00ff017b82 */ /* 0x000e620000000800 */
[----:B------:R-:W2:Y:S01]  /*0010*/  S2R R165, SR_TID.X ;  /* 0x0000000000a57919 */ /* 0x000ea20000002100 */
[----:B------:R-:W3:Y:S01]  /*0020*/  LDCU.64 UR12, c[0x0][0xc90] ;  /* 0x00019200ff0c77ac */ /* 0x000ee20008000a00 */
[----:B------:R-:W-:Y:S02]  /*0030*/  PRMT R151, RZ, 0x7610, R151 ;  /* 0x00007610ff977816 */ /* 0x000fe40000000097 */
[----:B------:R-:W-:Y:S01]  /*0040*/  ELECT P6, URZ, PT ;  /* 0x0000000000ff782f */ /* 0x000fe200038c0000 */
[----:B------:R-:W4:Y:S01]  /*0050*/  LDCU.64 UR54, c[0x0][0x358] ;  /* 0x00006b00ff3677ac */ /* 0x000f220008000a00 */
[----:B---3--:R-:W-:-:S04]  /*0060*/  UISETP.NE.U32.AND UP0, UPT, UR12, URZ, UPT ;  /* 0x000000ff0c00728c */ /* 0x008fc8000bf05070 */
[----:B------:R-:W-:Y:S01]  /*0070*/  UISETP.NE.AND.EX UP0, UPT, UR13, URZ, UPT, UP0 ;  /* 0x000000ff0d00728c */ /* 0x000fe2000bf05300 */
[----:B--2---:R-:W-:-:S05]  /*0080*/  SHF.R.U32.HI R158, RZ, 0x5, R165 ;  /* 0x00000005ff9e7819 */ /* 0x004fca00000116a5 */
[----:B------:R-:W2:Y:S02]  /*0090*/  SHFL.IDX PT, R0, R158, RZ, 0x1f ;  /* 0x00001fff9e007589 */ /* 0x000ea400000e0000 */
[----:B--2---:R-:W-:Y:S01]  /*00a0*/  R2UR UR14, R0 ;  /* 0x00000000000e72ca */ /* 0x004fe200000e0000 */
[----:B-1--4-:R-:W-:-:S14]  /*00b0*/  BRA.U UP0, `(.L_x_0) ;  /* 0x00000001002c7547 */ /* 0x012fdc000b800000 */
[----:B------:R-:W1:Y:S02]  /*00c0*/  LDCU.64 UR4, c[0x0][0xc88] ;  /* 0x00019100ff0477ac */ /* 0x000e640008000a00 */
[----:B-1----:R-:W-:-:S04]  /*00d0*/  UISETP.NE.U32.AND UP0, UPT, UR4, URZ, UPT ;  /* 0x000000ff0400728c */ /* 0x002fc8000bf05070 */
[----:B------:R-:W-:-:S09]  /*00e0*/  UISETP.NE.AND.EX UP0, UPT, UR5, URZ, UPT, UP0 ;  /* 0x000000ff0500728c */ /* 0x000fd2000bf05300 */
[----:B------:R-:W-:Y:S05]  /*00f0*/  BRA.U !UP0, `(.L_x_1) ;  /* 0x0000000108107547 */ /* 0x000fea000b800000 */
[----:B------:R-:W1:Y:S02]  /*0100*/  LDC.64 R2, c[0x0][0xc88] ;  /* 0x00032200ff027b82 */ /* 0x000e640000000a00 */
[----:B-1----:R1:W5:Y:S01]  /*0110*/  LDG.E R83, desc[UR54][R2.64] ;  /* 0x0000003602537981 */ /* 0x002362000c1e1900 */
[----:B------:R-:W-:Y:S01]  /*0120*/  HFMA2 R151, -RZ, RZ, 0, 5.9604644775390625e-08 ;  /* 0x00000001ff977431 */ /* 0x000fe200000001ff */
[----:B------:R-:W-:Y:S05]  /*0130*/  BRA `(.L_x_0) ;  /* 0x00000000000c7947 */ /* 0x000fea0003800000 */
.L_x_1:
[----:B------:R-:W1:Y:S01]  /*0140*/  LDCU UR4, c[0x0][0xc80] ;  /* 0x00019000ff0477ac */ /* 0x000e620008000800 */
[----:B------:R-:W-:Y:S01]  /*0150*/  HFMA2 R151, -RZ, RZ, 0, 5.9604644775390625e-08 ;  /* 0x00000001ff977431 */ /* 0x000fe200000001ff */
[----:B-1----:R-:W-:-:S07]  /*0160*/  MOV R83, UR4 ;  /* 0x0000000400537c02 */ /* 0x002fce0008000f00 */
.L_x_0:
[----:B------:R-:W2:Y:S02]  /*0170*/  LDCU.64 UR4, c[0x0][0xcb0] ;  /* 0x00019600ff0477ac */ /* 0x000ea40008000a00 */
[----:B--2---:R-:W-:-:S04]  /*0180*/  UISETP.NE.U32.AND UP0, UPT, UR4, URZ, UPT ;  /* 0x000000ff0400728c */ /* 0x004fc8000bf05070 */
[----:B------:R-:W-:-:S09]  /*0190*/  UISETP.NE.AND.EX UP0, UPT, UR5, URZ, UPT, UP0 ;  /* 0x000000ff0500728c */ /* 0x000fd2000bf05300 */
[----:B------:R-:W-:Y:S05]  /*01a0*/  BRA.U UP0, `(.L_x_2) ;  /* 0x0000000100247547 */ /* 0x000fea000b800000 */
[----:B------:R-:W2:Y:S02]  /*01b0*/  LDCU.64 UR4, c[0x0][0xca8] ;  /* 0x00019500ff0477ac */ /* 0x000ea40008000a00 */
[----:B--2---:R-:W-:-:S04]  /*01c0*/  UISETP.NE.U32.AND UP0, UPT, UR4, URZ, UPT ;  /* 0x000000ff0400728c */ /* 0x004fc8000bf05070 */
[----:B------:R-:W-:-:S09]  /*01d0*/  UISETP.NE.AND.EX UP0, UPT, UR5, URZ, UPT, UP0 ;  /* 0x000000ff0500728c */ /* 0x000fd2000bf05300 */
[----:B------:R-:W-:Y:S05]  /*01e0*/  BRA.U !UP0, `(.L_x_3) ;  /* 0x00000001080c7547 */ /* 0x000fea000b800000 */
[----:B------:R-:W2:Y:S02]  /*01f0*/  LDC.64 R76, c[0x0][0xca8] ;  /* 0x00032a00ff4c7b82 */ /* 0x000ea40000000a00 */
[----:B--2---:R2:W5:Y:S01]  /*0200*/  LDG.E R76, desc[UR54][R76.64] ;  /* 0x000000364c4c7981 */ /* 0x004562000c1e1900 */
[----:B------:R-:W-:Y:S05]  /*0210*/  BRA `(.L_x_2) ;  /* 0x0000000000087947 */ /* 0x000fea0003800000 */
.L_x_3:
[----:B------:R-:W2:Y:S02]  /*0220*/  LDCU UR4, c[0x0][0xca0] ;  /* 0x00019400ff0477ac */ /* 0x000ea40008000800 */
[----:B--2---:R-:W-:Y:S02]  /*0230*/  MOV R76, UR4 ;  /* 0x00000004004c7c02 */ /* 0x004fe40008000f00 */
.L_x_2:
[----:B------:R-:W-:Y:S01]  /*0240*/  IMAD.U32 R0, RZ, RZ, UR14 ;  /* 0x0000000eff007e24 */ /* 0x000fe2000f8e00ff */
[----:B------:R-:W-:Y:S04]  /*0250*/  BSSY.RECONVERGENT B0, `(.L_x_4) ;  /* 0x0000012000007945 */ /* 0x000fe80003800200 */
[C---:B------:R-:W-:Y:S02]  /*0260*/  ISETP.NE.OR P1, PT, R0.reuse, 0x1, !P6 ;  /* 0x000000010000780c */ /* 0x040fe40007725670 */
[----:B------:R-:W-:-:S11]  /*0270*/  ISETP.NE.OR P0, PT, R0, 0x3, !P6 ;  /* 0x000000030000780c */ /* 0x000fd60007705670 */
[----:B------:R-:W-:Y:S05]  /*0280*/  @P1 BRA `(.L_x_5) ;  /* 0x0000000000381947 */ /* 0x000fea0003800000 */
[----:B------:R-:W3:Y:S02]  /*0290*/  LDCU.64 UR4, c[0x0][0x348] ;  /* 0x00006900ff0477ac */ /* 0x000ee40008000a00 */
[----:B---3--:R-:W-:Y:S02]  /*02a0*/  UIADD3 UR10, UP3, UPT, UR4, 0x80, URZ ;  /* 0x00000080040a7890 */ /* 0x008fe4000ff7e0ff */
[----:B------:R-:W-:Y:S02]  /*02b0*/  UIADD3 UR8, UP2, UPT, UR4, 0x180, URZ ;  /* 0x0000018004087890 */ /* 0x000fe4000ff5e0ff */
[----:B------:R-:W-:Y:S02]  /*02c0*/  UIADD3 UR6, UP1, UPT, UR4, 0x280, URZ ;  /* 0x0000028004067890 */ /* 0x000fe4000ff3e0ff */
[----:B------:R-:W-:Y:S02]  /*02d0*/  UIADD3 UR4, UP0, UPT, UR4, 0x380, URZ ;  /* 0x0000038004047890 */ /* 0x000fe4000ff1e0ff */
[----:B------:R-:W-:-:S02]  /*02e0*/  UIADD3.X UR11, UPT, UPT, URZ, UR5, URZ, UP3, !UPT ;  /* 0x00000005ff0b7290 */ /* 0x000fc40009ffe4ff */
[----:B------:R-:W-:Y:S02]  /*02f0*/  UIADD3.X UR9, UPT, UPT, URZ, UR5, URZ, UP2, !UPT ;  /* 0x00000005ff097290 */ /* 0x000fe400097fe4ff */
[----:B------:R-:W-:Y:S02]  /*0300*/  UIADD3.X UR7, UPT, UPT, URZ, UR5, URZ, UP1, !UPT ;  /* 0x00000005ff077290 */ /* 0x000fe40008ffe4ff */
[----:B------:R-:W-:-:S03]  /*0310*/  UIADD3.X UR5, UPT, UPT, URZ, UR5, URZ, UP0, !UPT ;  /* 0x00000005ff057290 */ /* 0x000fc600087fe4ff */
[----:B------:R3:W-:Y:S02]  /*0320*/  UTMACCTL.PF [UR10] ;  /* 0x000000000a0079b9 */ /* 0x0007e40008040000 */
[----:B------:R3:W-:Y:S02]  /*0330*/  UTMACCTL.PF [UR8] ;  /* 0x00000000080079b9 */ /* 0x0007e40008040000 */
[----:B------:R3:W-:Y:S02]  /*0340*/  UTMACCTL.PF [UR6] ;  /* 0x00000000060079b9 */ /* 0x0007e40008040000 */
[----:B------:R3:W-:Y:S02]  /*0350*/  UTMACCTL.PF [UR4] ;  /* 0x00000000040079b9 */ /* 0x0007e40008040000 */
[----:B---3--:R-:W-:Y:S01]  /*0360*/  NOP ;  /* 0x0000000000007918 */ /* 0x008fe20000000000 */
.L_x_5:
[----:B------:R-:W-:Y:S05]  /*0370*/  BSYNC.RECONVERGENT B0 ;  /* 0x0000000000007941 */ /* 0x000fea0003800200 */
.L_x_4:
[----:B------:R-:W-:Y:S04]  /*0380*/  BSSY.RECONVERGENT B0, `(.L_x_6) ;  /* 0x000000a000007945 */ /* 0x000fe80003800200 */
[----:B------:R-:W-:Y:S05]  /*0390*/  @P0 BRA `(.L_x_7) ;  /* 0x0000000000200947 */ /* 0x000fea0003800000 */
[----:B------:R-:W3:Y:S02]  /*03a0*/  LDCU.64 UR4, c[0x0][0x348] ;  /* 0x00006900ff0477ac */ /* 0x000ee40008000a00 */
[----:B---3--:R-:W-:Y:S02]  /*03b0*/  UIADD3 UR6, UP1, UPT, UR4, 0x980, URZ ;  /* 0x0000098004067890 */ /* 0x008fe4000ff3e0ff */
[----:B------:R-:W-:Y:S02]  /*03c0*/  UIADD3 UR4, UP0, UPT, UR4, 0xa80, URZ ;  /* 0x00000a8004047890 */ /* 0x000fe4000ff1e0ff */
[----:B------:R-:W-:Y:S02]  /*03d0*/  UIADD3.X UR7, UPT, UPT, URZ, UR5, URZ, UP1, !UPT ;  /* 0x00000005ff077290 */ /* 0x000fe40008ffe4ff */
[----:B------:R-:W-:-:S07]  /*03e0*/  UIADD3.X UR5, UPT, UPT, URZ, UR5, URZ, UP0, !UPT ;  /* 0x00000005ff057290 */ /* 0x000fce00087fe4ff */
[----:B------:R3:W-:Y:S02]  /*03f0*/  UTMACCTL.PF [UR6] ;  /* 0x00000000060079b9 */ /* 0x0007e40008040000 */
[----:B------:R3:W-:Y:S02]  /*0400*/  UTMACCTL.PF [UR4] ;  /* 0x00000000040079b9 */ /* 0x0007e40008040000 */
[----:B---3--:R-:W-:Y:S01]  /*0410*/  NOP ;  /* 0x0000000000007918 */ /* 0x008fe20000000000 */
.L_x_7:
[----:B------:R-:W-:Y:S05]  /*0420*/  BSYNC.RECONVERGENT B0 ;  /* 0x0000000000007941 */ /* 0x000fea0003800200 */
.L_x_6:
[----:B------:R-:W3:Y:S01]  /*0430*/  LDCU.64 UR4, c[0x0][0xc88] ;  /* 0x00019100ff0477ac */ /* 0x000ee20008000a00 */
[----:B------:R-:W-:Y:S02]  /*0440*/  UISETP.EQ.U32.AND UP1, UPT, UR12, URZ, UPT ;  /* 0x000000ff0c00728c */ /* 0x000fe4000bf22070 */
[----:B------:R-:W-:Y:S02]  /*0450*/  UPLOP3.LUT UP4, UPT, UPT, UPT, UPT, 0x80, 0x8 ;  /* 0x000000000008789c */ /* 0x000fe40003f8f070 */
[----:B---3--:R-:W-:-:S04]  /*0460*/  UISETP.NE.U32.AND UP0, UPT, UR4, URZ, UPT ;  /* 0x000000ff0400728c */ /* 0x008fc8000bf05070 */
[----:B------:R-:W-:-:S04]  /*0470*/  UISETP.NE.AND.EX UP0, UPT, UR5, URZ, UPT, UP0 ;  /* 0x000000ff0500728c */ /* 0x000fc8000bf05300 */
[----:B------:R-:W-:-:S04]  /*0480*/  UISETP.EQ.OR.EX UP2, UPT, UR13, URZ, !UP0, UP1 ;  /* 0x000000ff0d00728c */ /* 0x000fc8000c742710 */
[----:B------:R-:W-:-:S05]  /*0490*/  UP2UR UR50, UPR, URZ, 0x4 ;  /* 0x00000004ff327883 */ /* 0x000fca0008000000 */
[----:B------:R-:W-:Y:S07]  /*04a0*/  BRA.U !UP2, `(.L_x_8) ;  /* 0x000000010a207547 */ /* 0x000fee000b800000 */
[----:B------:R-:W-:Y:S01]  /*04b0*/  UISETP.NE.U32.AND UP1, UPT, UR12, URZ, UPT ;  /* 0x000000ff0c00728c */ /* 0x000fe2000bf25070 */
[----:B-----5:R-:W-:Y:S01]  /*04c0*/  FSETP.NEU.AND P0, PT, R83, RZ, PT ;  /* 0x000000ff5300720b */ /* 0x020fe20003f0d000 */
[----:B------:R-:W-:Y:S02]  /*04d0*/  USEL UR4, URZ, 0xffffffff, UP0 ;  /* 0xffffffffff047887 */ /* 0x000fe40008000000 */
[----:B------:R-:W-:-:S10]  /*04e0*/  UISETP.NE.AND.EX UP1, UPT, UR13, URZ, UPT, UP1 ;  /* 0x000000ff0d00728c */ /* 0x000fd4000bf25310 */
[----:B------:R-:W-:Y:S01]  /*04f0*/  VOTEU.ANY UP0, P0 ;  /* 0x0000000000ff7886 */ /* 0x000fe20000000100 */
[----:B------:R-:W-:-:S04]  /*0500*/  @!UP1 USEL UR4, URZ, 0xffffffff, UP0 ;  /* 0xffffffffff049887 */ /* 0x000fc80008000000 */
[----:B------:R-:W-:-:S04]  /*0510*/  ULOP3.LUT UR4, UR4, 0x1, URZ, 0xc0, !UPT ;  /* 0x0000000104047892 */ /* 0x000fc8000f8ec0ff */
[----:B------:R-:W-:-:S11]  /*0520*/  UISETP.NE.U32.AND UP4, UPT, UR4, 0x1, UPT ;  /* 0x000000010400788c */ /* 0x000fd6000bf85070 */
.L_x_8:
[----:B-1----:R-:W1:Y:S01]  /*0530*/  SHFL.IDX PT, R2, R158, RZ, 0x1f ;  /* 0x00001fff9e027589 */ /* 0x002e6200000e0000 */
[----:B------:R-:W-:-:S04]  /*0540*/  UISETP.NE.AND UP0, UPT, UR14, 0x2, UPT ;  /* 0x000000020e00788c */ /* 0x000fc8000bf05270 */
[----:B------:R-:W-:Y:S01]  /*0550*/  USEL UR37, URZ, 0x1, UP0 ;  /* 0x00000001ff257887 */ /* 0x000fe20008000000 */
[----:B-1----:R-:W-:-:S13]  /*0560*/  ISETP.NE.AND P0, PT, R2, RZ, PT ;  /* 0x000000ff0200720c */ /* 0x002fda0003f05270 */
[----:B------:R-:W-:Y:S05]  /*0570*/  @P0 BRA `(.L_x_9) ;  /* 0x0000000000400947 */ /* 0x000fea0003800000 */
[----:B------:R-:W1:Y:S01]  /*0580*/  S2UR UR4, SR_CgaCtaId ;  /* 0x00000000000479c3 */ /* 0x000e620000008800 */
[----:B------:R-:W-:Y:S01]  /*0590*/  UMOV UR5, 0x400 ;  /* 0x0000040000057882 */ /* 0x000fe20000000000 */
[----:B------:R-:W-:Y:S01]  /*05a0*/  UMOV UR8, 0x1 ;  /* 0x0000000100087882 */ /* 0x000fe20000000000 */
[----:B------:R-:W-:Y:S01]  /*05b0*/  UMOV UR6, 0x4 ;  /* 0x0000000400067882 */ /* 0x000fe20000000000 */
[----:B------:R-:W-:-:S04]  /*05c0*/  UIADD3 UR8, UPT, UPT, -UR8, 0x100000, URZ ;  /* 0x0010000008087890 */ /* 0x000fc8000fffe1ff */
[----:B------:R-:W-:Y:S02]  /*05d0*/  USHF.L.U32 UR9, UR8, 0xb, URZ ;  /* 0x0000000b08097899 */ /* 0x000fe400080006ff */
[----:B------:R-:W-:Y:S02]  /*05e0*/  USHF.L.U32 UR8, UR8, 0x1, URZ ;  /* 0x0000000108087899 */ /* 0x000fe400080006ff */
[----:B------:R-:W-:-:S04]  /*05f0*/  UIADD3 UR6, UPT, UPT, -UR6, 0x100000, URZ ;  /* 0x0010000006067890 */ /* 0x000fc8000fffe1ff */
[----:B------:R-:W-:Y:S02]  /*0600*/  USHF.L.U32 UR7, UR6, 0xb, URZ ;  /* 0x0000000b06077899 */ /* 0x000fe400080006ff */
[----:B------:R-:W-:Y:S01]  /*0610*/  USHF.L.U32 UR6, UR6, 0x1, URZ ;  /* 0x0000000106067899 */ /* 0x000fe200080006ff */
[----:B------:R-:W-:Y:S01]  /*0620*/  ELECT P0, URZ, PT ;  /* 0x0000000000ff782f */ /* 0x000fe20003800000 */
[----:B-1----:R-:W-:Y:S01]  /*0630*/  ULEA UR4, UR4, UR5, 0x18 ;  /* 0x0000000504047291 */ /* 0x002fe2000f8ec0ff */
[----:B------:R-:W1:Y:S11]  /*0640*/  FENCE.VIEW.ASYNC.S ;  /* 0x00000000000073c6 */ /* 0x000e760000000000 */
[----:B-1----:R1:W3:Y:S01]  /*0650*/  SYNCS.EXCH.64 URZ, [UR4], UR8 ;  /* 0x0000000804ff75b2 */ /* 0x0022e20008000100 */
[----:B------:R1:W4:Y:S01]  /*0660*/  SYNCS.EXCH.64 URZ, [UR4+0x8], UR6 ;  /* 0x0000080604ff75b2 */ /* 0x0003220008000100 */
[----:B------:R-:W-:Y:S01]  /*0670*/  NOP ;  /* 0x0000000000007918 */ /* 0x000fe20000000000 */
.L_x_9:
[----:B------:R-:W2:Y:S01]  /*0680*/  SHFL.IDX PT, R2, R158, RZ, 0x1f ;  /* 0x00001fff9e027589 */ /* 0x000ea200000e0000 */
[----:B------:R-:W-:Y:S01]  /*0690*/  NOP ;  /* 0x0000000000007918 */ /* 0x000fe20000000000 */
[----:B--2---:R-:W-:-:S13]  /*06a0*/  ISETP.NE.AND P0, PT, R2, 0x1, PT ;  /* 0x000000010200780c */ /* 0x004fda0003f05270 */
[----:B------:R-:W-:Y:S05]  /*06b0*/  @P0 BRA `(.L_x_10) ;  /* 0x0000000000580947 */ /* 0x000fea0003800000 */
[----:B-1----:R-:W1:Y:S01]  /*06c0*/  S2UR UR4, SR_CgaCtaId ;  /* 0x00000000000479c3 */ /* 0x002e620000008800 */
        /* <DEDUP_REMOVED lines=12> */
[----:B-1----:R2:W1:Y:S01]  /*0790*/  SYNCS.EXCH.64 URZ, [UR4+0x10], UR8 ;  /* 0x0000100804ff75b2 */ /* 0x0024620008000100 */
[----:B------:R2:W1:Y:S01]  /*07a0*/  SYNCS.EXCH.64 URZ, [UR4+0x30], UR6 ;  /* 0x0000300604ff75b2 */ /* 0x0004620008000100 */
[----:B------:R2:W1:Y:S01]  /*07b0*/  SYNCS.EXCH.64 URZ, [UR4+0x18], UR8 ;  /* 0x0000180804ff75b2 */ /* 0x0004620008000100 */
[----:B------:R2:W1:Y:S01]  /*07c0*/  SYNCS.EXCH.64 URZ, [UR4+0x38], UR6 ;  /* 0x0000380604ff75b2 */ /* 0x0004620008000100 */
[----:B------:R2:W1:Y:S01]  /*07d0*/  SYNCS.EXCH.64 URZ, [UR4+0x20], UR8 ;  /* 0x0000200804ff75b2 */ /* 0x0004620008000100 */
[----:B------:R2:W1:Y:S01]  /*07e0*/  SYNCS.EXCH.64 URZ, [UR4+0x40], UR6 ;  /* 0x0000400604ff75b2 */ /* 0x0004620008000100 */
[----:B------:R2:W1:Y:S01]  /*07f0*/  SYNCS.EXCH.64 URZ, [UR4+0x28], UR8 ;  /* 0x0000280804ff75b2 */ /* 0x0004620008000100 */
[----:B------:R2:W1:Y:S02]  /*0800*/  SYNCS.EXCH.64 URZ, [UR4+0x48], UR6 ;  /* 0x0000480604ff75b2 */ /* 0x0004640008000100 */
[----:B--2---:R-:W-:Y:S01]  /*0810*/  NOP ;  /* 0x0000000000007918 */ /* 0x004fe20000000000 */
.L_x_10:
[----:B------:R-:W2:Y:S01]  /*0820*/  SHFL.IDX PT, R2, R158, RZ, 0x1f ;  /* 0x00001fff9e027589 */ /* 0x000ea200000e0000 */
[----:B------:R-:W-:Y:S01]  /*0830*/  NOP ;  /* 0x0000000000007918 */ /* 0x000fe20000000000 */
[----:B--2---:R-:W-:-:S13]  /*0840*/  ISETP.NE.AND P0, PT, R2, 0x3, PT ;  /* 0x000000030200780c */ /* 0x004fda0003f05270 */
[----:B------:R-:W-:Y:S05]  /*0850*/  @P0 BRA `(.L_x_11) ;  /* 0x0000000000300947 */ /* 0x000fea0003800000 */
[----:B-1----:R-:W1:Y:S01]  /*0860*/  S2UR UR6, SR_CgaCtaId ;  /* 0x00000000000679c3 */ /* 0x002e620000008800 */
[----:B------:R-:W-:Y:S01]  /*0870*/  UMOV UR4, 0x400 ;  /* 0x0000040000047882 */ /* 0x000fe20000000000 */
[----:B------:R-:W-:Y:S01]  /*0880*/  UMOV UR5, 0x20 ;  /* 0x0000002000057882 */ /* 0x000fe20000000000 */
[----:B------:R-:W-:Y:S01]  /*0890*/  ELECT P0, URZ, PT ;  /* 0x0000000000ff782f */ /* 0x000fe20003800000 */
[----:B-1----:R-:W-:Y:S02]  /*08a0*/  ULEA UR6, UR6, UR4, 0x18 ;  /* 0x0000000406067291 */ /* 0x002fe4000f8ec0ff */
[----:B------:R-:W-:-:S04]  /*08b0*/  UIADD3 UR4, UPT, UPT, -UR5, 0x100000, URZ ;  /* 0x0010000005047890 */ /* 0x000fc8000fffe1ff */
[----:B------:R-:W-:Y:S02]  /*08c0*/  USHF.L.U32 UR5, UR4, 0xb, URZ ;  /* 0x0000000b04057899 */ /* 0x000fe400080006ff */
[----:B------:R-:W-:Y:S01]  /*08d0*/  USHF.L.U32 UR4, UR4, 0x1, URZ ;  /* 0x0000000104047899 */ /* 0x000fe200080006ff */
[----:B------:R-:W1:Y:S11]  /*08e0*/  FENCE.VIEW.ASYNC.S ;  /* 0x00000000000073c6 */ /* 0x000e760000000000 */
[----:B-1----:R2:W1:Y:S01]  /*08f0*/  SYNCS.EXCH.64 URZ, [UR6+0x50], UR4 ;  /* 0x0000500406ff75b2 */ /* 0x0024620008000100 */
[----:B------:R2:W1:Y:S02]  /*0900*/  SYNCS.EXCH.64 URZ, [UR6+0x58], UR4 ;  /* 0x0000580406ff75b2 */ /* 0x0004640008000100 */
[----:B--2---:R-:W-:Y:S01]  /*0910*/  NOP ;  /* 0x0000000000007918 */ /* 0x004fe20000000000 */
.L_x_11:
[----:B------:R-:W2:Y:S01]  /*0920*/  SHFL.IDX PT, R2, R158, RZ, 0x1f ;  /* 0x00001fff9e027589 */ /* 0x000ea200000e0000 */
[----:B------:R-:W-:Y:S01]  /*0930*/  NOP ;  /* 0x0000000000007918 */ /* 0x000fe20000000000 */
[----:B--2---:R-:W-:-:S13]  /*0940*/  ISETP.NE.AND P0, PT, R2, 0x4, PT ;  /* 0x000000040200780c */ /* 0x004fda0003f05270 */
[----:B------:R-:W-:Y:S05]  /*0950*/  @P0 BRA `(.L_x_12) ;  /* 0x00000000004c0947 */ /* 0x000fea0003800000 */
[----:B-1----:R-:W1:Y:S01]  /*0960*/  S2UR UR6, SR_CgaCtaId ;  /* 0x00000000000679c3 */ /* 0x002e620000008800 */
[----:B------:R-:W-:Y:S01]  /*0970*/  UMOV UR4, 0x3a0 ;  /* 0x000003a000047882 */ /* 0x000fe20000000000 */
[----:B------:R-:W-:Y:S01]  /*0980*/  UMOV UR5, 0x400 ;  /* 0x0000040000057882 */ /* 0x000fe20000000000 */
[----:B------:R-:W-:Y:S01]  /*0990*/  USEL UR4, UR4, 0x320, UP4 ;  /* 0x0000032004047887 */ /* 0x000fe2000a000000 */
[----:B------:R-:W-:Y:S01]  /*09a0*/  UMOV UR8, 0x1 ;  /* 0x0000000100087882 */ /* 0x000fe20000000000 */
[----:B------:R-:W-:Y:S01]  /*09b0*/  ELECT P0, URZ, PT ;  /* 0x0000000000ff782f */ /* 0x000fe20003800000 */
[----:B------:R-:W-:-:S04]  /*09c0*/  UIADD3 UR8, UPT, UPT, -UR8, 0x100000, URZ ;  /* 0x0010000008087890 */ /* 0x000fc8000fffe1ff */
[----:B------:R-:W-:Y:S02]  /*09d0*/  USHF.L.U32 UR9, UR8, 0xb, URZ ;  /* 0x0000000b08097899 */ /* 0x000fe400080006ff */
[----:B------:R-:W-:Y:S02]  /*09e0*/  USHF.L.U32 UR8, UR8, 0x1, URZ ;  /* 0x0000000108087899 */ /* 0x000fe400080006ff */
[----:B-1----:R-:W-:Y:S02]  /*09f0*/  ULEA UR6, UR6, UR5, 0x18 ;  /* 0x0000000506067291 */ /* 0x002fe4000f8ec0ff */
[----:B------:R-:W-:-:S04]  /*0a00*/  UIADD3 UR4, UPT, UPT, -UR4, 0x100000, URZ ;  /* 0x0010000004047890 */ /* 0x000fc8000fffe1ff */
[----:B------:R-:W-:Y:S02]  /*0a10*/  USHF.L.U32 UR5, UR4, 0xb, URZ ;  /* 0x0000000b04057899 */ /* 0x000fe400080006ff */
[----:B------:R-:W-:Y:S01]  /*0a20*/  USHF.L.U32 UR4, UR4, 0x1, URZ ;  /* 0x0000000104047899 */ /* 0x000fe200080006ff */
[----:B------:R-:W1:Y:S03]  /*0a30*/  FENCE.VIEW.ASYNC.S ;  /* 0x00000000000073c6 */ /* 0x000e660000000000 */
[----:B-1----:R2:W1:Y:S08]  /*0a40*/  SYNCS.EXCH.64 URZ, [UR6+0x60], UR8 ;  /* 0x0000600806ff75b2 */ /* 0x0024700008000100 */
[----:B------:R2:W1:Y:S01]  /*0a50*/  SYNCS.EXCH.64 URZ, [UR6+0x70], UR4 ;  /* 0x0000700406ff75b2 */ /* 0x0004620008000100 */
[----:B------:R2:W1:Y:S01]  /*0a60*/  SYNCS.EXCH.64 URZ, [UR6+0x68], UR8 ;  /* 0x0000680806ff75b2 */ /* 0x0004620008000100 */
[----:B------:R2:W1:Y:S02]  /*0a70*/  SYNCS.EXCH.64 URZ, [UR6+0x78], UR4 ;  /* 0x0000780406ff75b2 */ /* 0x0004640008000100 */
[----:B--2---:R-:W-:Y:S01]  /*0a80*/  NOP ;  /* 0x0000000000007918 */ /* 0x004fe20000000000 */
.L_x_12:
        /* <DEDUP_REMOVED lines=18> */
[----:B------:R2:W1:Y:S02]  /*0bb0*/  SYNCS.EXCH.64 URZ, [UR4+0x88], UR6 ;  /* 0x0000880604ff75b2 */ /* 0x0004640008000100 */
[----:B--2---:R-:W-:Y:S01]  /*0bc0*/  NOP ;  /* 0x0000000000007918 */ /* 0x004fe20000000000 */
.L_x_13:
[----:B------:R-:W2:Y:S01]  /*0bd0*/  SHFL.IDX PT, R2, R158, RZ, 0x1f ;  /* 0x00001fff9e027589 */ /* 0x000ea200000e0000 */
[----:B------:R-:W1:Y:S01]  /*0be0*/  S2UR UR61, SR_CgaCtaId ;  /* 0x00000000003d79c3 */ /* 0x000e620000008800 */
[----:B------:R-:W-:Y:S01]  /*0bf0*/  ISETP.NE.OR P1, PT, RZ, UR14, !P6 ;  /* 0x0000000eff007c0c */ /* 0x000fe2000f725670 */
[----:B------:R-:W-:Y:S01]  /*0c00*/  NOP ;  /* 0x0000000000007918 */ /* 0x000fe20000000000 */
[----:B--2---:R-:W-:-:S13]  /*0c10*/  ISETP.NE.AND P0, PT, R2, 0x3, PT ;  /* 0x000000030200780c */ /* 0x004fda0003f05270 */
[----:B-1----:R-:W-:Y:S05]  /*0c20*/  @P0 BRA `(.L_x_14) ;  /* 0x0000000000380947 */ /* 0x002fea0003800000 */
[----:B------:R-:W1:Y:S01]  /*0c30*/  S2UR UR4, SR_CgaCtaId ;  /* 0x00000000000479c3 */ /* 0x000e620000008800 */
[----:B------:R-:W-:Y:S01]  /*0c40*/  UMOV UR5, 0x400 ;  /* 0x0000040000057882 */ /* 0x000fe20000000000 */
[----:B------:R-:W-:Y:S01]  /*0c50*/  UMOV UR6, 0x20 ;  /* 0x0000002000067882 */ /* 0x000fe20000000000 */
[----:B------:R-:W-:Y:S01]  /*0c60*/  ELECT P0, URZ, PT ;  /* 0x0000000000ff782f */ /* 0x000fe20003800000 */
[----:B------:R-:W-:-:S04]  /*0c70*/  UIADD3 UR6, UPT, UPT, -UR6, 0x100000, URZ ;  /* 0x0010000006067890 */ /* 0x000fc8000fffe1ff */
[----:B------:R-:W-:Y:S02]  /*0c80*/  USHF.L.U32 UR7, UR6, 0xb, URZ ;  /* 0x0000000b06077899 */ /* 0x000fe400080006ff */
[----:B------:R-:W-:Y:S02]  /*0c90*/  USHF.L.U32 UR6, UR6, 0x1, URZ ;  /* 0x0000000106067899 */ /* 0x000fe400080006ff */
[----:B-1----:R-:W-:Y:S01]  /*0ca0*/  ULEA UR4, UR4, UR5, 0x18 ;  /* 0x0000000504047291 */ /* 0x002fe2000f8ec0ff */
[----:B------:R-:W1:Y:S11]  /*0cb0*/  FENCE.VIEW.ASYNC.S ;  /* 0x00000000000073c6 */ /* 0x000e760000000000 */
[----:B-1----:R1:W2:Y:S01]  /*0cc0*/  SYNCS.EXCH.64 URZ, [UR4+0x90], UR6 ;  /* 0x0000900604ff75b2 */ /* 0x0022a20008000100 */
[----:B------:R1:W1:Y:S01]  /*0cd0*/  SYNCS.EXCH.64 URZ, [UR4+0xa0], UR6 ;  /* 0x0000a00604ff75b2 */ /* 0x0002620008000100 */
[----:B------:R1:W1:Y:S01]  /*0ce0*/  SYNCS.EXCH.64 URZ, [UR4+0x98], UR6 ;  /* 0x0000980604ff75b2 */ /* 0x0002620008000100 */
[----:B------:R1:W1:Y:S01]  /*0cf0*/  SYNCS.EXCH.64 URZ, [UR4+0xa8], UR6 ;  /* 0x0000a80604ff75b2 */ /* 0x0002620008000100 */
[----:B------:R-:W-:Y:S01]  /*0d00*/  NOP ;  /* 0x0000000000007918 */ /* 0x000fe20000000000 */
.L_x_14:
[----:B------:R-:W-:Y:S01]  /*0d10*/  VOTEU.ALL UP0, P1 ;  /* 0x0000000000ff7886 */ /* 0x000fe20000800000 */
[----:B-1----:R-:W1:Y:S01]  /*0d20*/  LDCU UR7, c[0x0][0x36c] ;  /* 0x00006d80ff0777ac */ /* 0x002e620008000800 */
[----:B------:R-:W-:Y:S01]  /*0d30*/  NOP ;  /* 0x0000000000007918 */ /* 0x000fe20000000000 */
[----:B------:R-:W-:Y:S01]  /*0d40*/  ISETP.NE.OR P6, PT, R0, 0x2, !P6 ;  /* 0x000000020000780c */ /* 0x000fe200077c5670 */
[----:B------:R-:W-:Y:S01]  /*0d50*/  UMOV UR4, 0x80 ;  /* 0x0000008000047882 */ /* 0x000fe20000000000 */
[----:B------:R-:W-:Y:S01]  /*0d60*/  @!UP0 UMOV UR6, 0x400 ;  /* 0x0000040000068882 */ /* 0x000fe20000000000 */
[----:B------:R-:W-:-:S04]  /*0d70*/  @!UP0 UIADD3 UR4, UPT, UPT, -UR4, 0x100000, URZ ;  /* 0x0010000004048890 */ /* 0x000fc8000fffe1ff */
[----:B------:R-:W-:Y:S02]  /*0d80*/  @!UP0 USHF.L.U32 UR5, UR4, 0xb, URZ ;  /* 0x0000000b04058899 */ /* 0x000fe400080006ff */
[----:B------:R-:W-:Y:S01]  /*0d90*/  @!UP0 USHF.L.U32 UR4, UR4, 0x1, URZ ;  /* 0x0000000104048899 */ /* 0x000fe200080006ff */
[----:B------:R-:W-:Y:S01]  /*0da0*/  LOP3.LUT R8, R165, 0x1f, RZ, 0xc0, !PT ;  /* 0x0000001fa5087812 */ /* 0x000fe200078ec0ff */
[----:B------:R-:W-:Y:S01]  /*0db0*/  @!UP0 ULEA UR6, UR61, UR6, 0x18 ;  /* 0x000000063d068291 */ /* 0x000fe2000f8ec0ff */
[----:B------:R-:W-:Y:S01]  /*0dc0*/  VOTEU.ALL UP0, P1 ;  /* 0x0000000000ff7886 */ /* 0x000fe20000800000 */
[----:B------:R-:W-:Y:S01]  /*0dd0*/  UISETP.NE.AND UP3, UPT, UR14, URZ, UPT ;  /* 0x000000ff0e00728c */ /* 0x000fe2000bf65270 */
[----:B------:R-:W3:Y:S09]  /*0de0*/  FENCE.VIEW.ASYNC.S ;  /* 0x00000000000073c6 */ /* 0x000ef20000000000 */
[----:B---3--:R3:W2:Y:S01]  /*0df0*/  @!UP0 SYNCS.EXCH.64 URZ, [UR6+0xb0], UR4 ;  /* 0x0000b00406ff85b2 */ /* 0x0086a20008000100 */
[----:B-1----:R-:W-:-:S09]  /*0e00*/  UISETP.EQ.U32.AND UP0, UPT, UR7, 0x1, UPT ;  /* 0x000000010700788c */ /* 0x002fd2000bf02070 */
[----:B------:R-:W-:Y:S05]  /*0e10*/  BRA.U !UP0, `(.L_x_15) ;  /* 0x0000000108087547 */ /* 0x000fea000b800000 */
[----:B--2-4-:R-:W-:Y:S01]  /*0e20*/  UCGABAR_ARV ;  /* 0x00000000000079c7 */ /* 0x014fe20008000000 */
[----:B------:R-:W-:Y:S05]  /*0e30*/  BRA `(.L_x_16) ;  /* 0x0000000000047947 */ /* 0x000fea0003800000 */
.L_x_15:
[----:B--2-4-:R-:W-:Y:S01]  /*0e40*/  NOP ;  /* 0x0000000000007918 */ /* 0x014fe20000000000 */
.L_x_16:
[----:B------:R-:W1:Y:S01]  /*0e50*/  S2UR UR28, SR_CTAID.X ;  /* 0x00000000001c79c3 */ /* 0x000e620000002500 */
[----:B------:R-:W-:-:S05]  /*0e60*/  CS2R.32 R152, SR_CgaSize ;  /* 0x0000000000987805 */ /* 0x000fca0000008a00 */
[----:B------:R-:W-:-:S05]  /*0e70*/  IMAD R152, R152, -0xa0, RZ ;  /* 0xffffff6098987824 */ /* 0x000fca00078e02ff */
[----:B---3--:R-:W-:-:S14]  /*0e80*/  R2UR UR6, R152 ;  /* 0x00000000980672ca */ /* 0x008fdc00000e0000 */
[----:B------:R-:W2:Y:S01]  /*0e90*/  LDCU UR6, c[0x0][UR6+0x2b0] ;  /* 0x00005600060677ac */ /* 0x000ea20008000800 */
[----:B------:R-:W-:-:S05]  /*0ea0*/  CS2R.32 R152, SR_CgaSize ;  /* 0x0000000000987805 */ /* 0x000fca0000008a00 */
[----:B------:R-:W-:-:S05]  /*0eb0*/  IMAD R152, R152, -0xa0, RZ ;  /* 0xffffff6098987824 */ /* 0x000fca00078e02ff */
[----:B------:R-:W-:-:S14]  /*0ec0*/  R2UR UR5, R152 ;  /* 0x00000000980572ca */ /* 0x000fdc00000e0000 */
[----:B------:R-:W3:Y:S01]  /*0ed0*/  LDCU UR5, c[0x0][UR5+0x2b4] ;  /* 0x00005680050577ac */ /* 0x000ee20008000800 */
[----:B------:R-:W4:Y:S01]  /*0ee0*/  S2UR UR4, SR_CTAID.Y ;  /* 0x00000000000479c3 */ /* 0x000f220000002600 */
[----:B------:R-:W-:Y:S02]  /*0ef0*/  ULOP3.LUT UR63, UR61, 0x3, URZ, 0xc0, !UPT ;  /* 0x000000033d3f7892 */ /* 0x000fe4000f8ec0ff */
[----:B------:R-:W-:Y:S02]  /*0f00*/  USHF.L.U32 UR26, UR61, 0x7, URZ ;  /* 0x000000073d1a7899 */ /* 0x000fe400080006ff */
[----:B------:R-:W-:Y:S02]  /*0f10*/  UISETP.NE.AND UP1, UPT, UR14, 0x2, UPT ;  /* 0x000000020e00788c */ /* 0x000fe4000bf25270 */
[----:B------:R-:W-:Y:S01]  /*0f20*/  USHF.R.U32.HI UR27, URZ, 0x1, UR63 ;  /* 0x00000001ff1b7899 */ /* 0x000fe2000801163f */
[----:B------:R-:W3:Y:S01]  /*0f30*/  LDC R11, c[0x0][0xf24] ;  /* 0x0003c900ff0b7b82 */ /* 0x000ee20000000800 */
[----:B------:R-:W-:Y:S01]  /*0f40*/  ULOP3.LUT UR26, UR26, 0x80, URZ, 0xc0, !UPT ;  /* 0x000000801a1a7892 */ /* 0x000fe2000f8ec0ff */
[----:B-1----:R-:W-:-:S02]  /*0f50*/  I2FP.F32.U32 R152, UR28 ;  /* 0x0000001c00987c45 */ /* 0x002fc40008201000 */
[----:B------:R-:W-:-:S05]  /*0f60*/  CS2R.32 R5, SR_CgaSize ;  /* 0x0000000000057805 */ /* 0x000fca0000008a00 */
[----:B------:R-:W-:-:S06]  /*0f70*/  IMAD R5, R5, -0xa0, RZ ;  /* 0xffffff6005057824 */ /* 0x000fcc00078e02ff */
[----:B------:R-:W1:Y:S01]  /*0f80*/  LDC R5, c[0x0][R5+0x2a0] ;  /* 0x0000a80005057b82 */ /* 0x000e620000000800 */
[----:B--2---:R-:W-:Y:S01]  /*0f90*/  FMUL R152, R152, UR6 ;  /* 0x0000000698987c20 */ /* 0x004fe20008400000 */
[----:B----4-:R-:W-:Y:S02]  /*0fa0*/  I2FP.F32.U32 R0, UR4 ;  /* 0x0000000400007c45 */ /* 0x010fe40008201000 */
[----:B------:R-:W-:-:S05]  /*0fb0*/  CS2R.32 R3, SR_CgaSize ;  /* 0x0000000000037805 */ /* 0x000fca0000008a00 */
[----:B------:R-:W-:-:S06]  /*0fc0*/  IMAD R3, R3, -0xa0, RZ ;  /* 0xffffff6003037824 */ /* 0x000fcc00078e02ff */
[----:B------:R-:W2:Y:S01]  /*0fd0*/  LDC R3, c[0x0][R3+0x2a4] ;  /* 0x0000a90003037b82 */ /* 0x000ea20000000800 */
[----:B------:R-:W-:Y:S01]  /*0fe0*/  MOV R20, UR4 ;  /* 0x0000000400147c02 */ /* 0x000fe20008000f00 */
[----:B------:R-:W4:Y:S01]  /*0ff0*/  F2I.U32.TRUNC.NTZ R152, R152 ;  /* 0x0000009800987305 */ /* 0x000f22000020f000 */
[----:B---3--:R-:W-:Y:S01]  /*1000*/  FMUL R0, R0, UR5 ;  /* 0x0000000500007c20 */ /* 0x008fe20008400000 */
[----:B------:R-:W3:Y:S01]  /*1010*/  LDCU UR5, c[0x0][0xf30] ;  /* 0x0001e600ff0577ac */ /* 0x000ee20008000800 */
[----:B------:R-:W-:-:S03]  /*1020*/  ISETP.GE.AND P0, PT, R11, 0x1, PT ;  /* 0x000000010b00780c */ /* 0x000fc60003f06270 */
[----:B------:R-:W2:Y:S02]  /*1030*/  LDC R72, c[0x0][0xf24] ;  /* 0x0003c900ff487b82 */ /* 0x000ea40000000800 */
[----:B------:R-:W3:Y:S06]  /*1040*/  F2I.U32.TRUNC.NTZ R150, R0 ;  /* 0x0000000000967305 */ /* 0x000eec000020f000 */
[----:B------:R-:W2:Y:S01]  /*1050*/  S2UR UR52, SR_CTAID.Z ;  /* 0x00000000003479c3 */ /* 0x000ea20000002700 */
[----:B----4-:R-:W-:-:S05]  /*1060*/  IADD3 R152, PT, PT, -R152, RZ, RZ ;  /* 0x000000ff98987210 */ /* 0x010fca0007ffe1ff */
[----:B-1----:R-:W-:Y:S01]  /*1070*/  IMAD R152, R5, R152, UR28 ;  /* 0x0000001c05987e24 */ /* 0x002fe2000f8e0298 */
[----:B---3--:R-:W-:Y:S01]  /*1080*/  UISETP.NE.AND UP2, UPT, UR5, 0x1, UPT ;  /* 0x000000010500788c */ /* 0x008fe2000bf45270 */
[----:B------:R-:W-:Y:S02]  /*1090*/  IADD3 R150, PT, PT, -R150, RZ, RZ ;  /* 0x000000ff96967210 */ /* 0x000fe40007ffe1ff */
[----:B------:R-:W-:-:S03]  /*10a0*/  PRMT R0, RZ, 0x7610, R0 ;  /* 0x00007610ff007816 */ /* 0x000fc60000000000 */
[----:B--2---:R-:W-:Y:S01]  /*10b0*/  IMAD R150, R3, R150, UR4 ;  /* 0x0000000403967e24 */ /* 0x004fe2000f8e0296 */
[----:B------:R-:W-:Y:S06]  /*10c0*/  BRA.U UP3, `(.L_x_17) ;  /* 0x00000001033c7547 */ /* 0x000fec000b800000 */
[C---:B------:R-:W-:Y:S02]  /*10d0*/  ISETP.NE.AND P4, PT, R150.reuse, 0x1, PT ;  /* 0x000000019600780c */ /* 0x040fe40003f85270 */
[C---:B------:R-:W-:Y:S02]  /*10e0*/  ISETP.NE.AND P3, PT, R150.reuse, 0x2, PT ;  /* 0x000000029600780c */ /* 0x040fe40003f65270 */
[----:B------:R-:W-:Y:S02]  /*10f0*/  ISETP.NE.AND P1, PT, R150, RZ, PT ;  /* 0x000000ff9600720c */ /* 0x000fe40003f25270 */
[----:B------:R-:W-:Y:S02]  /*1100*/  ISETP.NE.AND P5, PT, R152, RZ, PT ;  /* 0x000000ff9800720c */ /* 0x000fe40003fa5270 */
[----:B------:R-:W-:Y:S02]  /*1110*/  ISETP.NE.AND P2, PT, R150, 0x3, PT ;  /* 0x000000039600780c */ /* 0x000fe40003f45270 */
[----:B------:R-:W-:-:S02]  /*1120*/  SEL R3, RZ, 0x2, P4 ;  /* 0x00000002ff037807 */ /* 0x000fc40002000000 */
[----:B------:R-:W-:Y:S02]  /*1130*/  SEL R2, RZ, 0x4, P3 ;  /* 0x00000004ff027807 */ /* 0x000fe40001800000 */
[----:B------:R-:W-:Y:S02]  /*1140*/  ISETP.EQ.OR P1, PT, R152, RZ, !P1 ;  /* 0x000000ff9800720c */ /* 0x000fe40004f22670 */
[----:B------:R-:W-:Y:S02]  /*1150*/  SEL R0, RZ, 0x8, P2 ;  /* 0x00000008ff007807 */ /* 0x000fe40001000000 */
[----:B------:R-:W-:Y:S02]  /*1160*/  SEL R3, R3, 0x2, P5 ;  /* 0x0000000203037807 */ /* 0x000fe40002800000 */
[----:B------:R-:W-:Y:S02]  /*1170*/  SEL R2, R2, 0x4, P5 ;  /* 0x0000000402027807 */ /* 0x000fe40002800000 */
[----:B------:R-:W-:-:S02]  /*1180*/  SEL R4, RZ, 0x1, !P1 ;  /* 0x00000001ff047807 */ /* 0x000fc40004800000 */
[----:B------:R-:W-:Y:S02]  /*1190*/  SEL R0, R0, 0x8, P5 ;  /* 0x0000000800007807 */ /* 0x000fe40002800000 */
[----:B------:R-:W-:-:S05]  /*11a0*/  IADD3 R3, PT, PT, R2, R3, R4 ;  /* 0x0000000302037210 */ /* 0x000fca0007ffe004 */
[----:B------:R-:W-:Y:S02]  /*11b0*/  IMAD.IADD R0, R3, 0x1, R0 ;  /* 0x0000000103007824 */ /* 0x000fe400078e0200 */
.L_x_17:
[----:B------:R-:W-:Y:S05]  /*11c0*/  @!P0 BRA `(.L_x_18) ;  /* 0x0000000000c08947 */ /* 0x000fea0003800000 */
[----:B------:R-:W1:Y:S01]  /*11d0*/  LDC.64 R4, c[0x0][0xf18] ;  /* 0x0003c600ff047b82 */ /* 0x000e620000000a00 */
[----:B------:R-:W-:-:S07]  /*11e0*/  ISETP.NE.AND P0, PT, R11, 0x1, PT ;  /* 0x000000010b00780c */ /* 0x000fce0003f05270 */
[----:B------:R-:W2:Y:S08]  /*11f0*/  LDC R10, c[0x0][0xf0c] ;  /* 0x0003c300ff0a7b82 */ /* 0x000eb00000000800 */
[----:B------:R-:W3:Y:S08]  /*1200*/  LDC R13, c[0x0][0x370] ;  /* 0x0000dc00ff0d7b82 */ /* 0x000ef00000000800 */
[----:B------:R-:W4:Y:S01]  /*1210*/  LDC R12, c[0x0][0x374] ;  /* 0x0000dd00ff0c7b82 */ /* 0x000f220000000800 */
[----:B-1----:R-:W-:Y:S01]  /*1220*/  ISETP.NE.AND P1, PT, R4, 0x1, PT ;  /* 0x000000010400780c */ /* 0x002fe20003f25270 */
[----:B------:R-:W-:-:S06]  /*1230*/  IMAD.HI.U32 R18, R20, R5, RZ ;  /* 0x0000000514127227 */ /* 0x000fcc00078e00ff */
[----:B------:R-:W3:Y:S01]  /*1240*/  LDC.64 R6, c[0x0][0xf10] ;  /* 0x0003c400ff067b82 */ /* 0x000ee20000000a00 */
[----:B--2---:R-:W-:-:S07]  /*1250*/  ISETP.NE.AND P2, PT, R10, 0x1, PT ;  /* 0x000000010a00780c */ /* 0x004fce0003f45270 */
[----:B------:R-:W1:Y:S08]  /*1260*/  LDC R9, c[0x0][0xf20] ;  /* 0x0003c800ff097b82 */ /* 0x000e700000000800 */
[----:B------:R-:W2:Y:S01]  /*1270*/  LDC.64 R2, c[0x0][0xf28] ;  /* 0x0003ca00ff027b82 */ /* 0x000ea20000000a00 */
[----:B----4-:R-:W-:-:S04]  /*1280*/  IMAD.HI.U32 R14, R12, R5, RZ ;  /* 0x000000050c0e7227 */ /* 0x010fc800078e00ff */
[----:B------:R-:W-:Y:S02]  /*1290*/  IMAD.U32 R5, RZ, RZ, UR28 ;  /* 0x0000001cff057e24 */ /* 0x000fe4000f8e00ff */
[----:B---3--:R-:W-:-:S04]  /*12a0*/  IMAD.HI.U32 R16, R13, R6, RZ ;  /* 0x000000060d107227 */ /* 0x008fc800078e00ff */
[----:B------:R-:W-:Y:S01]  /*12b0*/  IMAD.HI.U32 R6, R6, UR28, RZ ;  /* 0x0000001c06067c27 */ /* 0x000fe2000f8e00ff */
[----:B------:R-:W-:Y:S02]  /*12c0*/  @P2 SHF.R.U32.HI R13, RZ, R7, R16 ;  /* 0x00000007ff0d2219 */ /* 0x000fe40000011610 */
[-C--:B-1----:R-:W-:Y:S02]  /*12d0*/  @P1 SHF.R.U32.HI R12, RZ, R9.reuse, R14 ;  /* 0x00000009ff0c1219 */ /* 0x082fe4000001160e */
[----:B------:R-:W-:Y:S02]  /*12e0*/  SHF.R.U32.HI R9, RZ, R9, R18 ;  /* 0x00000009ff097219 */ /* 0x000fe40000011612 */
[----:B------:R-:W-:Y:S02]  /*12f0*/  SHF.R.U32.HI R6, RZ, R7, R6 ;  /* 0x00000007ff067219 */ /* 0x000fe40000011606 */
[----:B------:R-:W-:Y:S01]  /*1300*/  SEL R9, R20, R9, !P1 ;  /* 0x0000000914097207 */ /* 0x000fe20004800000 */
[----:B--2---:R-:W-:Y:S01]  /*1310*/  IMAD.HI.U32 R14, R12, R2, RZ ;  /* 0x000000020c0e7227 */ /* 0x004fe200078e00ff */
[----:B------:R-:W-:-:S03]  /*1320*/  SEL R5, R5, R6, !P2 ;  /* 0x0000000605057207 */ /* 0x000fc60005000000 */
[----:B------:R-:W-:Y:S01]  /*1330*/  IMAD.HI.U32 R16, R13, R2, RZ ;  /* 0x000000020d107227 */ /* 0x000fe200078e00ff */
[----:B------:R-:W-:-:S03]  /*1340*/  @P0 SHF.R.U32.HI R12, RZ, R3, R14 ;  /* 0x00000003ff0c0219 */ /* 0x000fc6000001160e */
[----:B------:R-:W-:Y:S01]  /*1350*/  IMAD.MOV R7, RZ, RZ, -R5 ;  /* 0x000000ffff077224 */ /* 0x000fe200078e0a05 */
[----:B------:R-:W-:Y:S01]  /*1360*/  @P0 SHF.R.U32.HI R13, RZ, R3, R16 ;  /* 0x00000003ff0d0219 */ /* 0x000fe20000011610 */
[----:B------:R-:W-:Y:S02]  /*1370*/  IMAD R12, R12, R11, RZ ;  /* 0x0000000b0c0c7224 */ /* 0x000fe400078e02ff */
[----:B------:R-:W-:Y:S02]  /*1380*/  IMAD R7, R10, R7, UR28 ;  /* 0x0000001c0a077e24 */ /* 0x000fe4000f8e0207 */
[----:B------:R-:W-:Y:S01]  /*1390*/  IMAD R6, R13, R11, RZ ;  /* 0x0000000b0d067224 */ /* 0x000fe200078e02ff */
[----:B------:R-:W-:-:S04]  /*13a0*/  ISETP.GE.AND P1, PT, R9, R12, PT ;  /* 0x0000000c0900720c */ /* 0x000fc80003f26270 */
[----:B------:R-:W-:Y:S01]  /*13b0*/  ISETP.GE.OR P1, PT, R5, R6, P1 ;  /* 0x000000060500720c */ /* 0x000fe20000f26670 */
[----:B------:R-:W-:-:S05]  /*13c0*/  IMAD.HI.U32 R6, R9, R2, RZ ;  /* 0x0000000209067227 */ /* 0x000fca00078e00ff */
[----:B------:R-:W-:-:S04]  /*13d0*/  SHF.R.U32.HI R6, RZ, R3, R6 ;  /* 0x00000003ff067219 */ /* 0x000fc80000011606 */
[----:B------:R-:W-:-:S03]  /*13e0*/  SEL R6, R9, R6, !P0 ;  /* 0x0000000609067207 */ /* 0x000fc60004000000 */
[----:B------:R-:W-:-:S04]  /*13f0*/  @!P1 IMAD.HI.U32 R12, R5, R2, RZ ;  /* 0x00000002050c9227 */ /* 0x000fc800078e00ff */
[----:B------:R-:W-:Y:S01]  /*1400*/  IMAD.MOV R2, RZ, RZ, -R6 ;  /* 0x000000ffff027224 */ /* 0x000fe200078e0a06 */
[----:B------:R-:W-:-:S03]  /*1410*/  @!P1 SHF.R.U32.HI R12, RZ, R3, R12 ;  /* 0x00000003ff0c9219 */ /* 0x000fc6000001160c */
[----:B------:R-:W-:Y:S01]  /*1420*/  IMAD R2, R11, R2, R9 ;  /* 0x000000020b027224 */ /* 0x000fe200078e0209 */
[----:B------:R-:W-:-:S04]  /*1430*/  @!P1 SEL R3, R5, R12, !P0 ;  /* 0x0000000c05039207 */ /* 0x000fc80004000000 */
[----:B------:R-:W-:Y:S01]  /*1440*/  @!P1 IADD3 R6, PT, PT, R6, -R3, RZ ;  /* 0x8000000306069210 */ /* 0x000fe20007ffe0ff */
[----:B------:R-:W-:Y:S01]  /*1450*/  @!P1 IMAD R2, R2, R13, R3 ;  /* 0x0000000d02029224 */ /* 0x000fe200078e0203 */
[----:B------:R-:W-:-:S03]  /*1460*/  IADD3 R3, PT, PT, -R9, RZ, RZ ;  /* 0x000000ff09037210 */ /* 0x000fc60007ffe1ff */
[----:B------:R-:W-:Y:S01]  /*1470*/  @!P1 IMAD R9, R6, R11, R5 ;  /* 0x0000000b06099224 */ /* 0x000fe200078e0205 */
[----:B------:R-:W-:Y:S01]  /*1480*/  @!P1 MOV R5, R2 ;  /* 0x0000000200059202 */ /* 0x000fe20000000f00 */
[----:B------:R-:W-:-:S04]  /*1490*/  IMAD R3, R4, R3, R20 ;  /* 0x0000000304037224 */ /* 0x000fc800078e0214 */
[----:B------:R-:W-:Y:S02]  /*14a0*/  IMAD R7, R5, R10, R7 ;  /* 0x0000000a05077224 */ /* 0x000fe400078e0207 */
[----:B------:R-:W-:-:S03]  /*14b0*/  IMAD R20, R9, R4, R3 ;  /* 0x0000000409147224 */ /* 0x000fc600078e0203 */
[----:B------:R-:W-:-:S15]  /*14c0*/  R2UR UR28, R7 ;  /* 0x00000000071c72ca */ /* 0x000fde00000e0000 */
.L_x_18:
[----:B------:R-:W-:Y:S05]  /*14d0*/  BRA.U UP2, `(.L_x_19) ;  /* 0x0000000102487547 */ /* 0x000fea000b800000 */
[----:B------:R-:W1:Y:S08]  /*14e0*/  LDC.64 R4, c[0x0][0xf10] ;  /* 0x0003c400ff047b82 */ /* 0x000e700000000a00 */
[----:B------:R-:W2:Y:S08]  /*14f0*/  LDC.64 R2, c[0x0][0xf18] ;  /* 0x0003c600ff027b82 */ /* 0x000eb00000000a00 */
[----:B------:R-:W3:Y:S08]  /*1500*/  LDC R6, c[0x0][0xf20] ;  /* 0x0003c800ff067b82 */ /* 0x000ef00000000800 */
[----:B------:R-:W4:Y:S01]  /*1510*/  LDC R7, c[0x0][0xf0c] ;  /* 0x0003c300ff077b82 */ /* 0x000f220000000800 */
[----:B-1----:R-:W-:-:S05]  /*1520*/  IMAD.HI.U32 R4, R4, UR28, RZ ;  /* 0x0000001c04047c27 */ /* 0x002fca000f8e00ff */
[----:B------:R-:W-:Y:S01]  /*1530*/  SHF.R.U32.HI R4, RZ, R5, R4 ;  /* 0x00000005ff047219 */ /* 0x000fe20000011604 */
[----:B--2---:R-:W-:Y:S01]  /*1540*/  IMAD.HI.U32 R3, R20, R3, RZ ;  /* 0x0000000314037227 */ /* 0x004fe200078e00ff */
[----:B------:R-:W-:-:S04]  /*1550*/  ISETP.NE.AND P0, PT, R2, 0x1, PT ;  /* 0x000000010200780c */ /* 0x000fc80003f05270 */
[----:B---3--:R-:W-:Y:S01]  /*1560*/  SHF.R.U32.HI R5, RZ, R6, R3 ;  /* 0x00000006ff057219 */ /* 0x008fe20000011603 */
[----:B------:R-:W-:Y:S01]  /*1570*/  IMAD.U32 R3, RZ, RZ, UR28 ;  /* 0x0000001cff037e24 */ /* 0x000fe2000f8e00ff */
[----:B----4-:R-:W-:-:S04]  /*1580*/  ISETP.NE.AND P1, PT, R7, 0x1, PT ;  /* 0x000000010700780c */ /* 0x010fc80003f25270 */
[----:B------:R-:W-:Y:S02]  /*1590*/  SEL R3, R3, R4, !P1 ;  /* 0x0000000403037207 */ /* 0x000fe40004800000 */
[----:B------:R-:W-:-:S05]  /*15a0*/  SEL R4, R20, R5, !P0 ;  /* 0x0000000514047207 */ /* 0x000fca0004000000 */
[----:B------:R-:W-:Y:S02]  /*15b0*/  IMAD.IADD R6, R4, 0x1, -R3 ;  /* 0x0000000104067824 */ /* 0x000fe400078e0a03 */
[----:B------:R-:W-:Y:S02]  /*15c0*/  IMAD.IADD R3, R3, 0x1, -R4 ;  /* 0x0000000103037824 */ /* 0x000fe400078e0a04 */
[----:B------:R-:W-:Y:S02]  /*15d0*/  IMAD R6, R6, R7, UR28 ;  /* 0x0000001c06067e24 */ /* 0x000fe4000f8e0207 */
[----:B------:R-:W-:-:S03]  /*15e0*/  IMAD R20, R3, R2, R20 ;  /* 0x0000000203147224 */ /* 0x000fc600078e0214 */
[----:B------:R-:W-:-:S15]  /*15f0*/  R2UR UR28, R6 ;  /* 0x00000000061c72ca */ /* 0x000fde00000e0000 */
.L_x_19:
[----:B------:R-:W-:Y:S05]  /*1600*/  BRA.U !UP0, `(.L_x_20) ;  /* 0x00000001080c7547 */ /* 0x000fea000b800000 */
[----:B------:R-:W-:Y:S01]  /*1610*/  UCGABAR_WAIT ;  /* 0x0000000000007dc7 */ /* 0x000fe20008000000 */
[----:B------:R-:W-:Y:S01]  /*1620*/  CCTL.IVALL ;  /* 0x00000000ff00798f */ /* 0x000fe20002000000 */
[----:B------:R-:W-:Y:S05]  /*1630*/  BRA `(.L_x_21) ;  /* 0x0000000000047947 */ /* 0x000fea0003800000 */
.L_x_20:
[----:B------:R-:W-:Y:S06]  /*1640*/  BAR.SYNC.DEFER_BLOCKING 0x0 ;  /* 0x0000000000007b1d */ /* 0x000fec0000010000 */
.L_x_21:
[----:B------:R-:W-:Y:S05]  /*1650*/  BRA.U UP1, `(.L_x_22) ;  /* 0x0000001101987547 */ /* 0x000fea000b800000 */
[----:B------:R-:W1:Y:S01]  /*1660*/  LDCU UR62, c[0x0][0x38c] ;  /* 0x00007180ff3e77ac */ /* 0x000e620008000800 */
[----:B------:R-:W2:Y:S01]  /*1670*/  LDC R9, c[0x0][0x370] ;  /* 0x0000dc00ff097b82 */ /* 0x000ea20000000800 */
[----:B------:R-:W-:Y:S01]  /*1680*/  PLOP3.LUT P1, PT, PT, PT, UP4, 0x80, 0x8 ;  /* 0x000000000008781c */ /* 0x000fe20003f2f048 */
[----:B------:R-:W-:Y:S01]  /*1690*/  HFMA2 R12, -RZ, RZ, 0, 0 ;  /* 0x00000000ff0c7431 */ /* 0x000fe200000001ff */
[----:B------:R-:W-:Y:S01]  /*16a0*/  UISETP.NE.AND UP0, UPT, UR14, URZ, UPT ;  /* 0x000000ff0e00728c */ /* 0x000fe2000bf05270 */
[----:B------:R-:W-:Y:S01]  /*16b0*/  ISETP.EQ.OR P4, PT, R8, RZ, P6 ;  /* 0x000000ff0800720c */ /* 0x000fe20003782670 */
[----:B------:R-:W-:Y:S01]  /*16c0*/  UMOV UR49, 0x400 ;  /* 0x0000040000317882 */ /* 0x000fe20000000000 */
[----:B------:R-:W-:Y:S01]  /*16d0*/  PLOP3.LUT P1, PT, P1, PT, PT, 0x8, 0x80 ;  /* 0x000000000080781c */ /* 0x000fe20000f2e170 */
[----:B------:R-:W-:Y:S01]  /*16e0*/  USEL UR37, UR37, 0x2, UP0 ;  /* 0x0000000225257887 */ /* 0x000fe20008000000 */
[----:B------:R-:W3:Y:S01]  /*16f0*/  LDC R0, c[0x0][0x374] ;  /* 0x0000dd00ff007b82 */ /* 0x000ee20000000800 */
[----:B------:R-:W-:Y:S01]  /*1700*/  ULEA UR49, UR61, UR49, 0x18 ;  /* 0x000000313d317291 */ /* 0x000fe2000f8ec0ff */
[----:B------:R-:W-:Y:S01]  /*1710*/  IMAD.MOV.U32 R15, RZ, RZ, 0x1 ;  /* 0x00000001ff0f7424 */ /* 0x000fe200078e00ff */
[----:B------:R-:W-:Y:S01]  /*1720*/  MOV R8, 0x1 ;  /* 0x0000000100087802 */ /* 0x000fe20000000f00 */
[----:B------:R-:W-:Y:S01]  /*1730*/  IMAD.MOV.U32 R14, RZ, RZ, RZ ;  /* 0x000000ffff0e7224 */ /* 0x000fe200078e00ff */
[----:B------:R-:W4:Y:S01]  /*1740*/  LDCU.64 UR38, c[0x0][0x348] ;  /* 0x00006900ff2677ac */ /* 0x000f220008000a00 */
[----:B------:R-:W-:Y:S01]  /*1750*/  IMAD.MOV.U32 R10, RZ, RZ, RZ ;  /* 0x000000ffff0a7224 */ /* 0x000fe200078e00ff */
[----:B-1----:R-:W-:-:S02]  /*1760*/  UIADD3 UR5, UPT, UPT, UR62, 0xff, URZ ;  /* 0x000000ff3e057890 */ /* 0x002fc4000fffe0ff */
[----:B------:R-:W-:Y:S02]  /*1770*/  UIADD3 UR62, UPT, UPT, UR62, -0x1, URZ ;  /* 0xffffffff3e3e7890 */ /* 0x000fe4000fffe0ff */
[----:B------:R-:W-:Y:S02]  /*1780*/  USHF.R.S32.HI UR4, URZ, 0x1f, UR5 ;  /* 0x0000001fff047899 */ /* 0x000fe40008011405 */
[----:B------:R-:W-:Y:S02]  /*1790*/  UISETP.GE.U32.AND UP0, UPT, UR62, -0x1ff, UPT ;  /* 0xfffffe013e00788c */ /* 0x000fe4000bf06070 */
[----:B------:R-:W-:Y:S02]  /*17a0*/  ULEA.HI UR4, UR4, UR5, URZ, 0x8 ;  /* 0x0000000504047291 */ /* 0x000fe4000f8f40ff */
[----:B------:R-:W-:Y:S02]  /*17b0*/  ULEA UR45, UR63, UR49, 0x8 ;  /* 0x000000313f2d7291 */ /* 0x000fe4000f8e40ff */
[----:B------:R-:W-:-:S02]  /*17c0*/  USHF.R.S32.HI UR53, URZ, 0x8, UR4 ;  /* 0x00000008ff357899 */ /* 0x000fc40008011404 */
[----:B------:R-:W-:Y:S02]  /*17d0*/  ULEA UR15, UR63, UR49, 0xc ;  /* 0x000000313f0f7291 */ /* 0x000fe4000f8e60ff */
[----:B------:R-:W-:Y:S02]  /*17e0*/  UIADD3 UR54, UPT, UPT, UR53, -0x1, URZ ;  /* 0xffffffff35367890 */ /* 0x000fe4000fffe0ff */
[----:B------:R-:W-:Y:S02]  /*17f0*/  USEL UR55, URZ, 0x1, UP0 ;  /* 0x00000001ff377887 */ /* 0x000fe40008000000 */
[----:B----4-:R-:W-:-:S12]  /*1800*/  @UP0 UIADD3 UR54, UPT, UPT, UR53, URZ, URZ ;  /* 0x000000ff35360290 */ /* 0x010fd8000fffe0ff */
.L_x_44:
[----:B------:R-:W-:Y:S01]  /*1810*/  UISETP.NE.AND UP0, UPT, UR61, URZ, UPT ;  /* 0x000000ff3d00728c */ /* 0x000fe2000bf05270 */
[----:B------:R-:W-:-:S08]  /*1820*/  SHF.L.U32 R3, R15, 0x1f, RZ ;  /* 0x0000001f0f037819 */ /* 0x000fd000000006ff */
[----:B------:R-:W-:Y:S05]  /*1830*/  BRA.U UP0, `(.L_x_23) ;  /* 0x0000000100287547 */ /* 0x000fea000b800000 */
[----:B------:R-:W-:Y:S02]  /*1840*/  LEA R2, R10, UR49, 0x3 ;  /* 0x000000310a027c11 */ /* 0x000fe4000f8e18ff */
[----:B------:R-:W-:-:S04]  /*1850*/  SHF.L.U32 R5, R8, 0x1f, RZ ;  /* 0x0000001f08057819 */ /* 0x000fc800000006ff */
[----:B------:R-:W1:Y:S02]  /*1860*/  SYNCS.PHASECHK.TRANS64.TRYWAIT P0, [R2+URZ+0xa0], R5 ;  /* 0x0000a005020075a7 */ /* 0x000e6400080011ff */
[----:B-1----:R-:W-:Y:S05]  /*1870*/  @!P0 BRA `(.L_x_24) ;  /* 0x000000a400f88947 */ /* 0x002fea0003800000 */
.L_x_138:
[----:B------:R4:W-:Y:S01]  /*1880*/  SYNCS.ARRIVE.TRANS64.A1T0 RZ, [R2+URZ+0x90], RZ ;  /* 0x000090ff02ff79a7 */ /* 0x0009e200081000ff */
[----:B------:R-:W-:-:S05]  /*1890*/  VIADD R10, R10, 0x1 ;  /* 0x000000010a0a7836 */ /* 0x000fca0000000000 */
[----:B------:R-:W-:-:S04]  /*18a0*/  ISETP.NE.AND P0, PT, R10, 0x2, PT ;  /* 0x000000020a00780c */ /* 0x000fc80003f05270 */
[----:B-1----:R-:W-:Y:S02]  /*18b0*/  SEL R5, RZ, 0x1, P0 ;  /* 0x00000001ff057807 */ /* 0x002fe40000000000 */
[----:B------:R-:W-:Y:S02]  /*18c0*/  SEL R10, R10, RZ, P0 ;  /* 0x000000ff0a0a7207 */ /* 0x000fe40000000000 */
[----:B------:R-:W-:-:S07]  /*18d0*/  LOP3.LUT R8, R8, R5, RZ, 0x3c, !PT ;  /* 0x0000000508087212 */ /* 0x000fce00078e3cff */
.L_x_23:
[----:B------:R1:W1:Y:S01]  /*18e0*/  SYNCS.PHASECHK.TRANS64.TRYWAIT P0, [UR49+0x8], R3 ;  /* 0x00000803ff0075a7 */ /* 0x0002620008001131 */
[----:B------:R-:W-:Y:S01]  /*18f0*/  R2UR UR11, R20 ;  /* 0x00000000140b72ca */ /* 0x000fe200000e0000 */
[----:B------:R-:W-:Y:S02]  /*1900*/  UISETP.GT.U32.AND UP0, UPT, UR62, -0x200, UPT ;  /* 0xfffffe003e00788c */ /* 0x000fe4000bf04070 */
[----:B------:R-:W-:Y:S01]  /*1910*/  ULEA UR51, UR28, UR63, 0x2 ;  /* 0x0000003f1c337291 */ /* 0x000fe2000f8e10ff */
[----:B------:R-:W-:-:S03]  /*1920*/  UMOV UR14, URZ ;  /* 0x000000ff000e7c82 */ /* 0x000fc60008000000 */
[----:B------:R-:W-:-:S06]  /*1930*/  USHF.L.U32 UR51, UR51, 0x5, URZ ;  /* 0x0000000533337899 */ /* 0x000fcc00080006ff */
[----:B------:R-:W-:Y:S02]  /*1940*/  USHF.L.U32 UR35, UR11, 0x8, URZ ;  /* 0x000000080b237899 */ /* 0x000fe400080006ff */
[----:B------:R-:W-:Y:S01]  /*1950*/  USHF.L.U32 UR11, UR11, 0x1, URZ ;  /* 0x000000010b0b7899 */ /* 0x000fe200080006ff */
[----:B------:R-:W-:Y:S11]  /*1960*/  BRA.U UP0, `(.L_x_25) ;  /* 0x0000000100fc7547 */ /* 0x000ff6000b800000 */
[----:B------:R-:W-:Y:S01]  /*1970*/  @!P6 MOV R4, 0x18c00 ;  /* 0x00018c000004e802 */ /* 0x000fe20000000f00 */
[----:B-1----:R-:W-:Y:S06]  /*1980*/  @P0 BRA `(.L_x_26) ;  /* 0x0000000000080947 */ /* 0x002fec0003800000 */
[----:B------:R-:W1:Y:S02]  /*1990*/  SYNCS.PHASECHK.TRANS64.TRYWAIT P0, [UR49+0x8], R3 ;  /* 0x00000803ff0075a7 */ /* 0x000e640008001131 */
[----:B-1----:R-:W-:Y:S05]  /*19a0*/  @!P0 BRA `(.L_x_27) ;  /* 0x000000a400c08947 */ /* 0x002fea0003800000 */
.L_x_26:
[----:B------:R1:W-:Y:S01]  /*19b0*/  @!P6 SYNCS.ARRIVE.TRANS64 RZ, [UR49], R4 ;  /* 0x00000004ffffe9a7 */ /* 0x0003e20008000031 */
[----:B------:R-:W-:Y:S01]  /*19c0*/  ULOP3.LUT UR4, UR37, 0x2, URZ, 0xfc, !UPT ;  /* 0x0000000225047892 */ /* 0x000fe2000f8efcff */
[----:B------:R-:W-:-:S03]  /*19d0*/  LOP3.LUT R15, R15, 0x1, RZ, 0x3c, !PT ;  /* 0x000000010f0f7812 */ /* 0x000fc600078e3cff */
[----:B------:R-:W-:-:S09]  /*19e0*/  UISETP.NE.AND UP0, UPT, UR4, 0x2, UPT ;  /* 0x000000020400788c */ /* 0x000fd2000bf05270 */
[----:B------:R-:W-:Y:S05]  /*19f0*/  BRA.U UP0, `(.L_x_28) ;  /* 0x0000000100047547 */ /* 0x000fea000b800000 */
[----:B------:R-:W-:Y:S05]  /*1a00*/  BPT.TRAP 0x1 ;  /* 0x000000040000795c */ /* 0x000fea0000300000 */
.L_x_28:
[----:B------:R-:W-:Y:S04]  /*1a10*/  BSSY.RECONVERGENT B0, `(.L_x_29) ;  /* 0x0000003000007945 */ /* 0x000fe80003800200 */
[----:B------:R-:W-:Y:S05]  /*1a20*/  @P4 BRA `(.L_x_30) ;  /* 0x0000000000044947 */ /* 0x000fea0003800000 */
[----:B------:R-:W-:Y:S05]  /*1a30*/  BPT.TRAP 0x1 ;  /* 0x000000040000795c */ /* 0x000fea0000300000 */
.L_x_30:
[----:B------:R-:W-:Y:S05]  /*1a40*/  BSYNC.RECONVERGENT B0 ;  /* 0x0000000000007941 */ /* 0x000fea0003800200 */
.L_x_29:
[----:B------:R-:W-:Y:S02]  /*1a50*/  ELECT P0, URZ, PT ;  /* 0x0000000000ff782f */ /* 0x000fe40003800000 */
[----:B-1--4-:R-:W-:Y:S01]  /*1a60*/  SHF.L.U32 R2, R15, 0x1f, RZ ;  /* 0x0000001f0f027819 */ /* 0x012fe200000006ff */
[----:B------:R-:W-:Y:S01]  /*1a70*/  UMOV UR14, 0x1 ;  /* 0x00000001000e7882 */ /* 0x000fe20000000000 */
[----:B------:R-:W-:Y:S02]  /*1a80*/  BSSY.RECONVERGENT B0, `(.L_x_25) ;  /* 0x000002d000007945 */ /* 0x000fe40003800200 */
[----:B------:R1:W-:Y:S07]  /*1a90*/  SYNCS.PHASECHK.TRANS64.TRYWAIT PT, [UR49+0x8], R2 ;  /* 0x00000802ff0075a7 */ /* 0x0003ee00080e1131 */
[----:B------:R-:W-:Y:S05]  /*1aa0*/  @!P0 BRA `(.L_x_31) ;  /* 0x0000000000a88947 */ /* 0x000fea0003800000 */
[----:B------:R-:W-:Y:S02]  /*1ab0*/  UIADD3 UR4, UP3, UPT, UR38, 0x80, URZ ;  /* 0x0000008026047890 */ /* 0x000fe4000ff7e0ff */
[----:B------:R-:W-:Y:S02]  /*1ac0*/  UIADD3 UR6, UP2, UPT, UR38, 0x180, URZ ;  /* 0x0000018026067890 */ /* 0x000fe4000ff5e0ff */
[----:B------:R-:W-:Y:S02]  /*1ad0*/  UIADD3 UR30, UP1, UPT, UR38, 0x280, URZ ;  /* 0x00000280261e7890 */ /* 0x000fe4000ff3e0ff */
[----:B------:R-:W-:Y:S02]  /*1ae0*/  UIADD3 UR48, UPT, UPT, UR15, 0x10800, URZ ;  /* 0x000108000f307890 */ /* 0x000fe4000fffe0ff */
[----:B------:R-:W-:Y:S02]  /*1af0*/  UIADD3.X UR5, UPT, UPT, URZ, UR39, URZ, UP3, !UPT ;  /* 0x00000027ff057290 */ /* 0x000fe40009ffe4ff */
[----:B------:R-:W-:-:S02]  /*1b00*/  UIADD3 UR22, UP0, UPT, UR38, 0x380, URZ ;  /* 0x0000038026167890 */ /* 0x000fc4000ff1e0ff */
[----:B------:R-:W-:Y:S02]  /*1b10*/  UIADD3 UR40, UPT, UPT, UR15, 0x14800, URZ ;  /* 0x000148000f287890 */ /* 0x000fe4000fffe0ff */
[----:B------:R-:W-:Y:S02]  /*1b20*/  UIADD3 UR32, UPT, UPT, UR49, 0x18800, URZ ;  /* 0x0001880031207890 */ /* 0x000fe4000fffe0ff */
[----:B------:R-:W-:Y:S02]  /*1b30*/  UIADD3.X UR7, UPT, UPT, URZ, UR39, URZ, UP2, !UPT ;  /* 0x00000027ff077290 */ /* 0x000fe400097fe4ff */
[----:B------:R-:W-:Y:S02]  /*1b40*/  UIADD3 UR16, UPT, UPT, UR49, 0x20800, URZ ;  /* 0x0002080031107890 */ /* 0x000fe4000fffe0ff */
[----:B------:R-:W-:Y:S02]  /*1b50*/  UIADD3 UR24, UPT, UPT, UR45, 0x28800, URZ ;  /* 0x000288002d187890 */ /* 0x000fe4000fffe0ff */
[----:B------:R-:W-:-:S02]  /*1b60*/  UIADD3.X UR31, UPT, UPT, URZ, UR39, URZ, UP1, !UPT ;  /* 0x00000027ff1f7290 */ /* 0x000fc40008ffe4ff */
[----:B------:R-:W-:Y:S02]  /*1b70*/  UIADD3 UR8, UPT, UPT, UR49, 0x28c00, URZ ;  /* 0x00028c0031087890 */ /* 0x000fe4000fffe0ff */
[----:B------:R-:W-:Y:S01]  /*1b80*/  UIADD3.X UR23, UPT, UPT, URZ, UR39, URZ, UP0, !UPT ;  /* 0x00000027ff177290 */ /* 0x000fe200087fe4ff */
[----:B------:R-:W-:Y:S01]  /*1b90*/  UMOV UR21, 0xf0000 ;  /* 0x000f000000157882 */ /* 0x000fe20000000000 */
[----:B------:R-:W-:Y:S01]  /*1ba0*/  UMOV UR46, 0x0 ;  /* 0x00000000002e7882 */ /* 0x000fe20000000000 */
[----:B------:R-:W-:Y:S01]  /*1bb0*/  UMOV UR47, 0x10000000 ;  /* 0x10000000002f7882 */ /* 0x000fe20000000000 */
[----:B------:R-:W-:Y:S01]  /*1bc0*/  UMOV UR50, URZ ;  /* 0x000000ff00327c82 */ /* 0x000fe20008000000 */
[----:B------:R-:W-:Y:S01]  /*1bd0*/  UMOV UR42, 0x80 ;  /* 0x00000080002a7882 */ /* 0x000fe20000000000 */
[----:B------:R-:W-:Y:S01]  /*1be0*/  UMOV UR41, UR49 ;  /* 0x0000003100297c82 */ /* 0x000fe20008000000 */
[----:B------:R-:W-:Y:S01]  /*1bf0*/  UMOV UR43, UR51 ;  /* 0x00000033002b7c82 */ /* 0x000fe20008000000 */
[----:B------:R-:W-:Y:S01]  /*1c00*/  UMOV UR44, UR52 ;  /* 0x00000034002c7c82 */ /* 0x000fe20008000000 */
[----:B------:R-:W-:Y:S01]  /*1c10*/  UMOV UR33, UR49 ;  /* 0x0000003100217c82 */ /* 0x000fe20008000000 */
[----:B------:R-:W-:Y:S01]  /*1c20*/  UMOV UR36, UR52 ;  /* 0x0000003400247c82 */ /* 0x000fe20008000000 */
[----:B------:R4:W-:Y:S01]  /*1c30*/  UTMALDG.3D.MULTICAST [UR48], [UR4], UR21, desc[UR46] ;  /* 0x00002e30040073b4 */ /* 0x0009e20008011815 */
[----:B------:R-:W-:Y:S01]  /*1c40*/  UMOV UR34, UR50 ;  /* 0x0000003200227c82 */ /* 0x000fe20008000000 */
[----:B------:R-:W-:Y:S01]  /*1c50*/  UMOV UR17, UR49 ;  /* 0x0000003100117c82 */ /* 0x000fe20008000000 */
[----:B------:R-:W-:Y:S01]  /*1c60*/  UMOV UR18, 0x80 ;  /* 0x0000008000127882 */ /* 0x000fe20000000000 */
[----:B------:R-:W-:Y:S01]  /*1c70*/  UMOV UR19, UR35 ;  /* 0x0000002300137c82 */ /* 0x000fe20008000000 */
[----:B------:R-:W-:Y:S01]  /*1c80*/  UMOV UR20, UR52 ;  /* 0x0000003400147c82 */ /* 0x000fe20008000000 */
[----:B------:R-:W-:Y:S01]  /*1c90*/  UMOV UR25, UR49 ;  /* 0x0000003100197c82 */ /* 0x000fe20008000000 */
[----:B------:R-:W-:Y:S01]  /*1ca0*/  UMOV UR29, UR52 ;  /* 0x00000034001d7c82 */ /* 0x000fe20008000000 */
[----:B------:R4:W-:Y:S01]  /*1cb0*/  UTMALDG.3D.MULTICAST [UR40], [UR4], UR21, desc[UR46] ;  /* 0x00002e28040073b4 */ /* 0x0009e20008011815 */
[----:B------:R-:W-:Y:S01]  /*1cc0*/  UMOV UR10, URZ ;  /* 0x000000ff000a7c82 */ /* 0x000fe20008000000 */
[----:B------:R-:W-:Y:S01]  /*1cd0*/  UMOV UR12, URZ ;  /* 0x000000ff000c7c82 */ /* 0x000fe20008000000 */
[----:B------:R-:W-:Y:S01]  /*1ce0*/  UMOV UR9, UR49 ;  /* 0x0000003100097c82 */ /* 0x000fe20008000000 */
[----:B------:R-:W-:Y:S01]  /*1cf0*/  UMOV UR13, UR52 ;  /* 0x00000034000d7c82 */ /* 0x000fe20008000000 */
[----:B------:R4:W-:Y:S01]  /*1d00*/  UTMALDG.3D [UR32], [UR6], desc[UR46] ;  /* 0x00002e20060075b4 */ /* 0x0009e20008011000 */
[----:B------:R4:W-:Y:S01]  /*1d10*/  UTMALDG.3D [UR16], [UR6], desc[UR46] ;  /* 0x00002e10060075b4 */ /* 0x0009e20008011000 */
[----:B------:R4:W-:Y:S01]  /*1d20*/  UTMALDG.4D.MULTICAST [UR24], [UR30], UR21, desc[UR46] ;  /* 0x00002e181e0073b4 */ /* 0x0009e20008019815 */
[----:B------:R4:W-:Y:S02]  /*1d30*/  UTMALDG.4D [UR8], [UR22], desc[UR46] ;  /* 0x00002e08160075b4 */ /* 0x0009e40008019000 */
[----:B----4-:R-:W-:Y:S01]  /*1d40*/  NOP ;  /* 0x0000000000007918 */ /* 0x010fe20000000000 */
.L_x_31:
[----:B------:R-:W-:Y:S05]  /*1d50*/  BSYNC.RECONVERGENT B0 ;  /* 0x0000000000007941 */ /* 0x000fea0003800200 */
.L_x_25:
[----:B-1--4-:R-:W-:Y:S01]  /*1d60*/  SHF.L.U32 R2, R15, 0x1f, RZ ;  /* 0x0000001f0f027819 */ /* 0x012fe200000006ff */
[----:B------:R-:W-:Y:S01]  /*1d70*/  @!P1 SYNCS.ARRIVE.TRANS64.A1T0 RZ, [UR49+0x58], RZ ;  /* 0x000058ffffff99a7 */ /* 0x000fe20008100031 */
[----:B------:R-:W-:Y:S02]  /*1d80*/  UISETP.GT.AND UP0, UPT, UR53, UR55, UPT ;  /* 0x000000373500728c */ /* 0x000fe4000bf04270 */
[----:B------:R1:W4:Y:S07]  /*1d90*/  SYNCS.PHASECHK.TRANS64.TRYWAIT P1, [UR49+0x8], R2 ;  /* 0x00000802ff0075a7 */ /* 0x00032e0008021131 */
[----:B------:R-:W-:Y:S05]  /*1da0*/  BRA.U !UP0, `(.L_x_32) ;  /* 0x0000000508187547 */ /* 0x000fea000b800000 */
[----:B------:R-:W-:-:S12]  /*1db0*/  UIADD3 UR29, UPT, UPT, UR54, UR14, URZ ;  /* 0x0000000e361d7290 */ /* 0x000fd8000fffe0ff */
.L_x_40:
[----:B----4-:R-:W-:Y:S01]  /*1dc0*/  @!P6 MOV R3, 0x18c00 ;  /* 0x00018c000003e802 */ /* 0x010fe20000000f00 */
[----:B-1--4-:R-:W-:Y:S06]  /*1dd0*/  @P1 BRA `(.L_x_33) ;  /* 0x00000000000c1947 */ /* 0x012fec0003800000 */
[----:B------:R-:W-:-:S04]  /*1de0*/  SHF.L.U32 R5, R15, 0x1f, RZ ;  /* 0x0000001f0f057819 */ /* 0x000fc800000006ff */
[----:B------:R-:W4:Y:S02]  /*1df0*/  SYNCS.PHASECHK.TRANS64.TRYWAIT P0, [UR49+0x8], R5 ;  /* 0x00000805ff0075a7 */ /* 0x000f240008001131 */
[----:B----4-:R-:W-:Y:S05]  /*1e00*/  @!P0 BRA `(.L_x_34) ;  /* 0x000000a000c08947 */ /* 0x010fea0003800000 */
.L_x_33:
[----:B------:R4:W-:Y:S01]  /*1e10*/  @!P6 SYNCS.ARRIVE.TRANS64 RZ, [UR49], R3 ;  /* 0x00000003ffffe9a7 */ /* 0x0009e20008000031 */
[----:B------:R-:W-:-:S04]  /*1e20*/  ULOP3.LUT UR4, UR37, 0x2, URZ, 0xfc, !UPT ;  /* 0x0000000225047892 */ /* 0x000fc8000f8efcff */
[----:B------:R-:W-:-:S09]  /*1e30*/  UISETP.NE.AND UP0, UPT, UR4, 0x2, UPT ;  /* 0x000000020400788c */ /* 0x000fd2000bf05270 */
[----:B------:R-:W-:Y:S05]  /*1e40*/  BRA.U UP0, `(.L_x_35) ;  /* 0x0000000100047547 */ /* 0x000fea000b800000 */
[----:B------:R-:W-:Y:S05]  /*1e50*/  BPT.TRAP 0x1 ;  /* 0x000000040000795c */ /* 0x000fea0000300000 */
.L_x_35:
[----:B------:R-:W-:Y:S04]  /*1e60*/  BSSY.RECONVERGENT B0, `(.L_x_36) ;  /* 0x0000003000007945 */ /* 0x000fe80003800200 */
[----:B------:R-:W-:Y:S05]  /*1e70*/  @P4 BRA `(.L_x_37) ;  /* 0x0000000000044947 */ /* 0x000fea0003800000 */
[----:B------:R-:W-:Y:S05]  /*1e80*/  BPT.TRAP 0x1 ;  /* 0x000000040000795c */ /* 0x000fea0000300000 */
.L_x_37:
[----:B------:R-:W-:Y:S05]  /*1e90*/  BSYNC.RECONVERGENT B0 ;  /* 0x0000000000007941 */ /* 0x000fea0003800200 */
.L_x_36:
[----:B------:R-:W-:Y:S02]  /*1ea0*/  ELECT P0, URZ, PT ;  /* 0x0000000000ff782f */ /* 0x000fe40003800000 */
[----:B------:R-:W-:Y:S01]  /*1eb0*/  LOP3.LUT R15, R15, 0x1, RZ, 0x3c, !PT ;  /* 0x000000010f0f7812 */ /* 0x000fe200078e3cff */
[----:B------:R-:W-:Y:S03]  /*1ec0*/  BSSY.RECONVERGENT B0, `(.L_x_38) ;  /* 0x0000031000007945 */ /* 0x000fe60003800200 */
[----:B-1----:R-:W-:-:S04]  /*1ed0*/  SHF.L.U32 R2, R15, 0x1f, RZ ;  /* 0x0000001f0f027819 */ /* 0x002fc800000006ff */
[----:B------:R1:W1:Y:S03]  /*1ee0*/  SYNCS.PHASECHK.TRANS64.TRYWAIT P1, [UR49+0x8], R2 ;  /* 0x00000802ff0075a7 */ /* 0x0002660008021131 */
[----:B------:R-:W-:Y:S05]  /*1ef0*/  @!P0 BRA `(.L_x_39) ;  /* 0x0000000000b48947 */ /* 0x000fea0003800000 */
[----:B------:R-:W-:Y:S02]  /*1f00*/  UIADD3 UR4, UP3, UPT, UR38, 0x80, URZ ;  /* 0x0000008026047890 */ /* 0x000fe4000ff7e0ff */
[----:B------:R-:W-:Y:S02]  /*1f10*/  USHF.L.U32 UR58, UR14, 0x8, URZ ;  /* 0x000000080e3a7899 */ /* 0x000fe400080006ff */
[----:B------:R-:W-:Y:S02]  /*1f20*/  UIADD3 UR6, UP2, UPT, UR38, 0x180, URZ ;  /* 0x0000018026067890 */ /* 0x000fe4000ff5e0ff */
[----:B------:R-:W-:Y:S02]  /*1f30*/  UIADD3 UR22, UP1, UPT, UR38, 0x280, URZ ;  /* 0x0000028026167890 */ /* 0x000fe4000ff3e0ff */
[----:B------:R-:W-:Y:S02]  /*1f40*/  UIADD3 UR56, UPT, UPT, UR15, 0x10800, URZ ;  /* 0x000108000f387890 */ /* 0x000fe4000fffe0ff */
[----:B------:R-:W-:-:S02]  /*1f50*/  USHF.L.U32 UR12, UR14, 0x1, URZ ;  /* 0x000000010e0c7899 */ /* 0x000fc400080006ff */
[----:B------:R-:W-:Y:S02]  /*1f60*/  UIADD3.X UR5, UPT, UPT, URZ, UR39, URZ, UP3, !UPT ;  /* 0x00000027ff057290 */ /* 0x000fe40009ffe4ff */
[----:B------:R-:W-:Y:S02]  /*1f70*/  UIADD3 UR48, UPT, UPT, UR15, 0x14800, URZ ;  /* 0x000148000f307890 */ /* 0x000fe4000fffe0ff */
[----:B------:R-:W-:Y:S02]  /*1f80*/  UIADD3 UR50, UPT, UPT, UR58, 0x80, URZ ;  /* 0x000000803a327890 */ /* 0x000fe4000fffe0ff */
[----:B------:R-:W-:Y:S02]  /*1f90*/  UIADD3 UR40, UPT, UPT, UR49, 0x18800, URZ ;  /* 0x0001880031287890 */ /* 0x000fe4000fffe0ff */
[----:B------:R-:W-:Y:S02]  /*1fa0*/  UIADD3.X UR7, UPT, UPT, URZ, UR39, URZ, UP2, !UPT ;  /* 0x00000027ff077290 */ /* 0x000fe400097fe4ff */
[----:B------:R-:W-:-:S02]  /*1fb0*/  UIADD3 UR24, UP0, UPT, UR38, 0x380, URZ ;  /* 0x0000038026187890 */ /* 0x000fc4000ff1e0ff */
[----:B------:R-:W-:Y:S02]  /*1fc0*/  UIADD3 UR32, UPT, UPT, UR49, 0x20800, URZ ;  /* 0x0002080031207890 */ /* 0x000fe4000fffe0ff */
[----:B------:R-:W-:Y:S02]  /*1fd0*/  UIADD3 UR16, UPT, UPT, UR45, 0x28800, URZ ;  /* 0x000288002d107890 */ /* 0x000fe4000fffe0ff */
[----:B------:R-:W-:Y:S02]  /*1fe0*/  UIADD3.X UR23, UPT, UPT, URZ, UR39, URZ, UP1, !UPT ;  /* 0x00000027ff177290 */ /* 0x000fe40008ffe4ff */
[----:B------:R-:W-:Y:S01]  /*1ff0*/  UIADD3 UR19, UPT, UPT, UR27, UR12, URZ ;  /* 0x0000000c1b137290 */ /* 0x000fe2000fffe0ff */
[----:B------:R-:W-:Y:S01]  /*2000*/  UMOV UR9, 0xf0000 ;  /* 0x000f000000097882 */ /* 0x000fe20000000000 */
[----:B------:R-:W-:Y:S01]  /*2010*/  UMOV UR30, 0x0 ;  /* 0x00000000001e7882 */ /* 0x000fe20000000000 */
[----:B------:R-:W-:Y:S01]  /*2020*/  UMOV UR31, 0x10000000 ;  /* 0x10000000001f7882 */ /* 0x000fe20000000000 */
[----:B------:R-:W-:Y:S01]  /*2030*/  UMOV UR57, UR49 ;  /* 0x0000003100397c82 */ /* 0x000fe20008000000 */
[----:B------:R-:W-:Y:S01]  /*2040*/  UMOV UR59, UR51 ;  /* 0x00000033003b7c82 */ /* 0x000fe20008000000 */
[----:B------:R-:W-:Y:S01]  /*2050*/  UMOV UR60, UR52 ;  /* 0x00000034003c7c82 */ /* 0x000fe20008000000 */
[----:B------:R-:W-:Y:S01]  /*2060*/  UIADD3 UR8, UPT, UPT, UR49, 0x28c00, URZ ;  /* 0x00028c0031087890 */ /* 0x000fe2000fffe0ff */
[----:B------:R-:W-:Y:S01]  /*2070*/  UTMALDG.3D.MULTICAST [UR56], [UR4], UR9, desc[UR30] ;  /* 0x00001e38040073b4 */ /* 0x000fe20008011809 */
[----:B------:R-:W-:Y:S01]  /*2080*/  UIADD3.X UR25, UPT, UPT, URZ, UR39, URZ, UP0, !UPT ;  /* 0x00000027ff197290 */ /* 0x000fe200087fe4ff */
[----:B------:R-:W-:Y:S01]  /*2090*/  UMOV UR41, UR49 ;  /* 0x0000003100297c82 */ /* 0x000fe20008000000 */
[----:B------:R-:W-:Y:S01]  /*20a0*/  UMOV UR43, UR35 ;  /* 0x00000023002b7c82 */ /* 0x000fe20008000000 */
[----:B------:R-:W-:Y:S01]  /*20b0*/  UMOV UR44, UR52 ;  /* 0x00000034002c7c82 */ /* 0x000fe20008000000 */
[----:B------:R-:W-:Y:S01]  /*20c0*/  UMOV UR42, UR58 ;  /* 0x0000003a002a7c82 */ /* 0x000fe20008000000 */
[----:B------:R-:W-:Y:S01]  /*20d0*/  UMOV UR33, UR49 ;  /* 0x0000003100217c82 */ /* 0x000fe20008000000 */
[----:B------:R-:W-:Y:S01]  /*20e0*/  UMOV UR36, UR52 ;  /* 0x0000003400247c82 */ /* 0x000fe20008000000 */
[----:B------:R-:W-:Y:S01]  /*20f0*/  UTMALDG.3D.MULTICAST [UR48], [UR4], UR9, desc[UR30] ;  /* 0x00001e30040073b4 */ /* 0x000fe20008011809 */
[----:B------:R-:W-:Y:S01]  /*2100*/  UMOV UR34, UR50 ;  /* 0x0000003200227c82 */ /* 0x000fe20008000000 */
[----:B------:R-:W-:Y:S01]  /*2110*/  UMOV UR17, UR49 ;  /* 0x0000003100117c82 */ /* 0x000fe20008000000 */
[----:B------:R-:W-:Y:S01]  /*2120*/  UMOV UR18, UR26 ;  /* 0x0000001a00127c82 */ /* 0x000fe20008000000 */
[----:B------:R-:W-:Y:S01]  /*2130*/  UMOV UR20, UR28 ;  /* 0x0000001c00147c82 */ /* 0x000fe20008000000 */
[----:B------:R-:W-:Y:S01]  /*2140*/  UMOV UR21, UR52 ;  /* 0x0000003400157c82 */ /* 0x000fe20008000000 */
[----:B------:R-:W-:Y:S01]  /*2150*/  UMOV UR10, URZ ;  /* 0x000000ff000a7c82 */ /* 0x000fe20008000000 */
[----:B------:R-:W-:Y:S01]  /*2160*/  UMOV UR13, UR52 ;  /* 0x00000034000d7c82 */ /* 0x000fe20008000000 */
[----:B------:R-:W-:Y:S01]  /*2170*/  UTMALDG.3D [UR40], [UR6], desc[UR30] ;  /* 0x00001e28060075b4 */ /* 0x000fe20008011000 */
[----:B------:R-:W-:Y:S01]  /*2180*/  UTMALDG.3D [UR32], [UR6], desc[UR30] ;  /* 0x00001e20060075b4 */ /* 0x000fe20008011000 */
[----:B------:R2:W-:Y:S02]  /*2190*/  UTMALDG.4D.MULTICAST [UR16], [UR22], UR9, desc[UR30] ;  /* 0x00001e10160073b4 */ /* 0x0005e40008019809 */
[----:B--2---:R-:W-:-:S02]  /*21a0*/  UMOV UR9, UR49 ;  /* 0x0000003100097c82 */ /* 0x004fc40008000000 */
[----:B------:R2:W-:Y:S02]  /*21b0*/  UTMALDG.4D [UR8], [UR24], desc[UR30] ;  /* 0x00001e08180075b4 */ /* 0x0005e40008019000 */
[----:B--2---:R-:W-:Y:S01]  /*21c0*/  NOP ;  /* 0x0000000000007918 */ /* 0x004fe20000000000 */
.L_x_39:
[----:B------:R-:W-:Y:S05]  /*21d0*/  BSYNC.RECONVERGENT B0 ;  /* 0x0000000000007941 */ /* 0x000fea0003800200 */
.L_x_38:
[----:B------:R-:W-:-:S04]  /*21e0*/  UIADD3 UR14, UPT, UPT, UR14, 0x1, URZ ;  /* 0x000000010e0e7890 */ /* 0x000fc8000fffe0ff */
[----:B------:R-:W-:-:S09]  /*21f0*/  UISETP.NE.AND UP0, UPT, UR14, UR29, UPT ;  /* 0x0000001d0e00728c */ /* 0x000fd2000bf05270 */
[----:B------:R-:W-:Y:S05]  /*2200*/  BRA.U UP0, `(.L_x_40) ;  /* 0xfffffff900ec7547 */ /* 0x000fea000b83ffff */
.L_x_32:
[----:B-1----:R-:W-:Y:S01]  /*2210*/  LEA R2, R14, UR49, 0x3 ;  /* 0x000000310e027c11 */ /* 0x002fe2000f8e18ff */
[----:B------:R-:W-:Y:S01]  /*2220*/  NOP ;  /* 0x0000000000007918 */ /* 0x000fe20000000000 */
[----:B----4-:R-:W-:Y:S02]  /*2230*/  SHF.L.U32 R3, R12, 0x1f, RZ ;  /* 0x0000001f0c037819 */ /* 0x010fe400000006ff */
[----:B------:R-:W-:Y:S02]  /*2240*/  LEA R4, R14, UR49, 0x4 ;  /* 0x000000310e047c11 */ /* 0x000fe4000f8e20ff */
[----:B------:R-:W1:Y:S02]  /*2250*/  SYNCS.PHASECHK.TRANS64.TRYWAIT P0, [R2+URZ+0x60], R3 ;  /* 0x00006003020075a7 */ /* 0x000e6400080011ff */
[----:B-1----:R-:W-:Y:S05]  /*2260*/  @!P0 BRA `(.L_x_41) ;  /* 0x0000009c00c08947 */ /* 0x002fea0003800000 */
.L_x_141:
[----:B------:R-:W4:Y:S01]  /*2270*/  LDS.128 R4, [R4+0xc0] ;  /* 0x0000c00004047984 */ /* 0x000f220000000c00 */
[----:B------:R-:W-:Y:S01]  /*2280*/  ISETP.GE.AND P0, PT, R72, 0x1, PT ;  /* 0x000000014800780c */ /* 0x000fe20003f06270 */
[----:B-1----:R-:W-:Y:S01]  /*2290*/  VIADD R2, R2, 0x70 ;  /* 0x0000007002027836 */ /* 0x002fe20000000000 */
[----:B------:R-:W-:Y:S01]  /*22a0*/  @!PT LDS RZ, [RZ] ;  /* 0x00000000fffff984 */ /* 0x000fe20000000800 */
[----:B------:R-:W-:Y:S01]  /*22b0*/  @!PT LDS RZ, [RZ] ;  /* 0x00000000fffff984 */ /* 0x000fe20000000800 */
[----:B------:R-:W-:Y:S01]  /*22c0*/  @!PT LDS RZ, [RZ] ;  /* 0x00000000fffff984 */ /* 0x000fe20000000800 */
[----:B------:R-:W-:Y:S01]  /*22d0*/  @!PT LDS RZ, [RZ] ;  /* 0x00000000fffff984 */ /* 0x000fe20000000800 */
[----:B------:R1:W-:Y:S06]  /*22e0*/  MEMBAR.ALL.CTA ;  /* 0x0000000000007992 */ /* 0x0003ec0000008000 */
[----:B-1----:R-:W1:Y:S01]  /*22f0*/  FENCE.VIEW.ASYNC.S ;  /* 0x00000000000073c6 */ /* 0x002e620000000000 */
[----:B------:R-:W-:-:S04]  /*2300*/  PRMT R2, RZ, 0x654, R2 ;  /* 0x00000654ff027816 */ /* 0x000fc80000000002 */
[----:B-1----:R1:W-:Y:S01]  /*2310*/  SYNCS.ARRIVE.TRANS64.RED.A1T0 RZ, [R2+URZ], RZ ;  /* 0x000000ff02ff79a7 */ /* 0x0023e200081004ff */
[----:B----4-:R-:W-:-:S13]  /*2320*/  LOP3.LUT P2, RZ, R6, 0x1, RZ, 0xc0, !PT ;  /* 0x0000000106ff7812 */ /* 0x010fda000784c0ff */
[----:B------:R-:W-:Y:S01]  /*2330*/  @P2 SHF.R.U32.HI R3, RZ, 0x10, R5 ;  /* 0x00000010ff032819 */ /* 0x000fe20000011605 */
[----:B------:R-:W-:Y:S01]  /*2340*/  VOTEU.ANY UP0, P2 ;  /* 0x0000000000ff7886 */ /* 0x000fe20001000100 */
[----:B------:R-:W-:Y:S02]  /*2350*/  @P2 MOV R13, R4 ;  /* 0x00000004000d2202 */ /* 0x000fe40000000f00 */
[----:B------:R-:W-:Y:S02]  /*2360*/  @P2 R2UR.BROADCAST UR4, R3 ;  /* 0x00000000030422ca */ /* 0x000fe400008e0000 */
[----:B------:R-:W-:-:S11]  /*2370*/  @P2 LOP3.LUT R11, R5, 0xffff, RZ, 0xc0, !PT ;  /* 0x0000ffff050b2812 */ /* 0x000fd600078ec0ff */
[----:B------:R-:W-:Y:S01]  /*2380*/  @UP0 UMOV UR52, UR4 ;  /* 0x0000000400340c82 */ /* 0x000fe20008000000 */
[----:B-1----:R-:W-:Y:S05]  /*2390*/  @!P0 BRA `(.L_x_42) ;  /* 0x0000000000b88947 */ /* 0x002fea0003800000 */
[----:B------:R-:W3:Y:S01]  /*23a0*/  LDC.64 R4, c[0x0][0xf18] ;  /* 0x0003c600ff047b82 */ /* 0x000ee20000000a00 */
[----:B------:R-:W-:-:S07]  /*23b0*/  ISETP.NE.AND P3, PT, R72, 0x1, PT ;  /* 0x000000014800780c */ /* 0x000fce0003f65270 */
[----:B------:R-:W2:Y:S08]  /*23c0*/  LDC.64 R6, c[0x0][0xf10] ;  /* 0x0003c400ff067b82 */ /* 0x000eb00000000a00 */
[----:B------:R-:W1:Y:S08]  /*23d0*/  LDC R16, c[0x0][0xf20] ;  /* 0x0003c800ff107b82 */ /* 0x000e700000000800 */
[----:B------:R-:W4:Y:S01]  /*23e0*/  LDC R18, c[0x0][0xf0c] ;  /* 0x0003c300ff127b82 */ /* 0x000f220000000800 */
[----:B---3--:R-:W-:Y:S01]  /*23f0*/  IMAD.HI.U32 R17, R0, R5, RZ ;  /* 0x0000000500117227 */ /* 0x008fe200078e00ff */
[----:B------:R-:W-:-:S03]  /*2400*/  ISETP.NE.AND P0, PT, R4, 0x1, PT ;  /* 0x000000010400780c */ /* 0x000fc60003f05270 */
[----:B------:R-:W-:-:S03]  /*2410*/  IMAD.HI.U32 R5, R11, R5, RZ ;  /* 0x000000050b057227 */ /* 0x000fc600078e00ff */
[----:B------:R-:W3:Y:S01]  /*2420*/  LDC.64 R2, c[0x0][0xf28] ;  /* 0x0003ca00ff027b82 */ /* 0x000ee20000000a00 */
[----:B--2---:R-:W-:-:S04]  /*2430*/  IMAD.HI.U32 R20, R9, R6, RZ ;  /* 0x0000000609147227 */ /* 0x004fc800078e00ff */
[----:B------:R-:W-:Y:S01]  /*2440*/  IMAD.HI.U32 R22, R13, R6, RZ ;  /* 0x000000060d167227 */ /* 0x000fe200078e00ff */
[----:B------:R-:W-:Y:S02]  /*2450*/  SHF.R.U32.HI R20, RZ, R7, R20 ;  /* 0x00000007ff147219 */ /* 0x000fe40000011614 */
[-C--:B-1----:R-:W-:Y:S02]  /*2460*/  SHF.R.U32.HI R17, RZ, R16.reuse, R17 ;  /* 0x00000010ff117219 */ /* 0x082fe40000011611 */
[----:B------:R-:W-:Y:S02]  /*2470*/  SHF.R.U32.HI R16, RZ, R16, R5 ;  /* 0x00000010ff107219 */ /* 0x000fe40000011605 */
[----:B------:R-:W-:Y:S02]  /*2480*/  SEL R17, R0, R17, !P0 ;  /* 0x0000001100117207 */ /* 0x000fe40004000000 */
[----:B------:R-:W-:Y:S02]  /*2490*/  SHF.R.U32.HI R22, RZ, R7, R22 ;  /* 0x00000007ff167219 */ /* 0x000fe40000011616 */
[----:B----4-:R-:W-:-:S02]  /*24a0*/  ISETP.NE.AND P1, PT, R18, 0x1, PT ;  /* 0x000000011200780c */ /* 0x010fc40003f25270 */
[----:B------:R-:W-:Y:S02]  /*24b0*/  SEL R5, R11, R16, !P0 ;  /* 0x000000100b057207 */ /* 0x000fe40004000000 */
[----:B------:R-:W-:Y:S02]  /*24c0*/  SEL R19, R9, R20, !P1 ;  /* 0x0000001409137207 */ /* 0x000fe40004800000 */
[----:B------:R-:W-:Y:S01]  /*24d0*/  SEL R7, R13, R22, !P1 ;  /* 0x000000160d077207 */ /* 0x000fe20004800000 */
[----:B---3--:R-:W-:-:S04]  /*24e0*/  IMAD.HI.U32 R20, R17, R2, RZ ;  /* 0x0000000211147227 */ /* 0x008fc800078e00ff */
[----:B------:R-:W-:Y:S01]  /*24f0*/  IMAD.HI.U32 R6, R19, R2, RZ ;  /* 0x0000000213067227 */ /* 0x000fe200078e00ff */
[----:B------:R-:W-:-:S04]  /*2500*/  @P3 SHF.R.U32.HI R17, RZ, R3, R20 ;  /* 0x00000003ff113219 */ /* 0x000fc80000011614 */
[----:B------:R-:W-:Y:S01]  /*2510*/  @P3 SHF.R.U32.HI R19, RZ, R3, R6 ;  /* 0x00000003ff133219 */ /* 0x000fe20000011606 */
[----:B------:R-:W-:-:S04]  /*2520*/  IMAD R17, R72, R17, RZ ;  /* 0x0000001148117224 */ /* 0x000fc800078e02ff */
        /* <DEDUP_REMOVED lines=10> */
[----:B------:R-:W-:Y:S02]  /*25d0*/  @!P0 SEL R3, R7, R16, !P3 ;  /* 0x0000001007038207 */ /* 0x000fe40005800000 */
[----:B------:R-:W-:-:S03]  /*25e0*/  IADD3 R16, PT, PT, -R5, RZ, RZ ;  /* 0x000000ff05107210 */ /* 0x000fc60007ffe1ff */
[--C-:B------:R-:W-:Y:S02]  /*25f0*/  @!P0 IMAD.IADD R6, R6, 0x1, -R3.reuse ;  /* 0x0000000106068824 */ /* 0x100fe400078e0a03 */
[----:B------:R-:W-:Y:S01]  /*2600*/  @!P0 IMAD R3, R2, R19, R3 ;  /* 0x0000001302038224 */ /* 0x000fe200078e0203 */
[----:B------:R-:W-:Y:S01]  /*2610*/  IADD3 R2, PT, PT, -R7, RZ, RZ ;  /* 0x000000ff07027210 */ /* 0x000fe20007ffe1ff */
[----:B------:R-:W-:Y:S02]  /*2620*/  @!P0 IMAD R5, R72, R6, R7 ;  /* 0x0000000648058224 */ /* 0x000fe400078e0207 */
[----:B------:R-:W-:Y:S02]  /*2630*/  IMAD R11, R4, R16, R11 ;  /* 0x00000010040b7224 */ /* 0x000fe400078e020b */
[----:B------:R-:W-:Y:S02]  /*2640*/  @!P0 IMAD.MOV.U32 R7, RZ, RZ, R3 ;  /* 0x000000ffff078224 */ /* 0x000fe400078e0003 */
[----:B------:R-:W-:-:S02]  /*2650*/  IMAD R2, R18, R2, R13 ;  /* 0x0000000212027224 */ /* 0x000fc400078e020d */
[----:B------:R-:W-:Y:S02]  /*2660*/  IMAD R11, R5, R4, R11 ;  /* 0x00000004050b7224 */ /* 0x000fe400078e020b */
[----:B------:R-:W-:Y:S02]  /*2670*/  IMAD R13, R7, R18, R2 ;  /* 0x00000012070d7224 */ /* 0x000fe400078e0202 */
.L_x_42:
[----:B------:R-:W1:Y:S02]  /*2680*/  LDCU UR4, c[0x0][0xf30] ;  /* 0x0001e600ff0477ac */ /* 0x000e640008000800 */
[----:B-1----:R-:W-:-:S09]  /*2690*/  UISETP.NE.AND UP0, UPT, UR4, 0x1, UPT ;  /* 0x000000010400788c */ /* 0x002fd2000bf05270 */
[----:B------:R-:W-:Y:S05]  /*26a0*/  BRA.U UP0, `(.L_x_43) ;  /* 0x0000000100407547 */ /* 0x000fea000b800000 */
[----:B------:R-:W1:Y:S08]  /*26b0*/  LDC.64 R4, c[0x0][0xf10] ;  /* 0x0003c400ff047b82 */ /* 0x000e700000000a00 */
[----:B------:R-:W4:Y:S08]  /*26c0*/  LDC.64 R2, c[0x0][0xf18] ;  /* 0x0003c600ff027b82 */ /* 0x000f300000000a00 */
[----:B------:R-:W2:Y:S08]  /*26d0*/  LDC R6, c[0x0][0xf20] ;  /* 0x0003c800ff067b82 */ /* 0x000eb00000000800 */
[----:B------:R-:W3:Y:S01]  /*26e0*/  LDC R16, c[0x0][0xf0c] ;  /* 0x0003c300ff107b82 */ /* 0x000ee20000000800 */
[----:B-1----:R-:W-:-:S05]  /*26f0*/  IMAD.HI.U32 R4, R13, R4, RZ ;  /* 0x000000040d047227 */ /* 0x002fca00078e00ff */
[----:B------:R-:W-:Y:S01]  /*2700*/  SHF.R.U32.HI R4, RZ, R5, R4 ;  /* 0x00000005ff047219 */ /* 0x000fe20000011604 */
[----:B----4-:R-:W-:Y:S01]  /*2710*/  IMAD.HI.U32 R3, R11, R3, RZ ;  /* 0x000000030b037227 */ /* 0x010fe200078e00ff */
[----:B------:R-:W-:-:S04]  /*2720*/  ISETP.NE.AND P0, PT, R2, 0x1, PT ;  /* 0x000000010200780c */ /* 0x000fc80003f05270 */
[----:B--2---:R-:W-:-:S04]  /*2730*/  SHF.R.U32.HI R6, RZ, R6, R3 ;  /* 0x00000006ff067219 */ /* 0x004fc80000011603 */
[----:B------:R-:W-:Y:S02]  /*2740*/  SEL R3, R11, R6, !P0 ;  /* 0x000000060b037207 */ /* 0x000fe40004000000 */
[----:B---3--:R-:W-:-:S04]  /*2750*/  ISETP.NE.AND P1, PT, R16, 0x1, PT ;  /* 0x000000011000780c */ /* 0x008fc80003f25270 */
[----:B------:R-:W-:-:S05]  /*2760*/  SEL R4, R13, R4, !P1 ;  /* 0x000000040d047207 */ /* 0x000fca0004800000 */
[----:B------:R-:W-:Y:S02]  /*2770*/  IMAD.IADD R5, R3, 0x1, -R4 ;  /* 0x0000000103057824 */ /* 0x000fe400078e0a04 */
[----:B------:R-:W-:Y:S02]  /*2780*/  IMAD.IADD R3, R4, 0x1, -R3 ;  /* 0x0000000104037824 */ /* 0x000fe400078e0a03 */
[----:B------:R-:W-:Y:S02]  /*2790*/  IMAD R13, R5, R16, R13 ;  /* 0x00000010050d7224 */ /* 0x000fe400078e020d */
[----:B------:R-:W-:-:S07]  /*27a0*/  IMAD R11, R3, R2, R11 ;  /* 0x00000002030b7224 */ /* 0x000fce00078e020b */
.L_x_43:
[----:B------:R-:W-:Y:S01]  /*27b0*/  VIADD R14, R14, 0x1 ;  /* 0x000000010e0e7836 */ /* 0x000fe20000000000 */
[----:B------:R-:W-:Y:S01]  /*27c0*/  PLOP3.LUT P1, PT, PT, PT, PT, 0x80, 0x8 ;  /* 0x000000000008781c */ /* 0x000fe20003f2f070 */
[----:B------:R-:W-:Y:S02]  /*27d0*/  IMAD.IADD R2, R13, 0x1, R152 ;  /* 0x000000010d027824 */ /* 0x000fe400078e0298 */
[----:B------:R-:W-:Y:S01]  /*27e0*/  IMAD.IADD R20, R11, 0x1, R150 ;  /* 0x000000010b147824 */ /* 0x000fe200078e0296 */
[----:B------:R-:W-:Y:S02]  /*27f0*/  ISETP.NE.AND P0, PT, R14, 0x2, PT ;  /* 0x000000020e00780c */ /* 0x000fe40003f05270 */
[----:B------:R-:W-:Y:S02]  /*2800*/  R2UR UR28, R2 ;  /* 0x00000000021c72ca */ /* 0x000fe400000e0000 */
[----:B------:R-:W-:Y:S02]  /*2810*/  SEL R3, RZ, 0x1, P0 ;  /* 0x00000001ff037807 */ /* 0x000fe40000000000 */
[----:B------:R-:W-:-:S02]  /*2820*/  SEL R14, R14, RZ, P0 ;  /* 0x000000ff0e0e7207 */ /* 0x000fc40000000000 */
[----:B------:R-:W-:Y:S01]  /*2830*/  LOP3.LUT R12, R12, R3, RZ, 0x3c, !PT ;  /* 0x000000030c0c7212 */ /* 0x000fe200078e3cff */
[----:B------:R-:W-:Y:S08]  /*2840*/  @P2 BRA `(.L_x_44) ;  /* 0xffffffec00f02947 */ /* 0x000ff0000383ffff */
[----:B---3--:R-:W-:-:S07]  /*2850*/  MOV R0, UR49 ;  /* 0x0000003100007c02 */ /* 0x008fce0008000f00 */
.L_x_45:
[----:B-1----:R-:W-:-:S04]  /*2860*/  SHF.L.U32 R3, R15, 0x1f, RZ ;  /* 0x0000001f0f037819 */ /* 0x002fc800000006ff */
[----:B------:R1:W3:Y:S03]  /*2870*/  SYNCS.PHASECHK.TRANS64.TRYWAIT P0, [R0+URZ+0x8], R3 ;  /* 0x00000803000075a7 */ /* 0x0002e600080011ff */
[----:B---3--:R-:W-:Y:S05]  /*2880*/  @!P0 NANOSLEEP.SYNCS 0x989680 ;  /* 0x009896800000895d */ /* 0x008fea0003900000 */
[----:B------:R-:W3:Y:S02]  /*2890*/  @!P0 SYNCS.PHASECHK.TRANS64 P0, [R0+URZ+0x8], R3 ;  /* 0x00000803000085a7 */ /* 0x000ee400080010ff */
[----:B---3--:R-:W-:Y:S05]  /*28a0*/  @P0 EXIT ;  /* 0x000000000000094d */ /* 0x008fea0003800000 */
[----:B------:R-:W-:Y:S05]  /*28b0*/  BRA `(.L_x_45) ;  /* 0xfffffffc00e87947 */ /* 0x000fea000383ffff */
.L_x_22:
[----:B------:R-:W-:-:S04]  /*28c0*/  UISETP.NE.AND UP0, UPT, UR61, URZ, UPT ;  /* 0x000000ff3d00728c */ /* 0x000fc8000bf05270 */
[----:B------:R-:W-:-:S09]  /*28d0*/  UISETP.NE.OR UP0, UPT, UR14, 0x1, UP0 ;  /* 0x000000010e00788c */ /* 0x000fd20008705670 */
[----:B------:R-:W-:Y:S05]  /*28e0*/  BRA.U UP0, `(.L_x_46) ;  /* 0x00000005004c7547 */ /* 0x000fea000b800000 */
[----:B------:R-:W-:Y:S01]  /*28f0*/  HFMA2 R3, -RZ, RZ, 0, 0 ;  /* 0x00000000ff037431 */ /* 0x000fe200000001ff */
[----:B------:R-:W-:Y:S01]  /*2900*/  ISETP.GE.U32.AND P2, PT, R8, 0x4, PT ;  /* 0x000000040800780c */ /* 0x000fe20003f46070 */
[----:B------:R-:W-:Y:S01]  /*2910*/  IMAD.MOV.U32 R12, RZ, RZ, 0x1 ;  /* 0x00000001ff0c7424 */ /* 0x000fe200078e00ff */
[----:B------:R-:W-:Y:S01]  /*2920*/  CS2R R10, SRZ ;  /* 0x00000000000a7805 */ /* 0x000fe2000001ff00 */
[----:B------:R-:W-:Y:S01]  /*2930*/  IMAD.MOV.U32 R9, RZ, RZ, RZ ;  /* 0x000000ffff097224 */ /* 0x000fe200078e00ff */
[----:B------:R-:W-:Y:S01]  /*2940*/  UMOV UR4, 0x400 ;  /* 0x0000040000047882 */ /* 0x000fe20000000000 */
[----:B------:R-:W-:Y:S01]  /*2950*/  UMOV UR5, URZ ;  /* 0x000000ff00057c82 */ /* 0x000fe20008000000 */
[----:B------:R-:W-:-:S12]  /*2960*/  ULEA UR6, UR61, UR4, 0x18 ;  /* 0x000000043d067291 */ /* 0x000fd8000f8ec0ff */
.L_x_50:
[----:B------:R-:W-:Y:S02]  /*2970*/  LEA R0, R3, UR6, 0x3 ;  /* 0x0000000603007c11 */ /* 0x000fe4000f8e18ff */
[----:B------:R-:W-:-:S03]  /*2980*/  SHF.L.U32 R5, R9, 0x1f, RZ ;  /* 0x0000001f09057819 */ /* 0x000fc600000006ff */
[----:B------:R-:W-:Y:S01]  /*2990*/  VIADD R4, R0, 0xa0 ;  /* 0x000000a000047836 */ /* 0x000fe20000000000 */
[----:B------:R-:W1:Y:S02]  /*29a0*/  SYNCS.PHASECHK.TRANS64.TRYWAIT P0, [R0+URZ+0x90], R5 ;  /* 0x00009005000075a7 */ /* 0x000e6400080011ff */
[----:B-1----:R-:W-:Y:S05]  /*29b0*/  @!P0 BRA `(.L_x_47) ;  /* 0x0000009800008947 */ /* 0x002fea0003800000 */
.L_x_142:
[----:B------:R-:W-:Y:S01]  /*29c0*/  ULEA UR4, UR5, UR6, 0x3 ;  /* 0x0000000605047291 */ /* 0x000fe2000f8e18ff */
[----:B------:R-:W-:Y:S01]  /*29d0*/  PRMT R4, RZ, 0x654, R4 ;  /* 0x00000654ff047816 */ /* 0x000fe20000000004 */
[----:B-1----:R-:W-:Y:S01]  /*29e0*/  @!P2 IMAD.MOV.U32 R5, RZ, RZ, 0x10 ;  /* 0x00000010ff05a424 */ /* 0x002fe200078e00ff */
[----:B------:R-:W-:Y:S01]  /*29f0*/  SHF.L.U32 R7, R12, 0x1f, RZ ;  /* 0x0000001f0c077819 */ /* 0x000fe200000006ff */
[----:B------:R-:W-:Y:S01]  /*2a00*/  UIADD3 UR7, UPT, UPT, UR4, 0x60, URZ ;  /* 0x0000006004077890 */ /* 0x000fe2000fffe0ff */
[----:B------:R1:W-:Y:S05]  /*2a10*/  SYNCS.ARRIVE.TRANS64.RED.A1T0 RZ, [R4+URZ], RZ ;  /* 0x000000ff04ff79a7 */ /* 0x0003ea00081004ff */
[----:B------:R-:W-:Y:S01]  /*2a20*/  IMAD.U32 R13, RZ, RZ, UR7 ;  /* 0x00000007ff0d7e24 */ /* 0x000fe2000f8e00ff */
[----:B------:R-:W2:Y:S04]  /*2a30*/  SYNCS.PHASECHK.TRANS64.TRYWAIT P0, [UR4+0x70], R7 ;  /* 0x00007007ff0075a7 */ /* 0x000ea80008001104 */
[----:B------:R-:W-:Y:S01]  /*2a40*/  PRMT R13, R8, 0x654, R13 ;  /* 0x00000654080d7816 */ /* 0x000fe2000000000d */
[----:B-12---:R-:W-:Y:S06]  /*2a50*/  @!P0 BRA `(.L_x_48) ;  /* 0x0000009400ec8947 */ /* 0x006fec0003800000 */
.L_x_144:
[----:B------:R-:W-:Y:S01]  /*2a60*/  ULEA UR8, UR5, UR6, 0x4 ;  /* 0x0000000605087291 */ /* 0x000fe2000f8e20ff */
[----:B------:R-:W-:Y:S01]  /*2a70*/  SEL R2, R13, R2, !P2 ;  /* 0x000000020d027207 */ /* 0x000fe20005000000 */
[----:B------:R-:W-:Y:S01]  /*2a80*/  UIADD3 UR9, UPT, UPT, UR4, 0x60, URZ ;  /* 0x0000006004097890 */ /* 0x000fe2000fffe0ff */
[----:B-1----:R-:W-:Y:S01]  /*2a90*/  LEA R0, R11, UR6, 0x3 ;  /* 0x000000060b007c11 */ /* 0x002fe2000f8e18ff */
[----:B------:R-:W-:Y:S01]  /*2aa0*/  UIADD3 UR8, UPT, UPT, UR8, 0xc0, URZ ;  /* 0x000000c008087890 */ /* 0x000fe2000fffe0ff */
[----:B------:R1:W-:Y:S01]  /*2ab0*/  @!P2 SYNCS.ARRIVE.TRANS64.RED RZ, [R2+URZ], R5 ;  /* 0x0000000502ffa9a7 */ /* 0x0003e200080004ff */
[----:B------:R-:W-:Y:S01]  /*2ac0*/  UIADD3 UR4, UPT, UPT, UR5, 0x1, URZ ;  /* 0x0000000105047890 */ /* 0x000fe2000fffe0ff */
[----:B------:R-:W-:-:S03]  /*2ad0*/  VIADD R3, R3, 0x1 ;  /* 0x0000000103037836 */ /* 0x000fc60000000000 */
[----:B------:R-:W-:Y:S02]  /*2ae0*/  UISETP.NE.AND UP0, UPT, UR4, 0x2, UPT ;  /* 0x000000020400788c */ /* 0x000fe4000bf05270 */
[----:B------:R-:W-:Y:S01]  /*2af0*/  ISETP.NE.AND P0, PT, R3, 0x2, PT ;  /* 0x000000020300780c */ /* 0x000fe20003f05270 */
[----:B------:R-:W-:Y:S06]  /*2b00*/  UGETNEXTWORKID.BROADCAST [UR8], [UR9] ;  /* 0x00000000080073ca */ /* 0x000fec0008000100 */
[----:B------:R-:W-:Y:S02]  /*2b10*/  USEL UR7, URZ, 0x1, UP0 ;  /* 0x00000001ff077887 */ /* 0x000fe40008000000 */
[----:B------:R-:W-:-:S04]  /*2b20*/  USEL UR5, UR4, URZ, UP0 ;  /* 0x000000ff04057287 */ /* 0x000fc80008000000 */
[----:B------:R-:W-:Y:S02]  /*2b30*/  LOP3.LUT R12, R12, UR7, RZ, 0x3c, !PT ;  /* 0x000000070c0c7c12 */ /* 0x000fe4000f8e3cff */
[----:B-1----:R-:W-:-:S04]  /*2b40*/  SHF.L.U32 R5, R10, 0x1f, RZ ;  /* 0x0000001f0a057819 */ /* 0x002fc800000006ff */
[----:B------:R-:W1:Y:S02]  /*2b50*/  SYNCS.PHASECHK.TRANS64.TRYWAIT P1, [R0+URZ+0x60], R5 ;  /* 0x00006005000075a7 */ /* 0x000e6400080211ff */
[----:B-1----:R-:W-:Y:S05]  /*2b60*/  @!P1 BRA `(.L_x_49) ;  /* 0x0000009400c09947 */ /* 0x002fea0003800000 */
.L_x_145:
[----:B------:R-:W-:Y:S01]  /*2b70*/  LEA R4, R11, UR6, 0x4 ;  /* 0x000000060b047c11 */ /* 0x000fe2000f8e20ff */
[----:B-1----:R-:W-:Y:S01]  /*2b80*/  VIADD R0, R0, 0x70 ;  /* 0x0000007000007836 */ /* 0x002fe20000000000 */
[----:B------:R-:W-:Y:S01]  /*2b90*/  SEL R3, R3, RZ, P0 ;  /* 0x000000ff03037207 */ /* 0x000fe20000000000 */
[----:B------:R-:W-:-:S03]  /*2ba0*/  VIADD R11, R11, 0x1 ;  /* 0x000000010b0b7836 */ /* 0x000fc60000000000 */
[----:B------:R-:W1:Y:S01]  /*2bb0*/  LDS.128 R4, [R4+0xc0] ;  /* 0x0000c00004047984 */ /* 0x000e620000000c00 */
[----:B------:R-:W-:Y:S02]  /*2bc0*/  PRMT R0, RZ, 0x654, R0 ;  /* 0x00000654ff007816 */ /* 0x000fe40000000000 */
[C---:B------:R-:W-:Y:S01]  /*2bd0*/  ISETP.NE.AND P1, PT, R11.reuse, 0x2, PT ;  /* 0x000000020b00780c */ /* 0x040fe20003f25270 */
[----:B------:R-:W-:Y:S01]  /*2be0*/  @!PT LDS RZ, [RZ] ;  /* 0x00000000fffff984 */ /* 0x000fe20000000800 */
[----:B------:R-:W-:Y:S01]  /*2bf0*/  @!PT LDS RZ, [RZ] ;  /* 0x00000000fffff984 */ /* 0x000fe20000000800 */
[----:B------:R-:W-:Y:S01]  /*2c00*/  @!PT LDS RZ, [RZ] ;  /* 0x00000000fffff984 */ /* 0x000fe20000000800 */
[----:B------:R-:W-:Y:S01]  /*2c10*/  @!PT LDS RZ, [RZ] ;  /* 0x00000000fffff984 */ /* 0x000fe20000000800 */
[----:B------:R2:W-:Y:S06]  /*2c20*/  MEMBAR.ALL.CTA ;  /* 0x0000000000007992 */ /* 0x0005ec0000008000 */
[----:B--2---:R-:W2:Y:S01]  /*2c30*/  FENCE.VIEW.ASYNC.S ;  /* 0x00000000000073c6 */ /* 0x004ea20000000000 */
[----:B------:R-:W-:Y:S01]  /*2c40*/  SEL R11, R11, RZ, P1 ;  /* 0x000000ff0b0b7207 */ /* 0x000fe20000800000 */
[----:B--2---:R2:W-:Y:S01]  /*2c50*/  SYNCS.ARRIVE.TRANS64.RED.A1T0 RZ, [R0+URZ], RZ ;  /* 0x000000ff00ff79a7 */ /* 0x0045e200081004ff */
[----:B-1----:R-:W-:-:S02]  /*2c60*/  LOP3.LUT P3, RZ, R6, 0x1, RZ, 0xc0, !PT ;  /* 0x0000000106ff7812 */ /* 0x002fc4000786c0ff */
[----:B------:R-:W-:-:S04]  /*2c70*/  SEL R5, RZ, 0x1, P1 ;  /* 0x00000001ff057807 */ /* 0x000fc80000800000 */
[----:B------:R-:W-:Y:S02]  /*2c80*/  LOP3.LUT R10, R10, R5, RZ, 0x3c, !PT ;  /* 0x000000050a0a7212 */ /* 0x000fe400078e3cff */
[----:B--2---:R-:W-:-:S04]  /*2c90*/  SEL R0, RZ, 0x1, P0 ;  /* 0x00000001ff007807 */ /* 0x004fc80000000000 */
[----:B------:R-:W-:Y:S01]  /*2ca0*/  LOP3.LUT R9, R9, R0, RZ, 0x3c, !PT ;  /* 0x0000000009097212 */ /* 0x000fe200078e3cff */
[----:B------:R-:W-:Y:S06]  /*2cb0*/  @P3 BRA `(.L_x_50) ;  /* 0xfffffffc002c3947 */ /* 0x000fec000383ffff */
[----:B------:R-:W-:Y:S01]  /*2cc0*/  ULEA UR4, UR5, UR6, 0x3 ;  /* 0x0000000605047291 */ /* 0x000fe2000f8e18ff */
[----:B------:R-:W-:-:S08]  /*2cd0*/  SHF.L.U32 R3, R12, 0x1f, RZ ;  /* 0x0000001f0c037819 */ /* 0x000fd000000006ff */
[----:B------:R-:W1:Y:S02]  /*2ce0*/  SYNCS.PHASECHK.TRANS64 P0, [UR4+0x70], R3 ;  /* 0x00007003ff0075a7 */ /* 0x000e640008001004 */
[----:B-1----:R-:W-:Y:S05]  /*2cf0*/  @P0 BRA `(.L_x_51) ;  /* 0x0000000000080947 */ /* 0x002fea0003800000 */
[----:B------:R-:W1:Y:S02]  /*2d00*/  SYNCS.PHASECHK.TRANS64.TRYWAIT P0, [UR4+0x70], R3 ;  /* 0x00007003ff0075a7 */ /* 0x000e640008001104 */
[----:B-1----:R-:W-:Y:S05]  /*2d10*/  @!P0 BRA `(.L_x_52) ;  /* 0x0000009400688947 */ /* 0x002fea0003800000 */
.L_x_51:
[----:B------:R-:W-:-:S04]  /*2d20*/  UIADD3 UR7, UPT, UPT, UR5, 0x1, URZ ;  /* 0x0000000105077890 */ /* 0x000fc8000fffe0ff */
[----:B------:R-:W-:-:S04]  /*2d30*/  UISETP.NE.AND UP0, UPT, UR7, 0x2, UPT ;  /* 0x000000020700788c */ /* 0x000fc8000bf05270 */
[----:B------:R-:W-:Y:S02]  /*2d40*/  USEL UR8, URZ, 0x1, UP0 ;  /* 0x00000001ff087887 */ /* 0x000fe40008000000 */
[----:B------:R-:W-:-:S04]  /*2d50*/  USEL UR7, UR7, URZ, UP0 ;  /* 0x000000ff07077287 */ /* 0x000fc80008000000 */
[----:B------:R-:W-:Y:S01]  /*2d60*/  ULEA UR7, UR7, UR6, 0x3 ;  /* 0x0000000607077291 */ /* 0x000fe2000f8e18ff */
[----:B-1----:R-:W-:-:S04]  /*2d70*/  LOP3.LUT R3, R12, UR8, RZ, 0x3c, !PT ;  /* 0x000000080c037c12 */ /* 0x002fc8000f8e3cff */
[----:B------:R-:W-:-:S04]  /*2d80*/  SHF.L.U32 R0, R3, 0x1f, RZ ;  /* 0x0000001f03007819 */ /* 0x000fc800000006ff */
[----:B------:R-:W1:Y:S02]  /*2d90*/  SYNCS.PHASECHK.TRANS64 P0, [UR7+0x70], R0 ;  /* 0x00007000ff0075a7 */ /* 0x000e640008001007 */
[----:B-1----:R-:W-:Y:S05]  /*2da0*/  @P0 EXIT ;  /* 0x000000000000094d */ /* 0x002fea0003800000 */
[----:B------:R-:W-:Y:S02]  /*2db0*/  SHF.L.U32 R3, R3, 0x1f, RZ ;  /* 0x0000001f03037819 */ /* 0x000fe400000006ff */
[----:B------:R-:W-:-:S07]  /*2dc0*/  MOV R0, UR7 ;  /* 0x0000000700007c02 */ /* 0x000fce0008000f00 */
.L_x_53:
[----:B-1----:R1:W2:Y:S02]  /*2dd0*/  SYNCS.PHASECHK.TRANS64.TRYWAIT P0, [R0+URZ+0x70], R3 ;  /* 0x00007003000075a7 */ /* 0x0022a400080011ff */
[----:B--2---:R-:W-:Y:S05]  /*2de0*/  @!P0 NANOSLEEP.SYNCS 0x989680 ;  /* 0x009896800000895d */ /* 0x004fea0003900000 */
[----:B------:R-:W2:Y:S02]  /*2df0*/  @!P0 SYNCS.PHASECHK.TRANS64 P0, [R0+URZ+0x70], R3 ;  /* 0x00007003000085a7 */ /* 0x000ea400080010ff */
[----:B--2---:R-:W-:Y:S05]  /*2e00*/  @P0 EXIT ;  /* 0x000000000000094d */ /* 0x004fea0003800000 */
[----:B------:R-:W-:Y:S05]  /*2e10*/  BRA `(.L_x_53) ;  /* 0xfffffffc00ec7947 */ /* 0x000fea000383ffff */
.L_x_46:
[----:B------:R-:W-:Y:S05]  /*2e20*/  BRA.U UP3, `(.L_x_54) ;  /* 0x0000001d03207547 */ /* 0x000fea000b800000 */
[----:B------:R-:W-:Y:S01]  /*2e30*/  UMOV UR4, 0x40 ;  /* 0x0000004000047882 */ /* 0x000fe20000000000 */
[----:B------:R-:W-:Y:S01]  /*2e40*/  NOP ;  /* 0x0000000000007918 */ /* 0x000fe20000000000 */
[----:B------:R-:W-:Y:S01]  /*2e50*/  ULEA UR5, UR61, UR4, 0x18 ;  /* 0x000000043d057291 */ /* 0x000fe2000f8ec0ff */
[----:B------:R-:W-:Y:S02]  /*2e60*/  UMOV UR6, 0x400 ;  /* 0x0000040000067882 */ /* 0x000fe40000000000 */
[----:B------:R-:W-:-:S06]  /*2e70*/  ULEA UR6, UR61, UR6, 0x18 ;  /* 0x000000063d067291 */ /* 0x000fcc000f8ec0ff */
[----:B------:R-:W1:Y:S02]  /*2e80*/  LDS.U8 R2, [UR5+0x1c] ;  /* 0x00001c05ff027984 */ /* 0x000e640008000000 */
[----:B-1----:R-:W-:-:S13]  /*2e90*/  ISETP.NE.AND P0, PT, R2, RZ, PT ;  /* 0x000000ff0200720c */ /* 0x002fda0003f05270 */
[----:B------:R-:W-:Y:S05]  /*2ea0*/  @P0 BRA `(.L_x_55) ;  /* 0x0000000000580947 */ /* 0x000fea0003800000 */
[----:B------:R-:W-:-:S13]  /*2eb0*/  ELECT P0, URZ, PT ;  /* 0x0000000000ff782f */ /* 0x000fda0003800000 */
[----:B------:R-:W-:Y:S05]  /*2ec0*/  @!P0 BRA `(.L_x_56) ;  /* 0x0000000000608947 */ /* 0x000fea0003800000 */
[----:B------:R-:W-:Y:S01]  /*2ed0*/  UMOV UR4, 0x10 ;  /* 0x0000001000047882 */ /* 0x000fe20000000000 */
[----:B------:R-:W-:Y:S01]  /*2ee0*/  HFMA2 R2, -RZ, RZ, 0, 5.9604644775390625e-08 ;  /* 0x00000001ff027431 */ /* 0x000fe200000001ff */
[----:B------:R-:W-:-:S03]  /*2ef0*/  MOV R3, 0xffff ;  /* 0x0000ffff00037802 */ /* 0x000fc60000000f00 */
[----:B------:R-:W-:Y:S04]  /*2f00*/  DEPBAR.LE SB1, 0x36 ;  /* 0x00009d800000791a */ /* 0x000fe80000000000 */
[----:B------:R-:W1:Y:S02]  /*2f10*/  UTCATOMSWS.FIND_AND_SET.ALIGN UP0, UR4, UR4 ;  /* 0x00000004000475e3 */ /* 0x000e640008000800 */
[----:B-1----:R-:W-:Y:S01]  /*2f20*/  MOV R4, UR4 ;  /* 0x0000000400047c02 */ /* 0x002fe20008000f00 */
[----:B------:R-:W-:Y:S06]  /*2f30*/  BRA.U UP0, `(.L_x_57) ;  /* 0x0000000100187547 */ /* 0x000fec000b800000 */
.L_x_58:
[----:B------:R-:W-:Y:S05]  /*2f40*/  NANOSLEEP 0x64 ;  /* 0x000000640000795d */ /* 0x000fea0003800000 */
[----:B------:R-:W-:-:S05]  /*2f50*/  UMOV UR4, 0x10 ;  /* 0x0000001000047882 */ /* 0x000fca0000000000 */
[----:B------:R-:W-:Y:S04]  /*2f60*/  DEPBAR.LE SB1, 0x36 ;  /* 0x00009d800000791a */ /* 0x000fe80000000000 */
[----:B------:R-:W1:Y:S02]  /*2f70*/  UTCATOMSWS.FIND_AND_SET.ALIGN UP0, UR4, UR4 ;  /* 0x00000004000475e3 */ /* 0x000e640008000800 */
[----:B-1----:R-:W-:Y:S01]  /*2f80*/  MOV R4, UR4 ;  /* 0x0000000400047c02 */ /* 0x002fe20008000f00 */
[----:B------:R-:W-:Y:S05]  /*2f90*/  BRA.U !UP0, `(.L_x_58) ;  /* 0xfffffffd08e87547 */ /* 0x000fea000b83ffff */
.L_x_57:
[-C--:B------:R-:W-:Y:S02]  /*2fa0*/  SHF.L.U32 R3, R3, R4.reuse, RZ ;  /* 0x0000000403037219 */ /* 0x080fe400000006ff */
[----:B------:R-:W-:Y:S01]  /*2fb0*/  SHF.L.U32 R2, R2, R4, RZ ;  /* 0x0000000402027219 */ /* 0x000fe200000006ff */
[----:B------:R-:W-:Y:S02]  /*2fc0*/  IMAD.SHL.U32 R4, R4, 0x20, RZ ;  /* 0x0000002004047824 */ /* 0x000fe400078e00ff */
[----:B------:R1:W-:Y:S04]  /*2fd0*/  ATOMS.OR RZ, [UR5+0x14], R3 ;  /* 0x00001403ffff798c */ /* 0x0003e8000b000005 */
[----:B------:R1:W-:Y:S04]  /*2fe0*/  ATOMS.OR RZ, [UR5+0x18], R2 ;  /* 0x00001802ffff798c */ /* 0x0003e8000b000005 */
[----:B------:R1:W-:Y:S01]  /*2ff0*/  STS [UR6+0xe0], R4 ;  /* 0x0000e004ff007988 */ /* 0x0003e20008000806 */
[----:B------:R-:W-:Y:S05]  /*3000*/  BRA `(.L_x_56) ;  /* 0x0000000000107947 */ /* 0x000fea0003800000 */
.L_x_55:
[----:B------:R-:W-:-:S05]  /*3010*/  MOV R2, 0xffffffff ;  /* 0xffffffff00027802 */ /* 0x000fca0000000f00 */
[----:B------:R1:W-:Y:S02]  /*3020*/  STS [UR6+0xe0], R2 ;  /* 0x0000e002ff007988 */ /* 0x0003e40008000806 */
[----:B-1----:R-:W-:Y:S02]  /*3030*/  MOV R2, 0x3050 ;  /* 0x0000305000027802 */ /* 0x002fe40000000f00 */
[----:B-----5:R-:W-:Y:S05]  /*3040*/  CALL.REL.NOINC `($__internal_1_$__cuda_sm10x_tcgen05_guardrail_trap_phase_invalid_during_alloc) ;  /* 0x0000009800887944 */ /* 0x020fea0003c00000 */
.L_x_56:
[----:B------:R-:W-:Y:S05]  /*3050*/  WARPSYNC.ALL ;  /* 0x0000000000007948 */ /* 0x000fea0003800000 */
[----:B------:R-:W2:Y:S01]  /*3060*/  S2UR UR4, SR_CgaCtaId ;  /* 0x00000000000479c3 */ /* 0x000ea20000008800 */
[----:B------:R-:W-:Y:S01]  /*3070*/  UMOV UR6, 0x400 ;  /* 0x0000040000067882 */ /* 0x000fe20000000000 */
[----:B------:R-:W-:-:S06]  /*3080*/  NOP ;  /* 0x0000000000007918 */ /* 0x000fcc0000000000 */
[----:B------:R-:W-:Y:S06]  /*3090*/  BAR.ARV 0x6, 0xa0 ;  /* 0x0182800000007b1d */ /* 0x000fec0000002000 */
[----:B------:R-:W3:Y:S01]  /*30a0*/  LDCU UR9, c[0x0][0x38c] ;  /* 0x00007180ff0977ac */ /* 0x000ee20008000800 */
[----:B------:R-:W-:Y:S02]  /*30b0*/  HFMA2 R22, -RZ, RZ, 0, 0 ;  /* 0x00000000ff167431 */ /* 0x000fe400000001ff */
[----:B------:R-:W-:Y:S01]  /*30c0*/  IMAD.MOV.U32 R21, RZ, RZ, 0x1 ;  /* 0x00000001ff157424 */ /* 0x000fe200078e00ff */
[----:B-1----:R-:W-:Y:S01]  /*30d0*/  CS2R R4, SRZ ;  /* 0x0000000000047805 */ /* 0x002fe2000001ff00 */
[----:B------:R-:W-:Y:S01]  /*30e0*/  UMOV UR66, URZ ;  /* 0x000000ff00427c82 */ /* 0x000fe20008000000 */
[----:B------:R-:W-:Y:S01]  /*30f0*/  UMOV UR64, URZ ;  /* 0x000000ff00407c82 */ /* 0x000fe20008000000 */
[----:B------:R-:W-:Y:S01]  /*3100*/  UMOV UR62, URZ ;  /* 0x000000ff003e7c82 */ /* 0x000fe20008000000 */
[----:B------:R-:W-:Y:S01]  /*3110*/  UMOV UR60, URZ ;  /* 0x000000ff003c7c82 */ /* 0x000fe20008000000 */
[----:B------:R-:W-:Y:S01]  /*3120*/  MOV R46, UR66 ;  /* 0x00000042002e7c02 */ /* 0x000fe20008000f00 */
[----:B------:R-:W-:Y:S01]  /*3130*/  IMAD.U32 R44, RZ, RZ, UR64 ;  /* 0x00000040ff2c7e24 */ /* 0x000fe2000f8e00ff */
[----:B--2---:R-:W-:Y:S01]  /*3140*/  ULEA UR6, UR4, UR6, 0x18 ;  /* 0x0000000604067291 */ /* 0x004fe2000f8ec0ff */
[----:B------:R-:W-:Y:S01]  /*3150*/  IMAD.U32 R42, RZ, RZ, UR62 ;  /* 0x0000003eff2a7e24 */ /* 0x000fe2000f8e00ff */
[----:B------:R-:W-:Y:S01]  /*3160*/  UMOV UR53, 0x40004040 ;  /* 0x4000404000357882 */ /* 0x000fe20000000000 */
[----:B------:R-:W-:Y:S01]  /*3170*/  IMAD.U32 R40, RZ, RZ, UR60 ;  /* 0x0000003cff287e24 */ /* 0x000fe2000f8e00ff */
[----:B------:R-:W-:-:S02]  /*3180*/  UIADD3 UR10, UPT, UPT, UR6, 0x8, URZ ;  /* 0x00000008060a7890 */ /* 0x000fc4000fffe0ff */
[----:B------:R-:W-:Y:S02]  /*3190*/  UIADD3 UR12, UPT, UPT, UR6, 0x28c00, URZ ;  /* 0x00028c00060c7890 */ /* 0x000fe4000fffe0ff */
[----:B---3--:R-:W-:Y:S01]  /*31a0*/  UIADD3 UR9, UPT, UPT, UR9, 0xff, URZ ;  /* 0x000000ff09097890 */ /* 0x008fe2000fffe0ff */
[----:B------:R-:W1:Y:S01]  /*31b0*/  LDS R2, [UR6+0xe0] ;  /* 0x0000e006ff027984 */ /* 0x000e620008000800 */
[----:B------:R-:W-:Y:S02]  /*31c0*/  UIADD3 UR14, UPT, UPT, UR6, 0x8, URZ ;  /* 0x00000008060e7890 */ /* 0x000fe4000fffe0ff */
[----:B------:R-:W-:Y:S02]  /*31d0*/  USHF.R.S32.HI UR4, URZ, 0x1f, UR9 ;  /* 0x0000001fff047899 */ /* 0x000fe40008011409 */
[----:B------:R-:W-:Y:S02]  /*31e0*/  UIADD3 UR13, UPT, UPT, UR6, 0x80, URZ ;  /* 0x00000080060d7890 */ /* 0x000fe4000fffe0ff */
[----:B------:R-:W-:-:S02]  /*31f0*/  UIADD3 UR8, UPT, UPT, UR6, 0x10800, URZ ;  /* 0x0001080006087890 */ /* 0x000fc4000fffe0ff */
[----:B------:R-:W-:Y:S02]  /*3200*/  UIADD3 UR7, UPT, UPT, UR6, 0x18800, URZ ;  /* 0x0001880006077890 */ /* 0x000fe4000fffe0ff */
[----:B------:R-:W-:Y:S01]  /*3210*/  UIADD3 UR11, UPT, UPT, UR6, 0x28800, URZ ;  /* 0x00028800060b7890 */ /* 0x000fe2000fffe0ff */
[----:B------:R-:W-:Y:S01]  /*3220*/  UMOV UR51, 0x40004040 ;  /* 0x4000404000337882 */ /* 0x000fe20000000000 */
[----:B------:R-:W-:Y:S01]  /*3230*/  UMOV UR49, 0x40004040 ;  /* 0x4000404000317882 */ /* 0x000fe20000000000 */
[----:B------:R-:W-:Y:S01]  /*3240*/  UMOV UR47, 0x40004040 ;  /* 0x40004040002f7882 */ /* 0x000fe20000000000 */
[----:B------:R-:W-:Y:S01]  /*3250*/  UMOV UR45, 0x40004040 ;  /* 0x40004040002d7882 */ /* 0x000fe20000000000 */
[----:B------:R-:W-:Y:S01]  /*3260*/  UMOV UR43, 0x40004040 ;  /* 0x40004040002b7882 */ /* 0x000fe20000000000 */
[----:B------:R-:W-:Y:S01]  /*3270*/  UMOV UR41, 0x40004040 ;  /* 0x4000404000297882 */ /* 0x000fe20000000000 */
[----:B------:R-:W-:Y:S01]  /*3280*/  UMOV UR39, 0x40004040 ;  /* 0x4000404000277882 */ /* 0x000fe20000000000 */
[----:B------:R-:W-:Y:S01]  /*3290*/  UMOV UR37, 0x40004040 ;  /* 0x4000404000257882 */ /* 0x000fe20000000000 */
[----:B-1----:R-:W-:Y:S01]  /*32a0*/  R2UR UR5, R2 ;  /* 0x00000000020572ca */ /* 0x002fe200000e0000 */
[----:B------:R-:W-:Y:S01]  /*32b0*/  IMAD.U32 R2, RZ, RZ, UR10 ;  /* 0x0000000aff027e24 */ /* 0x000fe2000f8e00ff */
[----:B------:R-:W-:Y:S01]  /*32c0*/  ULEA.HI UR10, UR4, UR9, URZ, 0x8 ;  /* 0x00000009040a7291 */ /* 0x000fe2000f8f40ff */
[----:B------:R-:W-:Y:S01]  /*32d0*/  IMAD.U32 R2, RZ, RZ, UR14 ;  /* 0x0000000eff027e24 */ /* 0x000fe2000f8e00ff */
[----:B------:R-:W-:Y:S01]  /*32e0*/  USHF.R.U32.HI UR4, URZ, 0x4, UR12 ;  /* 0x00000004ff047899 */ /* 0x000fe2000801160c */
[----:B------:R-:W-:Y:S01]  /*32f0*/  MOV R2, UR13 ;  /* 0x0000000d00027c02 */ /* 0x000fe20008000f00 */
[----:B------:R-:W-:-:S02]  /*3300*/  USHF.R.S32.HI UR24, URZ, 0x8, UR10 ;  /* 0x00000008ff187899 */ /* 0x000fc4000801140a */
[----:B------:R-:W-:Y:S02]  /*3310*/  ULOP3.LUT UR4, UR4, 0x3fff, URZ, 0xc0, !UPT ;  /* 0x00003fff04047892 */ /* 0x000fe4000f8ec0ff */
[----:B------:R-:W-:Y:S02]  /*3320*/  USHF.R.U32.HI UR9, URZ, 0x4, UR8 ;  /* 0x00000004ff097899 */ /* 0x000fe40008011608 */
[----:B------:R-:W-:Y:S01]  /*3330*/  USHF.R.U32.HI UR8, URZ, 0x4, UR7 ;  /* 0x00000004ff087899 */ /* 0x000fe20008011607 */
[----:B------:R-:W-:Y:S01]  /*3340*/  IMAD.U32 R9, RZ, RZ, UR24 ;  /* 0x00000018ff097e24 */ /* 0x000fe2000f8e00ff */
[----:B------:R-:W-:Y:S02]  /*3350*/  UIADD3 UR68, UPT, UPT, UR5, -0x3ffffe3c, URZ ;  /* 0xc00001c405447890 */ /* 0x000fe4000fffe0ff */
[----:B------:R-:W-:Y:S02]  /*3360*/  UIADD3 UR69, UPT, UPT, UR5, -0x3ffffe30, URZ ;  /* 0xc00001d005457890 */ /* 0x000fe4000fffe0ff */
[----:B------:R-:W-:-:S02]  /*3370*/  USHF.R.U32.HI UR7, URZ, 0x4, UR11 ;  /* 0x00000004ff077899 */ /* 0x000fc4000801160b */
[----:B------:R-:W-:Y:S01]  /*3380*/  MOV R3, UR68 ;  /* 0x0000004400037c02 */ /* 0x000fe20008000f00 */
[----:B------:R-:W-:Y:S01]  /*3390*/  ULOP3.LUT UR14, UR4, 0x10000, URZ, 0xfc, !UPT ;  /* 0x00010000040e7892 */ /* 0x000fe2000f8efcff */
[----:B------:R-:W-:Y:S01]  /*33a0*/  IMAD.U32 R2, RZ, RZ, UR69 ;  /* 0x00000045ff027e24 */ /* 0x000fe2000f8e00ff */
[----:B------:R-:W-:Y:S01]  /*33b0*/  UIADD3 UR4, UPT, UPT, UR24, -0x1, URZ ;  /* 0xffffffff18047890 */ /* 0x000fe2000fffe0ff */
[----:B------:R-:W-:Y:S01]  /*33c0*/  SHF.R.U32.HI R3, RZ, 0x11, R3 ;  /* 0x00000011ff037819 */ /* 0x000fe20000011603 */
[----:B------:R-:W-:Y:S02]  /*33d0*/  ULOP3.LUT UR7, UR7, 0x3fff, URZ, 0xc0, !UPT ;  /* 0x00003fff07077892 */ /* 0x000fe4000f8ec0ff */
[----:B------:R-:W-:Y:S01]  /*33e0*/  SHF.R.U32.HI R2, RZ, 0x1a, R2 ;  /* 0x0000001aff027819 */ /* 0x000fe20000011602 */
[----:B------:R-:W-:Y:S01]  /*33f0*/  UIADD3 UR76, UPT, UPT, UR5, -0x7ffffe40, URZ ;  /* 0x800001c0054c7890 */ /* 0x000fe2000fffe0ff */
[----:B------:R-:W-:Y:S01]  /*3400*/  LOP3.LUT R3, R3, 0x6000, RZ, 0xc0, !PT ;  /* 0x0000600003037812 */ /* 0x000fe200078ec0ff */
[----:B------:R-:W-:Y:S01]  /*3410*/  UIADD3 UR19, UPT, UPT, UR5, 0x400001c8, URZ ;  /* 0x400001c805137890 */ /* 0x000fe2000fffe0ff */
[----:B------:R-:W-:Y:S01]  /*3420*/  IMAD.U32 R8, RZ, RZ, UR4 ;  /* 0x00000004ff087e24 */ /* 0x000fe2000f8e00ff */
[----:B------:R-:W-:Y:S01]  /*3430*/  ULOP3.LUT UR8, UR8, 0x3fff, URZ, 0xc0, !UPT ;  /* 0x00003fff08087892 */ /* 0x000fe2000f8ec0ff */
[----:B------:R-:W-:Y:S01]  /*3440*/  LOP3.LUT R2, R2, 0x30, RZ, 0xc0, !PT ;  /* 0x0000003002027812 */ /* 0x000fe200078ec0ff */
[----:B------:R-:W-:Y:S01]  /*3450*/  UIADD3 UR21, UPT, UPT, UR5, 0x400001c0, URZ ;  /* 0x400001c005157890 */ /* 0x000fe2000fffe0ff */
[----:B------:R-:W-:Y:S01]  /*3460*/  LOP3.LUT R3, R3, 0x8c0, RZ, 0xfc, !PT ;  /* 0x000008c003037812 */ /* 0x000fe200078efcff */
[----:B------:R-:W-:Y:S01]  /*3470*/  ULOP3.LUT UR16, UR7, 0x10000, URZ, 0xfc, !UPT ;  /* 0x0001000007107892 */ /* 0x000fe2000f8efcff */
[----:B------:R-:W-:Y:S01]  /*3480*/  IMAD.U32 R10, RZ, RZ, UR19 ;  /* 0x00000013ff0a7e24 */ /* 0x000fe2000f8e00ff */
[----:B------:R-:W-:Y:S01]  /*3490*/  USHF.R.U32.HI UR4, URZ, 0x11, UR76 ;  /* 0x00000011ff047899 */ /* 0x000fe2000801164c */
[----:B------:R-:W-:Y:S01]  /*34a0*/  PRMT R2, R2, 0x5410, R3 ;  /* 0x0000541002027816 */ /* 0x000fe20000000003 */
[----:B------:R-:W-:Y:S01]  /*34b0*/  USHF.R.U32.HI UR7, URZ, 0x1a, UR19 ;  /* 0x0000001aff077899 */ /* 0x000fe20008011613 */
[----:B------:R-:W-:Y:S01]  /*34c0*/  IMAD.U32 R11, RZ, RZ, UR21 ;  /* 0x00000015ff0b7e24 */ /* 0x000fe2000f8e00ff */
[----:B------:R-:W-:-:S02]  /*34d0*/  UIADD3 UR23, UPT, UPT, UR5, 0x1c0, URZ ;  /* 0x000001c005177890 */ /* 0x000fc4000fffe0ff */
[----:B------:R-:W-:Y:S02]  /*34e0*/  ULOP3.LUT UR10, UR8, 0x10000, URZ, 0xfc, !UPT ;  /* 0x00010000080a7892 */ /* 0x000fe4000f8efcff */
[----:B------:R-:W-:Y:S02]  /*34f0*/  USHF.R.U32.HI UR8, URZ, 0x11, UR21 ;  /* 0x00000011ff087899 */ /* 0x000fe40008011615 */
[----:B------:R-:W-:Y:S01]  /*3500*/  ULOP3.LUT UR54, UR7, 0x30, URZ, 0xc0, !UPT ;  /* 0x0000003007367892 */ /* 0x000fe2000f8ec0ff */
[----:B------:R-:W-:Y:S01]  /*3510*/  IMAD.U32 R15, RZ, RZ, UR23 ;  /* 0x00000017ff0f7e24 */ /* 0x000fe2000f8e00ff */
[----:B------:R-:W-:Y:S01]  /*3520*/  ULOP3.LUT UR7, UR4, 0x6000, URZ, 0xc0, !UPT ;  /* 0x0000600004077892 */ /* 0x000fe2000f8ec0ff */
[----:B------:R-:W-:Y:S01]  /*3530*/  R2UR UR4, R2 ;  /* 0x00000000020472ca */ /* 0x000fe200000e0000 */
[----:B------:R-:W-:Y:S02]  /*3540*/  USHF.R.U32.HI UR11, URZ, 0x11, UR23 ;  /* 0x00000011ff0b7899 */ /* 0x000fe40008011617 */
[----:B------:R-:W-:-:S02]  /*3550*/  ULOP3.LUT UR9, UR9, 0x3fff, URZ, 0xc0, !UPT ;  /* 0x00003fff09097892 */ /* 0x000fc4000f8ec0ff */
[----:B------:R-:W-:Y:S01]  /*3560*/  ULOP3.LUT UR23, UR8, 0x6000, URZ, 0xc0, !UPT ;  /* 0x0000600008177892 */ /* 0x000fe2000f8ec0ff */
[----:B------:R-:W-:Y:S01]  /*3570*/  R2UR UR8, R2 ;  /* 0x00000000020872ca */ /* 0x000fe200000e0000 */
[----:B------:R-:W-:Y:S02]  /*3580*/  UIADD3 UR22, UPT, UPT, UR5, 0x1c8, URZ ;  /* 0x000001c805167890 */ /* 0x000fe4000fffe0ff */
[----:B------:R-:W-:Y:S02]  /*3590*/  UIADD3 UR77, UPT, UPT, UR5, -0x7ffffe38, URZ ;  /* 0x800001c8054d7890 */ /* 0x000fe4000fffe0ff */
[----:B------:R-:W-:Y:S02]  /*35a0*/  UIADD3 UR20, UPT, UPT, UR5, 0x1c4, URZ ;  /* 0x000001c405147890 */ /* 0x000fe4000fffe0ff */
[----:B------:R-:W-:Y:S01]  /*35b0*/  UIADD3 UR74, UPT, UPT, UR5, -0x3ffffe40, URZ ;  /* 0xc00001c0054a7890 */ /* 0x000fe2000fffe0ff */
[----:B------:R-:W-:Y:S01]  /*35c0*/  IMAD.U32 R6, RZ, RZ, UR4 ;  /* 0x00000004ff067e24 */ /* 0x000fe2000f8e00ff */
[----:B------:R-:W-:Y:S01]  /*35d0*/  UIADD3 UR72, UPT, UPT, UR5, 0x400001c4, URZ ;  /* 0x400001c405487890 */ /* 0x000fe2000fffe0ff */
[----:B------:R-:W-:Y:S01]  /*35e0*/  MOV R14, UR22 ;  /* 0x00000016000e7c02 */ /* 0x000fe20008000f00 */
[----:B------:R-:W-:Y:S01]  /*35f0*/  UIADD3 UR70, UPT, UPT, UR5, -0x7ffffe3c, URZ ;  /* 0x800001c405467890 */ /* 0x000fe2000fffe0ff */
[----:B------:R-:W-:Y:S01]  /*3600*/  MOV R13, UR20 ;  /* 0x00000014000d7c02 */ /* 0x000fe20008000f00 */
[----:B------:R-:W-:Y:S01]  /*3610*/  ULOP3.LUT UR12, UR9, 0x10000, URZ, 0xfc, !UPT ;  /* 0x00010000090c7892 */ /* 0x000fe2000f8efcff */
[----:B------:R-:W-:Y:S01]  /*3620*/  IMAD.U32 R7, RZ, RZ, UR8 ;  /* 0x00000008ff077e24 */ /* 0x000fe2000f8e00ff */
[----:B------:R-:W-:-:S02]  /*3630*/  USHF.R.U32.HI UR9, URZ, 0x1a, UR22 ;  /* 0x0000001aff097899 */ /* 0x000fc40008011616 */
[----:B------:R-:W-:Y:S02]  /*3640*/  UIADD3 UR75, UPT, UPT, UR5, -0x3ffffe38, URZ ;  /* 0xc00001c8054b7890 */ /* 0x000fe4000fffe0ff */
[----:B------:R-:W-:Y:S02]  /*3650*/  UIADD3 UR18, UPT, UPT, UR5, 0x1d0, URZ ;  /* 0x000001d005127890 */ /* 0x000fe4000fffe0ff */
[----:B------:R-:W-:Y:S02]  /*3660*/  USHF.R.U32.HI UR15, URZ, 0x1a, UR77 ;  /* 0x0000001aff0f7899 */ /* 0x000fe4000801164d */
[----:B------:R-:W-:Y:S02]  /*3670*/  USHF.R.U32.HI UR17, URZ, 0x11, UR20 ;  /* 0x00000011ff117899 */ /* 0x000fe40008011614 */
[----:B------:R-:W-:Y:S01]  /*3680*/  UIADD3 UR73, UPT, UPT, UR5, 0x400001d0, URZ ;  /* 0x400001d005497890 */ /* 0x000fe2000fffe0ff */
[----:B------:R-:W-:Y:S01]  /*3690*/  IMAD.U32 R12, RZ, RZ, UR18 ;  /* 0x00000012ff0c7e24 */ /* 0x000fe2000f8e00ff */
[----:B------:R-:W-:-:S02]  /*36a0*/  UIADD3 UR71, UPT, UPT, UR5, -0x7ffffe30, URZ ;  /* 0x800001d005477890 */ /* 0x000fc4000fffe0ff */
[----:B------:R-:W-:Y:S02]  /*36b0*/  USHF.R.U32.HI UR13, URZ, 0x11, UR74 ;  /* 0x00000011ff0d7899 */ /* 0x000fe4000801164a */
[----:B------:R-:W-:Y:S02]  /*36c0*/  USHF.R.U32.HI UR21, URZ, 0x11, UR72 ;  /* 0x00000011ff157899 */ /* 0x000fe40008011648 */
[----:B------:R-:W-:Y:S02]  /*36d0*/  USHF.R.U32.HI UR27, URZ, 0x11, UR70 ;  /* 0x00000011ff1b7899 */ /* 0x000fe40008011646 */
[----:B------:R-:W-:Y:S02]  /*36e0*/  ULOP3.LUT UR35, UR9, 0x30, URZ, 0xc0, !UPT ;  /* 0x0000003009237892 */ /* 0x000fe4000f8ec0ff */
[----:B------:R-:W-:Y:S02]  /*36f0*/  USHF.R.U32.HI UR19, URZ, 0x1a, UR75 ;  /* 0x0000001aff137899 */ /* 0x000fe4000801164b */
[----:B------:R-:W-:-:S02]  /*3700*/  USHF.R.U32.HI UR25, URZ, 0x1a, UR18 ;  /* 0x0000001aff197899 */ /* 0x000fc40008011612 */
[----:B------:R-:W-:Y:S02]  /*3710*/  ULOP3.LUT UR55, UR15, 0x30, URZ, 0xc0, !UPT ;  /* 0x000000300f377892 */ /* 0x000fe4000f8ec0ff */
[----:B------:R-:W-:Y:S02]  /*3720*/  ULOP3.LUT UR9, UR17, 0x6000, URZ, 0xc0, !UPT ;  /* 0x0000600011097892 */ /* 0x000fe4000f8ec0ff */
[----:B------:R-:W-:Y:S02]  /*3730*/  ULOP3.LUT UR7, UR7, 0x8c0, URZ, 0xfc, !UPT ;  /* 0x000008c007077892 */ /* 0x000fe4000f8efcff */
[----:B------:R-:W-:Y:S02]  /*3740*/  USHF.R.U32.HI UR29, URZ, 0x1a, UR73 ;  /* 0x0000001aff1d7899 */ /* 0x000fe40008011649 */
[----:B------:R-:W-:Y:S02]  /*3750*/  USHF.R.U32.HI UR33, URZ, 0x1a, UR71 ;  /* 0x0000001aff217899 */ /* 0x000fe40008011647 */
[----:B------:R-:W-:-:S02]  /*3760*/  ULOP3.LUT UR31, UR11, 0x6000, URZ, 0xc0, !UPT ;  /* 0x000060000b1f7892 */ /* 0x000fc4000f8ec0ff */
[----:B------:R-:W-:Y:S02]  /*3770*/  ULOP3.LUT UR4, UR13, 0x6000, URZ, 0xc0, !UPT ;  /* 0x000060000d047892 */ /* 0x000fe4000f8ec0ff */
[----:B------:R-:W-:Y:S02]  /*3780*/  ULOP3.LUT UR21, UR21, 0x6000, URZ, 0xc0, !UPT ;  /* 0x0000600015157892 */ /* 0x000fe4000f8ec0ff */
[----:B------:R-:W-:Y:S02]  /*3790*/  ULOP3.LUT UR27, UR27, 0x6000, URZ, 0xc0, !UPT ;  /* 0x000060001b1b7892 */ /* 0x000fe4000f8ec0ff */
[----:B------:R-:W-:Y:S02]  /*37a0*/  ULOP3.LUT UR58, UR19, 0x30, URZ, 0xc0, !UPT ;  /* 0x00000030133a7892 */ /* 0x000fe4000f8ec0ff */
[----:B------:R-:W-:Y:S02]  /*37b0*/  ULOP3.LUT UR57, UR25, 0x30, URZ, 0xc0, !UPT ;  /* 0x0000003019397892 */ /* 0x000fe4000f8ec0ff */
[----:B------:R-:W-:-:S02]  /*37c0*/  ULOP3.LUT UR9, UR9, 0x8c0, URZ, 0xfc, !UPT ;  /* 0x000008c009097892 */ /* 0x000fc4000f8efcff */
[----:B------:R-:W-:Y:S02]  /*37d0*/  UPRMT UR63, UR55, 0x5410, UR7 ;  /* 0x00005410373f7896 */ /* 0x000fe40008000007 */
[----:B------:R-:W-:Y:S02]  /*37e0*/  ULOP3.LUT UR25, UR29, 0x30, URZ, 0xc0, !UPT ;  /* 0x000000301d197892 */ /* 0x000fe4000f8ec0ff */
[----:B------:R-:W-:Y:S02]  /*37f0*/  ULOP3.LUT UR56, UR33, 0x30, URZ, 0xc0, !UPT ;  /* 0x0000003021387892 */ /* 0x000fe4000f8ec0ff */
[----:B------:R-:W-:Y:S01]  /*3800*/  ULOP3.LUT UR8, UR31, 0x8c0, URZ, 0xfc, !UPT ;  /* 0x000008c01f087892 */ /* 0x000fe2000f8efcff */
[----:B------:R-:W-:Y:S01]  /*3810*/  MOV R43, UR63 ;  /* 0x0000003f002b7c02 */ /* 0x000fe20008000f00 */
[----:B------:R-:W-:Y:S02]  /*3820*/  ULOP3.LUT UR19, UR23, 0x8c0, URZ, 0xfc, !UPT ;  /* 0x000008c017137892 */ /* 0x000fe4000f8efcff */
[----:B------:R-:W-:-:S02]  /*3830*/  ULOP3.LUT UR4, UR4, 0x8c0, URZ, 0xfc, !UPT ;  /* 0x000008c004047892 */ /* 0x000fc4000f8efcff */
[----:B------:R-:W-:Y:S02]  /*3840*/  ULOP3.LUT UR21, UR21, 0x8c0, URZ, 0xfc, !UPT ;  /* 0x000008c015157892 */ /* 0x000fe4000f8efcff */
[----:B------:R-:W-:Y:S02]  /*3850*/  ULOP3.LUT UR7, UR27, 0x8c0, URZ, 0xfc, !UPT ;  /* 0x000008c01b077892 */ /* 0x000fe4000f8efcff */
[----:B------:R-:W-:Y:S02]  /*3860*/  UPRMT UR59, UR57, 0x5410, UR9 ;  /* 0x00005410393b7896 */ /* 0x000fe40008000009 */
[----:B------:R-:W-:Y:S02]  /*3870*/  UPRMT UR67, UR35, 0x5410, UR8 ;  /* 0x0000541023437896 */ /* 0x000fe40008000008 */
[----:B------:R-:W-:Y:S02]  /*3880*/  UPRMT UR65, UR54, 0x5410, UR19 ;  /* 0x0000541036417896 */ /* 0x000fe40008000013 */
[----:B------:R-:W-:Y:S01]  /*3890*/  UPRMT UR61, UR58, 0x5410, UR4 ;  /* 0x000054103a3d7896 */ /* 0x000fe20008000004 */
[----:B------:R-:W-:Y:S01]  /*38a0*/  MOV R39, UR59 ;  /* 0x0000003b00277c02 */ /* 0x000fe20008000f00 */
[----:B------:R-:W-:Y:S01]  /*38b0*/  UPRMT UR9, UR25, 0x5410, UR21 ;  /* 0x0000541019097896 */ /* 0x000fe20008000015 */
[----:B------:R-:W-:Y:S01]  /*38c0*/  IMAD.U32 R47, RZ, RZ, UR67 ;  /* 0x00000043ff2f7e24 */ /* 0x000fe2000f8e00ff */
[----:B------:R-:W-:Y:S01]  /*38d0*/  UPRMT UR55, UR56, 0x5410, UR7 ;  /* 0x0000541038377896 */ /* 0x000fe20008000007 */
[----:B------:R-:W-:Y:S01]  /*38e0*/  MOV R45, UR65 ;  /* 0x00000041002d7c02 */ /* 0x000fe20008000f00 */
[----:B------:R-:W-:Y:S01]  /*38f0*/  UMOV UR58, URZ ;  /* 0x000000ff003a7c82 */ /* 0x000fe20008000000 */
[----:B------:R-:W-:Y:S01]  /*3900*/  UMOV UR8, URZ ;  /* 0x000000ff00087c82 */ /* 0x000fe20008000000 */
[----:B------:R-:W-:Y:S01]  /*3910*/  UMOV UR54, URZ ;  /* 0x000000ff00367c82 */ /* 0x000fe20008000000 */
[----:B------:R-:W-:Y:S01]  /*3920*/  MOV R41, UR61 ;  /* 0x0000003d00297c02 */ /* 0x000fe20008000f00 */
[----:B------:R-:W-:Y:S01]  /*3930*/  IMAD.U32 R38, RZ, RZ, UR58 ;  /* 0x0000003aff267e24 */ /* 0x000fe2000f8e00ff */
[----:B------:R-:W-:Y:S01]  /*3940*/  MOV R37, UR9 ;  /* 0x0000000900257c02 */ /* 0x000fe20008000f00 */
[----:B------:R-:W-:Y:S01]  /*3950*/  IMAD.U32 R36, RZ, RZ, UR8 ;  /* 0x00000008ff247e24 */ /* 0x000fe2000f8e00ff */
[----:B------:R-:W-:Y:S01]  /*3960*/  MOV R35, UR55 ;  /* 0x0000003700237c02 */ /* 0x000fe20008000f00 */
[----:B------:R-:W-:Y:S01]  /*3970*/  IMAD.U32 R34, RZ, RZ, UR54 ;  /* 0x00000036ff227e24 */ /* 0x000fe2000f8e00ff */
[----:B------:R-:W-:-:S02]  /*3980*/  UIADD3 UR52, UPT, UPT, UR12, 0x2, URZ ;  /* 0x000000020c347890 */ /* 0x000fc4000fffe0ff */
[----:B------:R-:W-:Y:S02]  /*3990*/  UIADD3 UR50, UPT, UPT, UR12, 0x4, URZ ;  /* 0x000000040c327890 */ /* 0x000fe4000fffe0ff */
[----:B------:R-:W-:Y:S02]  /*39a0*/  UIADD3 UR48, UPT, UPT, UR12, 0x6, URZ ;  /* 0x000000060c307890 */ /* 0x000fe4000fffe0ff */
[----:B------:R-:W-:Y:S02]  /*39b0*/  UIADD3 UR46, UPT, UPT, UR12, 0x400, URZ ;  /* 0x000004000c2e7890 */ /* 0x000fe4000fffe0ff */
[----:B------:R-:W-:Y:S02]  /*39c0*/  UIADD3 UR44, UPT, UPT, UR12, 0x402, URZ ;  /* 0x000004020c2c7890 */ /* 0x000fe4000fffe0ff */
[----:B------:R-:W-:Y:S02]  /*39d0*/  UIADD3 UR42, UPT, UPT, UR12, 0x404, URZ ;  /* 0x000004040c2a7890 */ /* 0x000fe4000fffe0ff */
        /* <DEDUP_REMOVED lines=25> */
[----:B------:R-:W-:Y:S01]  /*3b70*/  UMOV UR56, URZ ;  /* 0x000000ff00387c82 */ /* 0x000fe20008000000 */
[----:B------:R-:W-:-:S05]  /*3b80*/  UMOV UR57, UR9 ;  /* 0x0000000900397c82 */ /* 0x000fca0008000000 */
.L_x_68:
[C---:B------:R-:W-:Y:S02]  /*3b90*/  LEA R2, R22.reuse, UR6, 0x3 ;  /* 0x0000000616027c11 */ /* 0x040fe4000f8e18ff */
[----:B------:R-:W-:Y:S02]  /*3ba0*/  SHF.L.U32 R3, R5, 0x1f, RZ ;  /* 0x0000001f05037819 */ /* 0x000fe400000006ff */
[----:B------:R-:W-:Y:S02]  /*3bb0*/  LEA R16, R22, UR6, 0x4 ;  /* 0x0000000616107c11 */ /* 0x000fe4000f8e20ff */
[----:B-1----:R-:W1:Y:S02]  /*3bc0*/  SYNCS.PHASECHK.TRANS64.TRYWAIT P0, [R2+URZ+0x60], R3 ;  /* 0x00006003020075a7 */ /* 0x002e6400080011ff */
[----:B-123--:R-:W-:Y:S05]  /*3bd0*/  @!P0 BRA `(.L_x_59) ;  /* 0x0000008400d08947 */ /* 0x00efea0003800000 */
.L_x_147:
[----:B------:R-:W2:Y:S01]  /*3be0*/  LDS.128 R16, [R16+0xc0] ;  /* 0x0000c00010107984 */ /* 0x000ea20000000c00 */
[----:B------:R-:W3:Y:S01]  /*3bf0*/  LDC R20, c[0x0][0x38c] ;  /* 0x0000e300ff147b82 */ /* 0x000ee20000000800 */
[----:B-1----:R-:W-:Y:S01]  /*3c00*/  VIADD R3, R2, 0x70 ;  /* 0x0000007002037836 */ /* 0x002fe20000000000 */
[----:B------:R-:W-:Y:S01]  /*3c10*/  LOP3.LUT R2, R21, 0x1, RZ, 0x3c, !PT ;  /* 0x0000000115027812 */ /* 0x000fe200078e3cff */
[----:B------:R-:W-:Y:S01]  /*3c20*/  @!PT LDS RZ, [RZ] ;  /* 0x00000000fffff984 */ /* 0x000fe20000000800 */
[----:B------:R-:W-:Y:S01]  /*3c30*/  @!PT LDS RZ, [RZ] ;  /* 0x00000000fffff984 */ /* 0x000fe20000000800 */
[----:B------:R-:W-:Y:S01]  /*3c40*/  @!PT LDS RZ, [RZ] ;  /* 0x00000000fffff984 */ /* 0x000fe20000000800 */
[----:B------:R-:W-:Y:S01]  /*3c50*/  @!PT LDS RZ, [RZ] ;  /* 0x00000000fffff984 */ /* 0x000fe20000000800 */
[----:B------:R1:W-:Y:S06]  /*3c60*/  MEMBAR.ALL.CTA ;  /* 0x0000000000007992 */ /* 0x0003ec0000008000 */
[----:B-1----:R-:W1:Y:S01]  /*3c70*/  FENCE.VIEW.ASYNC.S ;  /* 0x00000000000073c6 */ /* 0x002e620000000000 */
[----:B------:R-:W-:-:S02]  /*3c80*/  R2UR UR7, R9 ;  /* 0x00000000090772ca */ /* 0x000fc400000e0000 */
[----:B------:R-:W-:Y:S02]  /*3c90*/  R2UR UR4, R2 ;  /* 0x00000000020472ca */ /* 0x000fe400000e0000 */
[----:B------:R-:W-:-:S11]  /*3ca0*/  PRMT R3, RZ, 0x654, R3 ;  /* 0x00000654ff037816 */ /* 0x000fd60000000003 */
[----:B------:R-:W-:Y:S01]  /*3cb0*/  UIMAD UR4, UR4, 0xc0, UR5 ;  /* 0x000000c0040478a4 */ /* 0x000fe2000f8e0205 */
[----:B---3--:R-:W-:Y:S01]  /*3cc0*/  ISETP.GE.AND P0, PT, R20, 0x1, PT ;  /* 0x000000011400780c */ /* 0x008fe20003f06270 */
[----:B-1----:R1:W-:Y:S01]  /*3cd0*/  SYNCS.ARRIVE.TRANS64.RED.A1T0 RZ, [R3+URZ], RZ ;  /* 0x000000ff03ff79a7 */ /* 0x0023e200081004ff */
[----:B--2---:R-:W-:Y:S01]  /*3ce0*/  LOP3.LUT P1, RZ, R18, 0x1, RZ, 0xc0, !PT ;  /* 0x0000000112ff7812 */ /* 0x004fe2000782c0ff */
[----:B------:R-:W-:Y:S02]  /*3cf0*/  IMAD.U32 R18, RZ, RZ, UR7 ;  /* 0x00000007ff127e24 */ /* 0x000fe4000f8e00ff */
[----:B------:R-:W-:Y:S02]  /*3d00*/  IMAD.MOV.U32 R16, RZ, RZ, RZ ;  /* 0x000000ffff107224 */ /* 0x000fe400078e00ff */
[----:B------:R-:W-:Y:S02]  /*3d10*/  IMAD.MOV.U32 R19, RZ, RZ, 0x1 ;  /* 0x00000001ff137424 */ /* 0x000fe400078e00ff */
[----:B-1----:R-:W-:-:S04]  /*3d20*/  VIADD R3, R22, 0x1 ;  /* 0x0000000116037836 */ /* 0x002fc80000000000 */
[----:B------:R-:W-:Y:S05]  /*3d30*/  @!P0 BRA `(.L_x_60) ;  /* 0x0000000400888947 */ /* 0x000fea0003800000 */
[----:B------:R-:W-:Y:S02]  /*3d40*/  SHF.L.U32 R16, R4, 0x1f, RZ ;  /* 0x0000001f04107819 */ /* 0x000fe400000006ff */
[----:B------:R-:W-:Y:S02]  /*3d50*/  ISETP.GE.U32.AND P0, PT, R20, 0x101, PT ;  /* 0x000001011400780c */ /* 0x000fe40003f06070 */
[----:B------:R-:W1:Y:S01]  /*3d60*/  SYNCS.PHASECHK.TRANS64.TRYWAIT P2, [UR6], R16 ;  /* 0x00000010ff0075a7 */ /* 0x000e620008041106 */
[----:B------:R-:W-:Y:S02]  /*3d70*/  LOP3.LUT R4, R4, 0x1, RZ, 0x3c, !PT ;  /* 0x0000000104047812 */ /* 0x000fe400078e3cff */
[----:B------:R-:W-:-:S08]  /*3d80*/  SHF.L.U32 R19, R21, 0x1f, RZ ;  /* 0x0000001f15137819 */ /* 0x000fd000000006ff */
[----:B------:R-:W-:Y:S01]  /*3d90*/  @P0 SHF.L.U32 R18, R4, 0x1f, RZ ;  /* 0x0000001f04120819 */ /* 0x000fe200000006ff */
[----:B-1----:R-:W-:Y:S06]  /*3da0*/  @P2 BRA `(.L_x_61) ;  /* 0x0000000000082947 */ /* 0x002fec0003800000 */
[----:B------:R-:W1:Y:S02]  /*3db0*/  SYNCS.PHASECHK.TRANS64.TRYWAIT P2, [UR6], R16 ;  /* 0x00000010ff0075a7 */ /* 0x000e640008041106 */
[----:B-1----:R-:W-:Y:S05]  /*3dc0*/  @!P2 BRA `(.L_x_62) ;  /* 0x000000840068a947 */ /* 0x002fea0003800000 */
.L_x_61:
[----:B------:R2:W3:Y:S01]  /*3dd0*/  @P0 SYNCS.PHASECHK.TRANS64.TRYWAIT P3, [UR6], R18 ;  /* 0x00000012ff0005a7 */ /* 0x0004e20008061106 */
[----:B------:R2:W-:Y:S01]  /*3de0*/  UTCCP.T.S.4x32dp128bit tmem[UR5+0x1c0], gdesc[UR16] ;  /* 0x0001c010050079e7 */ /* 0x0005e20009100000 */
[----:B------:R2:W-:Y:S01]  /*3df0*/  UTCCP.T.S.4x32dp128bit tmem[UR5+0x1c4], gdesc[UR24] ;  /* 0x0001c418050079e7 */ /* 0x0005e20009100000 */
[----:B------:R2:W-:Y:S01]  /*3e00*/  UTCCP.T.S.4x32dp128bit tmem[UR5+0x1c8], gdesc[UR14] ;  /* 0x0001c80e050079e7 */ /* 0x0005e20009100000 */
[----:B------:R2:W-:Y:S01]  /*3e10*/  UTCCP.T.S.4x32dp128bit tmem[UR5+0x1cc], gdesc[UR22] ;  /* 0x0001cc16050079e7 */ /* 0x0005e20009100000 */
[----:B------:R2:W-:Y:S01]  /*3e20*/  UTCCP.T.S.4x32dp128bit tmem[UR5+0x1d0], gdesc[UR20] ;  /* 0x0001d014050079e7 */ /* 0x0005e20009100000 */
[----:B------:R2:W-:Y:S01]  /*3e30*/  UTCCP.T.S.4x32dp128bit tmem[UR5+0x1d4], gdesc[UR18] ;  /* 0x0001d412050079e7 */ /* 0x0005e20009100000 */
[----:B------:R-:W4:Y:S02]  /*3e40*/  SYNCS.PHASECHK.TRANS64.TRYWAIT P2, [UR6+0x88], R19 ;  /* 0x00008813ff0075a7 */ /* 0x000f240008041106 */
[----:B--234-:R-:W-:Y:S05]  /*3e50*/  @!P2 BRA `(.L_x_63) ;  /* 0x00000084005ca947 */ /* 0x01cfea0003800000 */
.L_x_150:
[----:B------:R-:W-:Y:S02]  /*3e60*/  MOV.SPILL R33, UR59 ;  /* 0x0000003b00217c02 */ /* 0x000fe40009000f00 */
[----:B------:R-:W-:Y:S02]  /*3e70*/  ELECT P2, URZ, PT ;  /* 0x0000000000ff782f */ /* 0x000fe40003840000 */
[----:B------:R-:W-:Y:S02]  /*3e80*/  MOV.SPILL R32, UR58 ;  /* 0x0000003a00207c02 */ /* 0x000fe40009000f00 */
[----:B------:R-:W-:Y:S02]  /*3e90*/  MOV.SPILL R31, UR57 ;  /* 0x00000039001f7c02 */ /* 0x000fe40009000f00 */
[----:B------:R-:W-:Y:S02]  /*3ea0*/  MOV.SPILL R30, UR56 ;  /* 0x00000038001e7c02 */ /* 0x000fe40009000f00 */
[----:B------:R-:W-:-:S02]  /*3eb0*/  R2UR UR58, R15 ;  /* 0x000000000f3a72ca */ /* 0x000fc400000e0000 */
[----:B------:R-:W-:Y:S02]  /*3ec0*/  R2UR UR59, R14 ;  /* 0x000000000e3b72ca */ /* 0x000fe400000e0000 */
[----:B------:R-:W-:Y:S02]  /*3ed0*/  R2UR UR56, R46 ;  /* 0x000000002e3872ca */ /* 0x000fe400000e0000 */
[----:B------:R-:W-:Y:S01]  /*3ee0*/  R2UR UR57, R47 ;  /* 0x000000002f3972ca */ /* 0x000fe200000e0000 */
[----:B------:R-:W-:Y:S01]  /*3ef0*/  @P2 IMAD.MOV.U32 R48, RZ, RZ, RZ ;  /* 0x000000ffff302224 */ /* 0x000fe200078e00ff */
[----:B------:R-:W-:Y:S02]  /*3f00*/  MOV.SPILL R29, UR55 ;  /* 0x00000037001d7c02 */ /* 0x000fe40009000f00 */
[----:B------:R-:W-:Y:S02]  /*3f10*/  MOV.SPILL R28, UR54 ;  /* 0x00000036001c7c02 */ /* 0x000fe40009000f00 */
[----:B------:R-:W-:-:S02]  /*3f20*/  MOV.SPILL R27, UR25 ;  /* 0x00000019001b7c02 */ /* 0x000fc40009000f00 */
[----:B------:R-:W-:Y:S02]  /*3f30*/  MOV.SPILL R26, UR24 ;  /* 0x00000018001a7c02 */ /* 0x000fe40009000f00 */
[----:B------:R-:W-:Y:S02]  /*3f40*/  R2UR UR54, R11 ;  /* 0x000000000b3672ca */ /* 0x000fe400000e0000 */
[----:B------:R-:W-:Y:S01]  /*3f50*/  R2UR UR55, R10 ;  /* 0x000000000a3772ca */ /* 0x000fe200000e0000 */
[----:B------:R2:W-:Y:S01]  /*3f60*/  UTCQMMA gdesc[UR12], gdesc[UR10], tmem[UR4], tmem[UR56], idesc[UR57], tmem[UR58], !UPT ;  /* 0x003a380a0c007dea */ /* 0x0005e2000f800304 */
[----:B------:R-:W-:Y:S02]  /*3f70*/  R2UR UR24, R44 ;  /* 0x000000002c1872ca */ /* 0x000fe400000e0000 */
[----:B------:R-:W-:Y:S02]  /*3f80*/  R2UR UR25, R45 ;  /* 0x000000002d1972ca */ /* 0x000fe400000e0000 */
[----:B------:R-:W-:-:S02]  /*3f90*/  MOV.SPILL R25, UR23 ;  /* 0x0000001700197c02 */ /* 0x000fc40009000f00 */
[----:B------:R-:W-:Y:S02]  /*3fa0*/  MOV.SPILL R24, UR22 ;  /* 0x0000001600187c02 */ /* 0x000fe40009000f00 */
[----:B------:R-:W-:Y:S02]  /*3fb0*/  R2UR UR7, R7 ;  /* 0x00000000070772ca */ /* 0x000fe400000e0000 */
[----:B------:R-:W-:Y:S02]  /*3fc0*/  R2UR UR22, R42 ;  /* 0x000000002a1672ca */ /* 0x000fe400000e0000 */
[----:B------:R-:W-:Y:S02]  /*3fd0*/  R2UR UR23, R43 ;  /* 0x000000002b1772ca */ /* 0x000fe400000e0000 */
[----:B------:R-:W-:Y:S01]  /*3fe0*/  MOV.SPILL R23, UR21 ;  /* 0x0000001500177c02 */ /* 0x000fe20009000f00 */
[----:B------:R3:W-:Y:S01]  /*3ff0*/  UTCQMMA gdesc[UR52], gdesc[UR38], tmem[UR4], tmem[UR24], idesc[UR25], tmem[UR54], UPT ;  /* 0x0036182634007dea */ /* 0x0007e2000b800304 */
[----:B------:R-:W-:-:S02]  /*4000*/  MOV.SPILL R22, UR20 ;  /* 0x0000001400167c02 */ /* 0x000fc40009000f00 */
[----:B------:R-:W-:Y:S02]  /*4010*/  R2UR UR20, R40 ;  /* 0x00000000281472ca */ /* 0x000fe400000e0000 */
[----:B------:R-:W-:Y:S01]  /*4020*/  R2UR UR21, R41 ;  /* 0x00000000291572ca */ /* 0x000fe200000e0000 */
[----:B------:R-:W-:Y:S01]  /*4030*/  IMAD.U32 R49, RZ, RZ, UR7 ;  /* 0x00000007ff317e24 */ /* 0x000fe2000f8e00ff */
[----:B------:R-:W-:Y:S02]  /*4040*/  MOV.SPILL R21, UR19 ;  /* 0x0000001300157c02 */ /* 0x000fe40009000f00 */
[----:B------:R-:W-:Y:S01]  /*4050*/  MOV.SPILL R20, UR18 ;  /* 0x0000001200147c02 */ /* 0x000fe20009000f00 */
[----:B------:R4:W-:Y:S01]  /*4060*/  UTCQMMA gdesc[UR50], gdesc[UR36], tmem[UR4], tmem[UR22], idesc[UR23], tmem[UR76], UPT ;  /* 0x004c162432007dea */ /* 0x0009e2000b800304 */
[----:B-1----:R-:W-:Y:S02]  /*4070*/  MOV.SPILL R19, UR17 ;  /* 0x0000001100137c02 */ /* 0x002fe40009000f00 */
[----:B------:R-:W-:-:S02]  /*4080*/  MOV.SPILL R18, UR16 ;  /* 0x0000001000127c02 */ /* 0x000fc40009000f00 */
[----:B------:R-:W-:Y:S02]  /*4090*/  R2UR UR18, R13 ;  /* 0x000000000d1272ca */ /* 0x000fe400000e0000 */
[----:B------:R-:W-:Y:S01]  /*40a0*/  R2UR UR19, R12 ;  /* 0x000000000c1372ca */ /* 0x000fe200000e0000 */
[----:B------:R1:W-:Y:S01]  /*40b0*/  UTCQMMA gdesc[UR48], gdesc[UR34], tmem[UR4], tmem[UR20], idesc[UR21], tmem[UR74], UPT ;  /* 0x004a142230007dea */ /* 0x0003e2000b800304 */
[----:B------:R-:W-:Y:S02]  /*40c0*/  R2UR UR16, R38 ;  /* 0x00000000261072ca */ /* 0x000fe400000e0000 */
[----:B------:R-:W-:Y:S02]  /*40d0*/  R2UR UR17, R39 ;  /* 0x00000000271172ca */ /* 0x000fe400000e0000 */
[----:B------:R-:W-:Y:S02]  /*40e0*/  MOV.SPILL R17, UR15 ;  /* 0x0000000f00117c02 */ /* 0x000fe40009000f00 */
[----:B------:R-:W-:-:S02]  /*40f0*/  MOV.SPILL R16, UR14 ;  /* 0x0000000e00107c02 */ /* 0x000fc40009000f00 */
[----:B------:R-:W-:Y:S02]  /*4100*/  R2UR UR14, R36 ;  /* 0x00000000240e72ca */ /* 0x000fe400000e0000 */
[----:B------:R-:W-:Y:S02]  /*4110*/  R2UR UR15, R37 ;  /* 0x00000000250f72ca */ /* 0x000fe400000e0000 */
[----:B------:R-:W-:Y:S02]  /*4120*/  R2UR UR8, R34 ;  /* 0x00000000220872ca */ /* 0x000fe400000e0000 */
[----:B------:R-:W-:Y:S01]  /*4130*/  R2UR UR9, R35 ;  /* 0x00000000230972ca */ /* 0x000fe200000e0000 */
[----:B------:R1:W-:Y:S01]  /*4140*/  UTCQMMA gdesc[UR46], gdesc[UR32], tmem[UR4], tmem[UR16], idesc[UR17], tmem[UR18], UPT ;  /* 0x001210202e007dea */ /* 0x0003e2000b800304 */
[----:B--2---:R-:W-:Y:S02]  /*4150*/  R2UR.FILL UR59, R33 ;  /* 0x00000000213b72ca */ /* 0x004fe400004e0000 */
[----:B------:R-:W-:-:S02]  /*4160*/  R2UR.FILL UR58, R32 ;  /* 0x00000000203a72ca */ /* 0x000fc400004e0000 */
[----:B------:R-:W-:Y:S02]  /*4170*/  R2UR.FILL UR57, R31 ;  /* 0x000000001f3972ca */ /* 0x000fe400004e0000 */
[----:B------:R-:W-:Y:S01]  /*4180*/  R2UR.FILL UR56, R30 ;  /* 0x000000001e3872ca */ /* 0x000fe200004e0000 */
[----:B------:R2:W-:Y:S01]  /*4190*/  UTCQMMA gdesc[UR44], gdesc[UR30], tmem[UR4], tmem[UR14], idesc[UR15], tmem[UR72], UPT ;  /* 0x00480e1e2c007dea */ /* 0x0005e2000b800304 */
[----:B---3--:R-:W-:Y:S02]  /*41a0*/  R2UR.FILL UR55, R29 ;  /* 0x000000001d3772ca */ /* 0x008fe400004e0000 */
[----:B------:R-:W-:Y:S01]  /*41b0*/  R2UR.FILL UR54, R28 ;  /* 0x000000001c3672ca */ /* 0x000fe200004e0000 */
[----:B------:R3:W-:Y:S01]  /*41c0*/  UTCQMMA gdesc[UR42], gdesc[UR28], tmem[UR4], tmem[UR8], idesc[UR9], tmem[UR70], UPT ;  /* 0x0046081c2a007dea */ /* 0x0007e2000b800304 */
[----:B------:R-:W-:Y:S02]  /*41d0*/  R2UR.FILL UR25, R27 ;  /* 0x000000001b1972ca */ /* 0x000fe400004e0000 */
[----:B------:R-:W-:-:S02]  /*41e0*/  R2UR.FILL UR24, R26 ;  /* 0x000000001a1872ca */ /* 0x000fc400004e0000 */
[----:B----4-:R-:W-:Y:S02]  /*41f0*/  R2UR.FILL UR23, R25 ;  /* 0x00000000191772ca */ /* 0x010fe400004e0000 */
[----:B------:R-:W-:Y:S02]  /*4200*/  R2UR.FILL UR22, R24 ;  /* 0x00000000181672ca */ /* 0x000fe400004e0000 */
[----:B-1----:R-:W-:Y:S02]  /*4210*/  R2UR.FILL UR21, R23 ;  /* 0x00000000171572ca */ /* 0x002fe400004e0000 */
[----:B------:R-:W-:Y:S02]  /*4220*/  R2UR.FILL UR20, R22 ;  /* 0x00000000161472ca */ /* 0x000fe400004e0000 */
[----:B------:R-:W-:Y:S02]  /*4230*/  R2UR.FILL UR19, R21 ;  /* 0x00000000151372ca */ /* 0x000fe400004e0000 */
[----:B------:R-:W-:-:S02]  /*4240*/  R2UR.FILL UR18, R20 ;  /* 0x00000000141272ca */ /* 0x000fc400004e0000 */
[----:B------:R-:W-:Y:S01]  /*4250*/  R2UR.FILL UR17, R19 ;  /* 0x00000000131172ca */ /* 0x000fe200004e0000 */
[----:B------:R-:W-:Y:S01]  /*4260*/  IMAD.MOV.U32 R19, RZ, RZ, 0x1 ;  /* 0x00000001ff137424 */ /* 0x000fe200078e00ff */
[----:B------:R-:W-:Y:S02]  /*4270*/  R2UR.FILL UR16, R18 ;  /* 0x00000000121072ca */ /* 0x000fe400004e0000 */
[----:B--2---:R-:W-:Y:S02]  /*4280*/  R2UR.FILL UR14, R16 ;  /* 0x00000000100e72ca */ /* 0x004fe400004e0000 */
[----:B------:R-:W-:Y:S02]  /*4290*/  R2UR.FILL UR15, R17 ;  /* 0x00000000110f72ca */ /* 0x000fe400004e0000 */
[----:B---3--:R-:W-:Y:S02]  /*42a0*/  @P2 R2UR UR8, R48 ;  /* 0x00000000300822ca */ /* 0x008fe400000e0000 */
[----:B------:R-:W-:-:S02]  /*42b0*/  @P2 R2UR UR9, R49 ;  /* 0x00000000310922ca */ /* 0x000fc400000e0000 */
[----:B------:R-:W-:Y:S02]  /*42c0*/  ELECT P2, URZ, PT ;  /* 0x0000000000ff782f */ /* 0x000fe40003840000 */
[----:B------:R-:W-:-:S09]  /*42d0*/  @P0 SEL R19, RZ, 0x1, !P3 ;  /* 0x00000001ff130807 */ /* 0x000fd20005800000 */
[----:B------:R1:W-:Y:S02]  /*42e0*/  UTCQMMA gdesc[UR40], gdesc[UR26], tmem[UR4], tmem[UR8], idesc[UR9], tmem[UR68], UPT ;  /* 0x0044081a28007dea */ /* 0x0003e4000b800304 */
[----:B------:R-:W-:-:S04]  /*42f0*/  @P2 LOP3.LUT R16, R0, 0xffff, RZ, 0xc0, !PT ;  /* 0x0000ffff00102812 */ /* 0x000fc800078ec0ff */
[----:B------:R-:W-:Y:S01]  /*4300*/  @P2 R2UR UR7, R16 ;  /* 0x00000000100722ca */ /* 0x000fe200000e0000 */
[----:B------:R-:W-:Y:S01]  /*4310*/  IMAD.MOV.U32 R16, RZ, RZ, 0x1 ;  /* 0x00000001ff107424 */ /* 0x000fe200078e00ff */
[----:B-1----:R-:W-:Y:S01]  /*4320*/  UIADD3 UR8, UPT, UPT, UR6, 0x8, URZ ;  /* 0x0000000806087890 */ /* 0x002fe2000fffe0ff */
[----:B------:R-:W-:-:S10]  /*4330*/  R2UR UR9, R8 ;  /* 0x00000000080972ca */ /* 0x000fd400000e0000 */
[----:B------:R1:W-:Y:S03]  /*4340*/  UTCBAR.MULTICAST [UR8], URZ, UR7 ;  /* 0x000000ff080073e9 */ /* 0x0003e60008000807 */
[----:B------:R-:W-:-:S07]  /*4350*/  IMAD.U32 R18, RZ, RZ, UR9 ;  /* 0x00000009ff127e24 */ /* 0x000fce000f8e00ff */
.L_x_60:
[----:B------:R-:W-:-:S13]  /*4360*/  ISETP.GE.AND P0, PT, R18, 0x1, PT ;  /* 0x000000011200780c */ /* 0x000fda0003f06270 */
[----:B------:R-:W-:Y:S05]  /*4370*/  @!P0 BRA `(.L_x_64) ;  /* 0x0000000000f08947 */ /* 0x000fea0003800000 */
[----:B------:R-:W-:-:S07]  /*4380*/  IADD3 R18, PT, PT, R18, -0x1, RZ ;  /* 0xffffffff12127810 */ /* 0x000fce0007ffe0ff */
.L_x_67:
[----:B------:R-:W-:Y:S02]  /*4390*/  ISETP.NE.AND P0, PT, R19, RZ, PT ;  /* 0x000000ff1300720c */ /* 0x000fe40003f05270 */
[----:B------:R-:W-:Y:S11]  /*43a0*/  ISETP.NE.AND P2, PT, R18, RZ, PT ;  /* 0x000000ff1200720c */ /* 0x000ff60003f45270 */
[----:B--2---:R-:W-:Y:S05]  /*43b0*/  @P0 BRA `(.L_x_65) ;  /* 0x00000000000c0947 */ /* 0x004fea0003800000 */
[----:B------:R-:W-:Y:S04]  /*43c0*/  SHF.L.U32 R20, R4, 0x1f, RZ ;  /* 0x0000001f04147819 */ /* 0x000fe800000006ff */
[----:B------:R-:W2:Y:S02]  /*43d0*/  SYNCS.PHASECHK.TRANS64.TRYWAIT P0, [UR6], R20 ;  /* 0x00000014ff0075a7 */ /* 0x000ea40008001106 */
[----:B--2---:R-:W-:Y:S05]  /*43e0*/  @!P0 BRA `(.L_x_66) ;  /* 0x0000008000108947 */ /* 0x004fea0003800000 */
.L_x_65:
[----:B------:R-:W-:Y:S02]  /*43f0*/  LOP3.LUT R4, R4, 0x1, RZ, 0x3c, !PT ;  /* 0x0000000104047812 */ /* 0x000fe400078e3cff */
[----:B------:R-:W-:Y:S02]  /*4400*/  ELECT P4, URZ, PT ;  /* 0x0000000000ff782f */ /* 0x000fe40003880000 */
[----:B------:R-:W-:Y:S02]  /*4410*/  MOV.SPILL R22, UR27 ;  /* 0x0000001b00167c02 */ /* 0x000fe40009000f00 */
[----:B------:R-:W-:Y:S02]  /*4420*/  ELECT P3, URZ, PT ;  /* 0x0000000000ff782f */ /* 0x000fe40003860000 */
[----:B--2---:R-:W-:Y:S02]  /*4430*/  @P2 SHF.L.U32 R17, R4, 0x1f, RZ ;  /* 0x0000001f04112819 */ /* 0x004fe400000006ff */
[----:B------:R-:W-:Y:S02]  /*4440*/  MOV.SPILL R21, UR26 ;  /* 0x0000001a00157c02 */ /* 0x000fe40009000f00 */
[----:B------:R-:W-:Y:S01]  /*4450*/  R2UR UR26, R15 ;  /* 0x000000000f1a72ca */ /* 0x000fe200000e0000 */
[----:B------:R-:W2:Y:S01]  /*4460*/  @P2 SYNCS.PHASECHK.TRANS64.TRYWAIT P5, [UR6], R17 ;  /* 0x00000011ff0025a7 */ /* 0x000ea200080a1106 */
[----:B------:R-:W-:Y:S01]  /*4470*/  R2UR UR27, R14 ;  /* 0x000000000e1b72ca */ /* 0x000fe200000e0000 */
[----:B------:R-:W-:Y:S01]  /*4480*/  UTCCP.T.S.4x32dp128bit tmem[UR5+0x1c0], gdesc[UR16] ;  /* 0x0001c010050079e7 */ /* 0x000fe20009100000 */
[----:B------:R-:W-:Y:S01]  /*4490*/  MOV.SPILL R20, UR69 ;  /* 0x0000004500147c02 */ /* 0x000fe20009000f00 */
[----:B------:R-:W-:Y:S01]  /*44a0*/  UTCCP.T.S.4x32dp128bit tmem[UR5+0x1c4], gdesc[UR24] ;  /* 0x0001c418050079e7 */ /* 0x000fe20009100000 */
[----:B------:R-:W-:Y:S01]  /*44b0*/  @P4 ISETP.NE.U32.AND P0, PT, R16, RZ, PT ;  /* 0x000000ff1000420c */ /* 0x000fe20003f05070 */
[----:B------:R-:W-:Y:S01]  /*44c0*/  UTCCP.T.S.4x32dp128bit tmem[UR5+0x1c8], gdesc[UR14] ;  /* 0x0001c80e050079e7 */ /* 0x000fe20009100000 */
[----:B------:R-:W-:Y:S01]  /*44d0*/  MOV.SPILL R19, UR68 ;  /* 0x0000004400137c02 */ /* 0x000fe20009000f00 */
[----:B------:R-:W-:Y:S01]  /*44e0*/  UTCCP.T.S.4x32dp128bit tmem[UR5+0x1cc], gdesc[UR22] ;  /* 0x0001cc16050079e7 */ /* 0x000fe20009100000 */
[----:B------:R-:W-:Y:S01]  /*44f0*/  R2UR UR68, R11 ;  /* 0x000000000b4472ca */ /* 0x000fe200000e0000 */
[----:B------:R-:W-:Y:S01]  /*4500*/  UTCCP.T.S.4x32dp128bit tmem[UR5+0x1d0], gdesc[UR20] ;  /* 0x0001d014050079e7 */ /* 0x000fe20009100000 */
[----:B------:R-:W-:Y:S01]  /*4510*/  R2UR UR69, R10 ;  /* 0x000000000a4572ca */ /* 0x000fe200000e0000 */
[----:B------:R-:W-:Y:S01]  /*4520*/  UTCCP.T.S.4x32dp128bit tmem[UR5+0x1d4], gdesc[UR18] ;  /* 0x0001d412050079e7 */ /* 0x000fe20009100000 */
[----:B-1----:R-:W-:Y:S01]  /*4530*/  R2UR UR8, R13 ;  /* 0x000000000d0872ca */ /* 0x002fe200000e0000 */
[----:B------:R-:W-:Y:S01]  /*4540*/  @P3 IMAD.MOV.U32 R24, RZ, RZ, RZ ;  /* 0x000000ffff183224 */ /* 0x000fe200078e00ff */
[----:B------:R-:W-:Y:S02]  /*4550*/  R2UR UR9, R12 ;  /* 0x000000000c0972ca */ /* 0x000fe400000e0000 */
[----:B------:R-:W-:Y:S01]  /*4560*/  R2UR UR7, R6 ;  /* 0x00000000060772ca */ /* 0x000fe200000e0000 */
[----:B------:R-:W-:Y:S01]  /*4570*/  @P4 VOTEU.ANY UP0, P0 ;  /* 0x0000000000ff4886 */ /* 0x000fe20000000100 */
[----:B------:R-:W-:Y:S04]  /*4580*/  ELECT P0, URZ, PT ;  /* 0x0000000000ff782f */ /* 0x000fe80003800000 */
[----:B------:R1:W-:Y:S01]  /*4590*/  UTCQMMA gdesc[UR12], gdesc[UR10], tmem[UR4], tmem[UR66], idesc[UR67], tmem[UR26], UP0 ;  /* 0x001a420a0c007dea */ /* 0x0003e20008000304 */
[----:B------:R3:W-:Y:S01]  /*45a0*/  UTCQMMA gdesc[UR52], gdesc[UR38], tmem[UR4], tmem[UR64], idesc[UR65], tmem[UR68], UPT ;  /* 0x0044402634007dea */ /* 0x0007e2000b800304 */
[----:B------:R-:W-:Y:S01]  /*45b0*/  UTCQMMA gdesc[UR50], gdesc[UR36], tmem[UR4], tmem[UR62], idesc[UR63], tmem[UR76], UPT ;  /* 0x004c3e2432007dea */ /* 0x000fe2000b800304 */
[----:B------:R-:W-:Y:S02]  /*45c0*/  UTCQMMA gdesc[UR48], gdesc[UR34], tmem[UR4], tmem[UR60], idesc[UR61], tmem[UR74], UPT ;  /* 0x004a3c2230007dea */ /* 0x000fe4000b800304 */
[----:B------:R4:W-:Y:S01]  /*45d0*/  UTCQMMA gdesc[UR46], gdesc[UR32], tmem[UR4], tmem[UR58], idesc[UR59], tmem[UR8], UPT ;  /* 0x00083a202e007dea */ /* 0x0009e2000b800304 */
[----:B------:R-:W-:Y:S01]  /*45e0*/  UTCQMMA gdesc[UR44], gdesc[UR30], tmem[UR4], tmem[UR56], idesc[UR57], tmem[UR72], UPT ;  /* 0x0048381e2c007dea */ /* 0x000fe2000b800304 */
[----:B------:R-:W-:Y:S01]  /*45f0*/  IMAD.U32 R25, RZ, RZ, UR7 ;  /* 0x00000007ff197e24 */ /* 0x000fe2000f8e00ff */
[----:B------:R-:W-:Y:S01]  /*4600*/  UTCQMMA gdesc[UR42], gdesc[UR28], tmem[UR4], tmem[UR54], idesc[UR55], tmem[UR70], UPT ;  /* 0x0046361c2a007dea */ /* 0x000fe2000b800304 */
[----:B------:R-:W-:Y:S04]  /*4610*/  @P0 LOP3.LUT R16, R0, 0xffff, RZ, 0xc0, !PT ;  /* 0x0000ffff00100812 */ /* 0x000fe800078ec0ff */
[----:B------:R-:W-:Y:S01]  /*4620*/  @P0 R2UR UR7, R16 ;  /* 0x00000000100702ca */ /* 0x000fe200000e0000 */
[C---:B------:R-:W-:Y:S02]  /*4630*/  VIADD R16, R18.reuse, 0x1 ;  /* 0x0000000112107836 */ /* 0x040fe40000000000 */
[----:B------:R-:W-:Y:S03]  /*4640*/  VIADD R18, R18, 0xffffffff ;  /* 0xffffffff12127836 */ /* 0x000fe60000000000 */
[----:B------:R-:W-:Y:S01]  /*4650*/  ISETP.GT.U32.AND P0, PT, R16, 0x1, PT ;  /* 0x000000011000780c */ /* 0x000fe20003f04070 */
[----:B------:R-:W-:Y:S01]  /*4660*/  IMAD.MOV.U32 R16, RZ, RZ, 0x1 ;  /* 0x00000001ff107424 */ /* 0x000fe200078e00ff */
[----:B-1----:R-:W-:Y:S02]  /*4670*/  R2UR.FILL UR27, R22 ;  /* 0x00000000161b72ca */ /* 0x002fe400004e0000 */
[----:B------:R-:W-:Y:S02]  /*4680*/  R2UR.FILL UR26, R21 ;  /* 0x00000000151a72ca */ /* 0x000fe400004e0000 */
[----:B---3--:R-:W-:Y:S02]  /*4690*/  R2UR.FILL UR69, R20 ;  /* 0x00000000144572ca */ /* 0x008fe400004e0000 */
[----:B------:R-:W-:Y:S01]  /*46a0*/  R2UR.FILL UR68, R19 ;  /* 0x00000000134472ca */ /* 0x000fe200004e0000 */
[----:B------:R-:W-:Y:S01]  /*46b0*/  IMAD.MOV.U32 R19, RZ, RZ, 0x1 ;  /* 0x00000001ff137424 */ /* 0x000fe200078e00ff */
[----:B----4-:R-:W-:Y:S02]  /*46c0*/  @P3 R2UR UR8, R24 ;  /* 0x00000000180832ca */ /* 0x010fe400000e0000 */
[----:B------:R-:W-:Y:S11]  /*46d0*/  @P3 R2UR UR9, R25 ;  /* 0x00000000190932ca */ /* 0x000ff600000e0000 */
[----:B------:R-:W-:Y:S02]  /*46e0*/  @!UPT UIADD3 URZ, UPT, UPT, URZ, URZ, URZ ;  /* 0x000000fffffff290 */ /* 0x000fe4000fffe0ff */
[----:B------:R1:W-:Y:S01]  /*46f0*/  UTCQMMA gdesc[UR40], gdesc[UR26], tmem[UR4], tmem[UR8], idesc[UR9], tmem[UR68], UPT ;  /* 0x0044081a28007dea */ /* 0x0003e2000b800304 */
[----:B--2---:R-:W-:Y:S01]  /*4700*/  @P2 SEL R19, RZ, 0x1, !P5 ;  /* 0x00000001ff132807 */ /* 0x004fe20006800000 */
[----:B-1----:R-:W-:Y:S09]  /*4710*/  UIADD3 UR9, UPT, UPT, UR6, 0x8, URZ ;  /* 0x0000000806097890 */ /* 0x002ff2000fffe0ff */
[----:B------:R2:W-:Y:S01]  /*4720*/  UTCBAR.MULTICAST [UR9], URZ, UR7 ;  /* 0x000000ff090073e9 */ /* 0x0005e20008000807 */
[----:B------:R-:W-:Y:S05]  /*4730*/  @P0 BRA `(.L_x_67) ;  /* 0xfffffffc00140947 */ /* 0x000fea000383ffff */
.L_x_64:
[----:B------:R-:W-:Y:S01]  /*4740*/  UIADD3 UR4, UPT, UPT, UR6, 0x80, URZ ;  /* 0x0000008006047890 */ /* 0x000fe2000fffe0ff */
[----:B------:R-:W-:Y:S01]  /*4750*/  ISETP.NE.AND P0, PT, R3, 0x2, PT ;  /* 0x000000020300780c */ /* 0x000fe20003f05270 */
[----:B------:R-:W-:-:S03]  /*4760*/  IMAD.MOV.U32 R21, RZ, RZ, R2 ;  /* 0x000000ffff157224 */ /* 0x000fc600078e0002 */
[----:B------:R-:W-:Y:S02]  /*4770*/  SEL R16, RZ, 0x1, P0 ;  /* 0x00000001ff107807 */ /* 0x000fe40000000000 */
[----:B------:R-:W-:Y:S02]  /*4780*/  SEL R22, R3, RZ, P0 ;  /* 0x000000ff03167207 */ /* 0x000fe40000000000 */
[----:B------:R3:W-:Y:S01]  /*4790*/  UTCBAR [UR4], URZ ;  /* 0x000000ff040073e9 */ /* 0x0007e200080000ff */
[----:B------:R-:W-:Y:S01]  /*47a0*/  LOP3.LUT R5, R5, R16, RZ, 0x3c, !PT ;  /* 0x0000001005057212 */ /* 0x000fe200078e3cff */
[----:B------:R-:W-:Y:S06]  /*47b0*/  @P1 BRA `(.L_x_68) ;  /* 0xfffffff000f41947 */ /* 0x000fec000383ffff */
[----:B-12---:R-:W1:Y:S01]  /*47c0*/  S2UR UR7, SR_CgaCtaId ;  /* 0x00000000000779c3 */ /* 0x006e620000008800 */
[----:B------:R-:W-:Y:S01]  /*47d0*/  ELECT P0, URZ, PT ;  /* 0x0000000000ff782f */ /* 0x000fe20003800000 */
[----:B------:R-:W-:Y:S01]  /*47e0*/  IMAD.MOV.U32 R0, RZ, RZ, 0x1 ;  /* 0x00000001ff007424 */ /* 0x000fe200078e00ff */
[----:B---3--:R-:W-:Y:S01]  /*47f0*/  UMOV UR4, 0x40 ;  /* 0x0000004000047882 */ /* 0x008fe20000000000 */
[----:B------:R-:W-:-:S04]  /*4800*/  SHF.L.U32 R3, RZ, 0x1f, RZ ;  /* 0x0000001fff037819 */ /* 0x000fc800000006ff */
[----:B------:R-:W-:Y:S01]  /*4810*/  UVIRTCOUNT.DEALLOC.SMPOOL 0x80 ;  /* 0x000000800000784c */ /* 0x000fe20000000000 */
[----:B-1----:R-:W-:-:S09]  /*4820*/  ULEA UR7, UR7, UR4, 0x18 ;  /* 0x0000000407077291 */ /* 0x002fd2000f8ec0ff */
[----:B------:R1:W-:Y:S01]  /*4830*/  @P0 STS.U8 [UR7+0x1c], R0 ;  /* 0x00001c00ff000988 */ /* 0x0003e20008000007 */
[----:B------:R-:W2:Y:S02]  /*4840*/  SYNCS.PHASECHK.TRANS64.TRYWAIT P0, [UR6+0xb0], R3 ;  /* 0x0000b003ff0075a7 */ /* 0x000ea40008001106 */
[----:B-12---:R-:W-:Y:S05]  /*4850*/  @!P0 BRA `(.L_x_69) ;  /* 0x0000007c000c8947 */ /* 0x006fea0003800000 */
.L_x_153:
[----:B------:R-:W-:Y:S01]  /*4860*/  NOP ;  /* 0x0000000000007918 */ /* 0x000fe20000000000 */
[----:B-1----:R-:W1:Y:S01]  /*4870*/  LDS R0, [UR7+0x14] ;  /* 0x00001407ff007984 */ /* 0x002e620008000800 */
[----:B------:R-:W-:Y:S01]  /*4880*/  ULOP3.LUT UR4, UR5, 0xffff, URZ, 0xc0, !UPT ;  /* 0x0000ffff05047892 */ /* 0x000fe2000f8ec0ff */
[----:B------:R-:W-:Y:S02]  /*4890*/  UMOV UR6, 0x1 ;  /* 0x0000000100067882 */ /* 0x000fe40000000000 */
[----:B------:R-:W-:Y:S01]  /*48a0*/  UMOV UR5, 0xffff ;  /* 0x0000ffff00057882 */ /* 0x000fe20000000000 */
[----:B------:R-:W-:-:S04]  /*48b0*/  USHF.R.U32.HI UR4, URZ, 0x5, UR4 ;  /* 0x00000005ff047899 */ /* 0x000fc80008011604 */
[----:B------:R-:W-:Y:S02]  /*48c0*/  USHF.L.U32 UR5, UR5, UR4, URZ ;  /* 0x0000000405057299 */ /* 0x000fe400080006ff */
[----:B------:R-:W-:-:S04]  /*48d0*/  USHF.L.U32 UR4, UR6, UR4, URZ ;  /* 0x0000000406047299 */ /* 0x000fc800080006ff */
[----:B-1----:R-:W-:-:S04]  /*48e0*/  LOP3.LUT R0, R0, UR5, RZ, 0xc0, !PT ;  /* 0x0000000500007c12 */ /* 0x002fc8000f8ec0ff */
[----:B------:R-:W-:-:S13]  /*48f0*/  ISETP.NE.AND P0, PT, R0, UR5, PT ;  /* 0x0000000500007c0c */ /* 0x000fda000bf05270 */
[----:B------:R-:W-:Y:S05]  /*4900*/  @P0 BRA `(.L_x_70) ;  /* 0x0000000000580947 */ /* 0x000fea0003800000 */
[----:B------:R-:W1:Y:S02]  /*4910*/  LDS R0, [UR7+0x18] ;  /* 0x00001807ff007984 */ /* 0x000e640008000800 */
[----:B-1----:R-:W-:-:S04]  /*4920*/  LOP3.LUT R0, R0, UR4, RZ, 0xc0, !PT ;  /* 0x0000000400007c12 */ /* 0x002fc8000f8ec0ff */
[----:B------:R-:W-:-:S13]  /*4930*/  ISETP.NE.AND P0, PT, R0, UR4, PT ;  /* 0x0000000400007c0c */ /* 0x000fda000bf05270 */
[----:B------:R-:W-:Y:S05]  /*4940*/  @P0 BRA `(.L_x_71) ;  /* 0x00000000003c0947 */ /* 0x000fea0003800000 */
[----:B------:R-:W1:Y:S01]  /*4950*/  S2R R2, SR_LANEID ;  /* 0x0000000000027919 */ /* 0x000e620000000000 */
[----:B------:R-:W-:Y:S01]  /*4960*/  ULOP3.LUT UR5, URZ, UR5, URZ, 0x33, !UPT ;  /* 0x00000005ff057292 */ /* 0x000fe2000f8e33ff */
[----:B------:R-:W-:Y:S01]  /*4970*/  LOP3.LUT R4, RZ, UR4, RZ, 0x33, !PT ;  /* 0x00000004ff047c12 */ /* 0x000fe2000f8e33ff */
[----:B------:R-:W-:Y:S02]  /*4980*/  VOTEU.ANY UR4, UPT, PT ;  /* 0x0000000000047886 */ /* 0x000fe400038e0100 */
[----:B------:R-:W-:Y:S01]  /*4990*/  UFLO.U32 UR4, UR4 ;  /* 0x00000004000472bd */ /* 0x000fe200080e0000 */
[----:B------:R-:W2:Y:S01]  /*49a0*/  REDUX UR6, R4 ;  /* 0x00000000040673c4 */ /* 0x000ea20000000000 */
[----:B------:R-:W-:-:S06]  /*49b0*/  IMAD.U32 R0, RZ, RZ, UR5 ;  /* 0x00000005ff007e24 */ /* 0x000fcc000f8e00ff */
[----:B------:R3:W-:Y:S01]  /*49c0*/  UTCATOMSWS.AND URZ, UR5 ;  /* 0x0000000500ff79e3 */ /* 0x0007e20008000000 */
[----:B------:R-:W4:Y:S01]  /*49d0*/  REDUX UR8, R0 ;  /* 0x00000000000873c4 */ /* 0x000f220000000000 */
[----:B-1----:R-:W-:Y:S01]  /*49e0*/  ISETP.EQ.U32.AND P0, PT, R2, UR4, PT ;  /* 0x0000000402007c0c */ /* 0x002fe2000bf02070 */
[----:B--2---:R-:W-:Y:S01]  /*49f0*/  IMAD.U32 R2, RZ, RZ, UR6 ;  /* 0x00000006ff027e24 */ /* 0x004fe2000f8e00ff */
[----:B----4-:R-:W-:-:S11]  /*4a00*/  MOV R3, UR8 ;  /* 0x0000000800037c02 */ /* 0x010fd60008000f00 */
[----:B------:R3:W-:Y:S04]  /*4a10*/  @P0 ATOMS.AND RZ, [UR7+0x14], R3 ;  /* 0x00001403ffff098c */ /* 0x0007e8000a800007 */
[----:B------:R3:W-:Y:S01]  /*4a20*/  @P0 ATOMS.AND RZ, [UR7+0x18], R2 ;  /* 0x00001802ffff098c */ /* 0x0007e2000a800007 */
[----:B------:R-:W-:Y:S05]  /*4a30*/  BRA `(.L_x_72) ;  /* 0x0000000000147947 */ /* 0x000fea0003800000 */
.L_x_71:
[----:B------:R-:W-:Y:S02]  /*4a40*/  MOV R2, 0x4a60 ;  /* 0x00004a6000027802 */ /* 0x000fe40000000f00 */
[----:B-----5:R-:W-:Y:S05]  /*4a50*/  CALL.REL.NOINC `($__internal_0_$__cuda_sm10x_tcgen05_guardrail_trap_col_being_dealloced_not_returned_by_alloc) ;  /* 0x0000007c00f87944 */ /* 0x020fea0003c00000 */
[----:B------:R-:W-:Y:S05]  /*4a60*/  BRA `(.L_x_72) ;  /* 0x0000000000087947 */ /* 0x000fea0003800000 */
.L_x_70:
[----:B------:R-:W-:Y:S02]  /*4a70*/  MOV R2, 0x4a90 ;  /* 0x00004a9000027802 */ /* 0x000fe40000000f00 */
[----:B-----5:R-:W-:Y:S05]  /*4a80*/  CALL.REL.NOINC `($__internal_2_$__cuda_sm10x_tcgen05_guardrail_trap_unallocated_columns_being_dealloced) ;  /* 0x0000008000047944 */ /* 0x020fea0003c00000 */
.L_x_72:
[----:B------:R-:W-:Y:S01]  /*4a90*/  NOP ;  /* 0x0000000000007918 */ /* 0x000fe20000000000 */
[----:B---3--:R-:W-:Y:S05]  /*4aa0*/  EXIT ;  /* 0x000000000000794d */ /* 0x008fea0003800000 */
.L_x_54:
[----:B------:R-:W-:-:S09]  /*4ab0*/  UISETP.NE.OR UP4, UPT, UR14, 0x3, !UP4 ;  /* 0x000000030e00788c */ /* 0x000fd2000e785670 */
[----:B------:R-:W-:Y:S05]  /*4ac0*/  BRA.U UP4, `(.L_x_73) ;  /* 0x0000001104347547 */ /* 0x000fea000b800000 */
[----:B------:R-:W1:Y:S01]  /*4ad0*/  LDC R0, c[0x0][0xf30] ;  /* 0x0003cc00ff007b82 */ /* 0x000e620000000800 */
[----:B------:R-:W-:Y:S01]  /*4ae0*/  UMOV UR4, 0x400 ;  /* 0x0000040000047882 */ /* 0x000fe20000000000 */
[----:B------:R-:W-:Y:S01]  /*4af0*/  HFMA2 R34, -RZ, RZ, 0, 0 ;  /* 0x00000000ff227431 */ /* 0x000fe200000001ff */
[----:B------:R-:W-:Y:S01]  /*4b00*/  ULEA UR4, UR61, UR4, 0x18 ;  /* 0x000000043d047291 */ /* 0x000fe2000f8ec0ff */
[----:B------:R-:W-:Y:S01]  /*4b10*/  IMAD.MOV.U32 R35, RZ, RZ, 0x1 ;  /* 0x00000001ff237424 */ /* 0x000fe200078e00ff */
[----:B------:R-:W-:Y:S01]  /*4b20*/  CS2R R32, SRZ ;  /* 0x0000000000207805 */ /* 0x000fe2000001ff00 */
[----:B------:R-:W-:Y:S01]  /*4b30*/  IMAD.MOV.U32 R30, RZ, RZ, 0x4000 ;  /* 0x00004000ff1e7424 */ /* 0x000fe200078e00ff */
[----:B------:R-:W-:Y:S01]  /*4b40*/  UIADD3 UR13, UPT, UPT, UR4, 0x28, URZ ;  /* 0x00000028040d7890 */ /* 0x000fe2000fffe0ff */
[----:B------:R-:W2:Y:S01]  /*4b50*/  LDC R29, c[0x0][0x370] ;  /* 0x0000dc00ff1d7b82 */ /* 0x000ea20000000800 */
[----:B------:R-:W-:Y:S02]  /*4b60*/  UIADD3 UR33, UPT, UPT, UR4, 0x10, URZ ;  /* 0x0000001004217890 */ /* 0x000fe4000fffe0ff */
[----:B------:R-:W-:-:S02]  /*4b70*/  UIADD3 UR25, UPT, UPT, UR4, 0x18, URZ ;  /* 0x0000001804197890 */ /* 0x000fc4000fffe0ff */
[----:B------:R-:W-:Y:S02]  /*4b80*/  UIADD3 UR17, UPT, UPT, UR4, 0x20, URZ ;  /* 0x0000002004117890 */ /* 0x000fe4000fffe0ff */
[----:B------:R-:W-:Y:S01]  /*4b90*/  UPLOP3.LUT UP0, UPT, UPT, UPT, UPT, 0x40, 0x4 ;  /* 0x000000000004789c */ /* 0x000fe20003f0e870 */
[----:B------:R-:W3:Y:S01]  /*4ba0*/  LDC R2, c[0x0][0xf0c] ;  /* 0x0003c300ff027b82 */ /* 0x000ee20000000800 */
[----:B------:R-:W-:Y:S02]  /*4bb0*/  UPRMT UR13, UR61, 0x654, UR13 ;  /* 0x000006543d0d7896 */ /* 0x000fe4000800000d */
[----:B------:R-:W-:Y:S02]  /*4bc0*/  UPRMT UR21, UR61, 0x654, UR33 ;  /* 0x000006543d157896 */ /* 0x000fe40008000021 */
[----:B------:R-:W-:Y:S02]  /*4bd0*/  UPRMT UR15, UR61, 0x654, UR25 ;  /* 0x000006543d0f7896 */ /* 0x000fe40008000019 */
[----:B------:R-:W-:Y:S01]  /*4be0*/  UPRMT UR14, UR61, 0x654, UR17 ;  /* 0x000006543d0e7896 */ /* 0x000fe20008000011 */
[----:B------:R-:W4:Y:S01]  /*4bf0*/  LDC R21, c[0x0][0xf20] ;  /* 0x0003c800ff157b82 */ /* 0x000f220000000800 */
[----:B-1----:R-:W-:-:S07]  /*4c00*/  ISETP.NE.AND P1, PT, R0, 0x1, PT ;  /* 0x000000010000780c */ /* 0x002fce0003f25270 */
[----:B------:R-:W1:Y:S08]  /*4c10*/  LDC.64 R36, c[0x0][0x348] ;  /* 0x0000d200ff247b82 */ /* 0x000e700000000a00 */
[----:B------:R-:W1:Y:S08]  /*4c20*/  LDC.64 R16, c[0x0][0xc88] ;  /* 0x00032200ff107b82 */ /* 0x000e700000000a00 */
[----:B------:R-:W1:Y:S08]  /*4c30*/  LDC.64 R22, c[0x0][0xf10] ;  /* 0x0003c400ff167b82 */ /* 0x000e700000000a00 */
[----:B------:R-:W1:Y:S08]  /*4c40*/  LDC.64 R6, c[0x0][0xf18] ;  /* 0x0003c600ff067b82 */ /* 0x000e700000000a00 */
[----:B------:R-:W1:Y:S08]  /*4c50*/  LDC.64 R4, c[0x0][0xf28] ;  /* 0x0003ca00ff047b82 */ /* 0x000e700000000a00 */
[----:B------:R-:W1:Y:S08]  /*4c60*/  LDC.64 R18, c[0x0][0xc90] ;  /* 0x00032400ff127b82 */ /* 0x000e700000000a00 */
[----:B--234-:R-:W1:Y:S02]  /*4c70*/  LDC R28, c[0x0][0x374] ;  /* 0x0000dd00ff1c7b82 */ /* 0x01ce640000000800 */
.L_x_84:
[C---:B------:R-:W-:Y:S02]  /*4c80*/  LEA R0, R34.reuse, UR4, 0x3 ;  /* 0x0000000422007c11 */ /* 0x040fe4000f8e18ff */
[----:B------:R-:W-:Y:S02]  /*4c90*/  SHF.L.U32 R3, R33, 0x1f, RZ ;  /* 0x0000001f21037819 */ /* 0x000fe400000006ff */
[----:B------:R-:W-:Y:S02]  /*4ca0*/  LEA R24, R34, UR4, 0x4 ;  /* 0x0000000422187c11 */ /* 0x000fe4000f8e20ff */
[----:B------:R-:W2:Y:S02]  /*4cb0*/  SYNCS.PHASECHK.TRANS64.TRYWAIT P0, [R0+URZ+0x60], R3 ;  /* 0x00006003000075a7 */ /* 0x000ea400080011ff */
[----:B--2---:R-:W-:Y:S05]  /*4cc0*/  @!P0 BRA `(.L_x_74) ;  /* 0x0000007800088947 */ /* 0x004fea0003800000 */
.L_x_154:
[----:B------:R-:W-:Y:S01]  /*4cd0*/  ISETP.GE.AND P0, PT, R72, 0x1, PT ;  /* 0x000000014800780c */ /* 0x000fe20003f06270 */
[----:B------:R-:W3:Y:S01]  /*4ce0*/  LDS.128 R24, [R24+0xc0] ;  /* 0x0000c00018187984 */ /* 0x000ee20000000c00 */
[----:B-1----:R-:W-:Y:S01]  /*4cf0*/  ISETP.NE.U32.AND P5, PT, R18, RZ, PT ;  /* 0x000000ff1200720c */ /* 0x002fe20003fa5070 */
[----:B--2---:R-:W-:Y:S01]  /*4d00*/  VIADD R0, R0, 0x70 ;  /* 0x0000007000007836 */ /* 0x004fe20000000000 */
[----:B------:R-:W-:Y:S01]  /*4d10*/  ISETP.NE.U32.AND P4, PT, R18, RZ, PT ;  /* 0x000000ff1200720c */ /* 0x000fe20003f85070 */
[----:B------:R-:W-:Y:S01]  /*4d20*/  USHF.L.U32 UR35, UR28, 0x7, URZ ;  /* 0x000000071c237899 */ /* 0x000fe200080006ff */
[C---:B------:R-:W-:Y:S02]  /*4d30*/  ISETP.NE.AND.EX P5, PT, R19.reuse, RZ, PT, P5 ;  /* 0x000000ff1300720c */ /* 0x040fe40003fa5350 */
[----:B------:R-:W-:Y:S01]  /*4d40*/  PRMT R0, RZ, 0x654, R0 ;  /* 0x00000654ff007816 */ /* 0x000fe20000000000 */
[----:B------:R-:W-:Y:S01]  /*4d50*/  @!PT LDS RZ, [RZ] ;  /* 0x00000000fffff984 */ /* 0x000fe20000000800 */
[----:B------:R-:W-:Y:S01]  /*4d60*/  @!PT LDS RZ, [RZ] ;  /* 0x00000000fffff984 */ /* 0x000fe20000000800 */
[----:B------:R-:W-:Y:S01]  /*4d70*/  @!PT LDS RZ, [RZ] ;  /* 0x00000000fffff984 */ /* 0x000fe20000000800 */
[----:B------:R-:W-:Y:S01]  /*4d80*/  @!PT LDS RZ, [RZ] ;  /* 0x00000000fffff984 */ /* 0x000fe20000000800 */
[----:B------:R1:W-:Y:S06]  /*4d90*/  MEMBAR.ALL.CTA ;  /* 0x0000000000007992 */ /* 0x0003ec0000008000 */
[----:B-1----:R-:W1:Y:S01]  /*4da0*/  FENCE.VIEW.ASYNC.S ;  /* 0x00000000000073c6 */ /* 0x002e620000000000 */
[----:B------:R-:W-:Y:S02]  /*4db0*/  ISETP.NE.AND.EX P4, PT, R19, RZ, PT, P4 ;  /* 0x000000ff1300720c */ /* 0x000fe40003f85340 */
[----:B------:R-:W-:Y:S01]  /*4dc0*/  SHF.L.U32 R38, R35, 0x1f, RZ ;  /* 0x0000001f23267819 */ /* 0x000fe200000006ff */
[----:B-1----:R1:W-:Y:S01]  /*4dd0*/  SYNCS.ARRIVE.TRANS64.RED.A1T0 RZ, [R0+URZ], RZ ;  /* 0x000000ff00ff79a7 */ /* 0x0023e200081004ff */
[----:B---3--:R-:W-:Y:S11]  /*4de0*/  LOP3.LUT P3, RZ, R26, 0x1, RZ, 0xc0, !PT ;  /* 0x000000011aff7812 */ /* 0x008ff6000786c0ff */
[----:B------:R-:W-:Y:S02]  /*4df0*/  @!UPT UIADD3 URZ, UPT, UPT, URZ, URZ, URZ ;  /* 0x000000fffffff290 */ /* 0x000fe4000fffe0ff */
[----:B------:R-:W-:Y:S02]  /*4e00*/  @P3 MOV R13, R24 ;  /* 0x00000018000d3202 */ /* 0x000fe40000000f00 */
[----:B------:R-:W-:Y:S01]  /*4e10*/  @P3 LOP3.LUT R8, R25, 0xffff, RZ, 0xc0, !PT ;  /* 0x0000ffff19083812 */ /* 0x000fe200078ec0ff */
[----:B-1----:R-:W-:Y:S06]  /*4e20*/  @!P0 BRA `(.L_x_75) ;  /* 0x0000000000a48947 */ /* 0x002fec0003800000 */
[----:B------:R-:W-:Y:S01]  /*4e30*/  IMAD.HI.U32 R42, R28, R7, RZ ;  /* 0x000000071c2a7227 */ /* 0x000fe200078e00ff */
[----:B------:R-:W-:Y:S02]  /*4e40*/  ISETP.NE.AND P0, PT, R6, 0x1, PT ;  /* 0x000000010600780c */ /* 0x000fe40003f05270 */
[----:B------:R-:W-:Y:S01]  /*4e50*/  ISETP.NE.AND P2, PT, R72, 0x1, PT ;  /* 0x000000014800780c */ /* 0x000fe20003f45270 */
[-C--:B------:R-:W-:Y:S01]  /*4e60*/  IMAD.HI.U32 R40, R29, R22.reuse, RZ ;  /* 0x000000161d287227 */ /* 0x080fe200078e00ff */
[----:B------:R-:W-:Y:S02]  /*4e70*/  SHF.R.U32.HI R39, RZ, R21, R42 ;  /* 0x00000015ff277219 */ /* 0x000fe4000001162a */
[----:B------:R-:W-:Y:S01]  /*4e80*/  ISETP.NE.AND P6, PT, R2, 0x1, PT ;  /* 0x000000010200780c */ /* 0x000fe20003fc5270 */
[----:B------:R-:W-:Y:S01]  /*4e90*/  IMAD.HI.U32 R46, R8, R7, RZ ;  /* 0x00000007082e7227 */ /* 0x000fe200078e00ff */
[----:B------:R-:W-:Y:S02]  /*4ea0*/  SHF.R.U32.HI R40, RZ, R23, R40 ;  /* 0x00000017ff287219 */ /* 0x000fe40000011628 */
[----:B------:R-:W-:Y:S01]  /*4eb0*/  SEL R3, R28, R39, !P0 ;  /* 0x000000271c037207 */ /* 0x000fe20004000000 */
[----:B------:R-:W-:Y:S01]  /*4ec0*/  IMAD.HI.U32 R42, R13, R22, RZ ;  /* 0x000000160d2a7227 */ /* 0x000fe200078e00ff */
[----:B------:R-:W-:Y:S02]  /*4ed0*/  SEL R11, R29, R40, !P6 ;  /* 0x000000281d0b7207 */ /* 0x000fe40007000000 */
[----:B------:R-:W-:Y:S01]  /*4ee0*/  SHF.R.U32.HI R39, RZ, R21, R46 ;  /* 0x00000015ff277219 */ /* 0x000fe2000001162e */
[-C--:B------:R-:W-:Y:S01]  /*4ef0*/  IMAD.HI.U32 R44, R3, R4.reuse, RZ ;  /* 0x00000004032c7227 */ /* 0x080fe200078e00ff */
[----:B------:R-:W-:Y:S02]  /*4f00*/  SHF.R.U32.HI R42, RZ, R23, R42 ;  /* 0x00000017ff2a7219 */ /* 0x000fe4000001162a */
[----:B------:R-:W-:Y:S01]  /*4f10*/  SEL R9, R8, R39, !P0 ;  /* 0x0000002708097207 */ /* 0x000fe20004000000 */
[-C--:B------:R-:W-:Y:S01]  /*4f20*/  IMAD.HI.U32 R40, R11, R4.reuse, RZ ;  /* 0x000000040b287227 */ /* 0x080fe200078e00ff */
[-C--:B------:R-:W-:Y:S03]  /*4f30*/  @P2 SHF.R.U32.HI R3, RZ, R5.reuse, R44 ;  /* 0x00000005ff032219 */ /* 0x080fe6000001162c */
[----:B------:R-:W-:Y:S01]  /*4f40*/  IMAD.HI.U32 R14, R9, R4, RZ ;  /* 0x00000004090e7227 */ /* 0x000fe200078e00ff */
[----:B------:R-:W-:Y:S03]  /*4f50*/  @P2 SHF.R.U32.HI R11, RZ, R5, R40 ;  /* 0x00000005ff0b2219 */ /* 0x000fe60000011628 */
[C---:B------:R-:W-:Y:S01]  /*4f60*/  IMAD R10, R72.reuse, R3, RZ ;  /* 0x00000003480a7224 */ /* 0x040fe200078e02ff */
[----:B------:R-:W-:Y:S01]  /*4f70*/  SEL R3, R13, R42, !P6 ;  /* 0x0000002a0d037207 */ /* 0x000fe20007000000 */
[C---:B------:R-:W-:Y:S01]  /*4f80*/  IMAD R12, R72.reuse, R11, RZ ;  /* 0x0000000b480c7224 */ /* 0x040fe200078e02ff */
[-C--:B------:R-:W-:Y:S02]  /*4f90*/  SHF.R.U32.HI R14, RZ, R5.reuse, R14 ;  /* 0x00000005ff0e7219 */ /* 0x080fe4000001160e */
[C---:B------:R-:W-:Y:S02]  /*4fa0*/  ISETP.GE.AND P0, PT, R9.reuse, R10, PT ;  /* 0x0000000a0900720c */ /* 0x040fe40003f06270 */
[----:B------:R-:W-:Y:S02]  /*4fb0*/  SEL R15, R9, R14, !P2 ;  /* 0x0000000e090f7207 */ /* 0x000fe40005000000 */
[C---:B------:R-:W-:Y:S03]  /*4fc0*/  ISETP.GE.OR P0, PT, R3.reuse, R12, P0 ;  /* 0x0000000c0300720c */ /* 0x040fe60000706670 */
[----:B------:R-:W-:Y:S04]  /*4fd0*/  IMAD.MOV R14, RZ, RZ, -R15 ;  /* 0x000000ffff0e7224 */ /* 0x000fe800078e0a0f */
[----:B------:R-:W-:Y:S06]  /*4fe0*/  IMAD R14, R72, R14, R9 ;  /* 0x0000000e480e7224 */ /* 0x000fec00078e0209 */
[C---:B------:R-:W-:Y:S05]  /*4ff0*/  @!P0 IMAD.HI.U32 R10, R3.reuse, R4, RZ ;  /* 0x00000004030a8227 */ /* 0x040fea00078e00ff */
[----:B------:R-:W-:Y:S04]  /*5000*/  @!P0 SHF.R.U32.HI R10, RZ, R5, R10 ;  /* 0x00000005ff0a8219 */ /* 0x000fe8000001160a */
[----:B------:R-:W-:Y:S01]  /*5010*/  @!P0 SEL R0, R3, R10, !P2 ;  /* 0x0000000a03008207 */ /* 0x000fe20005000000 */
[----:B------:R-:W-:Y:S03]  /*5020*/  IMAD.MOV R10, RZ, RZ, -R3 ;  /* 0x000000ffff0a7224 */ /* 0x000fe600078e0a03 */
[----:B------:R-:W-:Y:S01]  /*5030*/  @!P0 IADD3 R15, PT, PT, R15, -R0, RZ ;  /* 0x800000000f0f8210 */ /* 0x000fe20007ffe0ff */
[----:B------:R-:W-:Y:S01]  /*5040*/  @!P0 IMAD R0, R11, R14, R0 ;  /* 0x0000000e0b008224 */ /* 0x000fe200078e0200 */
[----:B------:R-:W-:Y:S01]  /*5050*/  IADD3 R11, PT, PT, -R9, RZ, RZ ;  /* 0x000000ff090b7210 */ /* 0x000fe20007ffe1ff */
[----:B------:R-:W-:Y:S02]  /*5060*/  IMAD R13, R2, R10, R13 ;  /* 0x0000000a020d7224 */ /* 0x000fe400078e020d */
[----:B------:R-:W-:Y:S02]  /*5070*/  @!P0 IMAD R9, R15, R72, R3 ;  /* 0x000000480f098224 */ /* 0x000fe400078e0203 */
[----:B------:R-:W-:Y:S02]  /*5080*/  @!P0 IMAD.MOV.U32 R3, RZ, RZ, R0 ;  /* 0x000000ffff038224 */ /* 0x000fe400078e0000 */
[----:B------:R-:W-:Y:S02]  /*5090*/  IMAD R8, R6, R11, R8 ;  /* 0x0000000b06087224 */ /* 0x000fe400078e0208 */
[----:B------:R-:W-:Y:S02]  /*50a0*/  IMAD R13, R3, R2, R13 ;  /* 0x00000002030d7224 */ /* 0x000fe400078e020d */
[----:B------:R-:W-:Y:S02]  /*50b0*/  IMAD R8, R9, R6, R8 ;  /* 0x0000000609087224 */ /* 0x000fe400078e0208 */
.L_x_75:
[----:B------:R-:W-:Y:S05]  /*50c0*/  BRA.U UP0, `(.L_x_76) ;  /* 0x0000000100107547 */ /* 0x000fea000b800000 */
[----:B------:R-:W-:Y:S04]  /*50d0*/  MOV R0, UR37 ;  /* 0x0000002500007c02 */ /* 0x000fe80008000f00 */
[----:B------:R-:W-:Y:S04]  /*50e0*/  SHF.L.U32 R3, R0, 0x1f, RZ ;  /* 0x0000001f00037819 */ /* 0x000fe800000006ff */
[----:B------:R-:W1:Y:S02]  /*50f0*/  SYNCS.PHASECHK.TRANS64.TRYWAIT P0, [UR4+0x58], R3 ;  /* 0x00005803ff0075a7 */ /* 0x000e640008001104 */
[----:B-1----:R-:W-:Y:S05]  /*5100*/  @!P0 BRA `(.L_x_77) ;  /* 0x00000074000c8947 */ /* 0x002fea0003800000 */
.L_x_76:
[----:B------:R-:W-:Y:S05]  /*5110*/  @!P5 BRA `(.L_x_78) ;  /* 0x00000000002cd947 */ /* 0x000fea0003800000 */
[----:B------:R-:W-:Y:S01]  /*5120*/  ISETP.NE.U32.AND P0, PT, R16, RZ, PT ;  /* 0x000000ff1000720c */ /* 0x000fe20003f05070 */
[----:B------:R-:W-:Y:S03]  /*5130*/  IMAD.MOV.U32 R151, RZ, RZ, 0x1 ;  /* 0x00000001ff977424 */ /* 0x000fe600078e00ff */
[----:B------:R-:W-:Y:S11]  /*5140*/  ISETP.NE.AND.EX P0, PT, R17, RZ, PT, P0 ;  /* 0x000000ff1100720c */ /* 0x000ff60003f05300 */
[----:B------:R-:W-:Y:S02]  /*5150*/  @!UPT UIADD3 URZ, UPT, UPT, URZ, URZ, URZ ;  /* 0x000000fffffff290 */ /* 0x000fe4000fffe0ff */
[----:B------:R-:W2:Y:S01]  /*5160*/  @P0 LDC.64 R10, c[0x0][0xc88] ;  /* 0x00032200ff0a0b82 */ /* 0x000ea20000000a00 */
[----:B-1----:R-:W-:Y:S04]  /*5170*/  @P0 IMAD R0, R18, UR52, RZ ;  /* 0x0000003412000c24 */ /* 0x002fe8000f8e02ff */
[----:B--2---:R-:W-:Y:S04]  /*5180*/  @P0 IMAD.WIDE R10, R0, 0x4, R10 ;  /* 0x00000004000a0825 */ /* 0x004fe800078e020a */
[----:B------:R-:W-:Y:S01]  /*5190*/  HFMA2 R0, -RZ, RZ, 0, 5.9604644775390625e-08 ;  /* 0x00000001ff007431 */ /* 0x000fe200000001ff */
[----:B-----5:R2:W5:Y:S04]  /*51a0*/  @P0 LDG.E R83, desc[UR54][R10.64] ;  /* 0x000000360a530981 */ /* 0x020568000c1e1900 */
[----:B------:R-:W-:Y:S01]  /*51b0*/  @!P0 PRMT R151, R0, 0x7610, R151 ;  /* 0x0000761000978816 */ /* 0x000fe20000000097 */
[----:B--2---:R-:W3:Y:S06]  /*51c0*/  @!P0 LDC R83, c[0x0][0xc80] ;  /* 0x00032000ff538b82 */ /* 0x004eec0000000800 */
.L_x_78:
[----:B---3-5:R-:W-:Y:S01]  /*51d0*/  @!P4 FSETP.EQ.AND P0, PT, R83, RZ, PT ;  /* 0x000000ff5300c20b */ /* 0x028fe20003f02000 */
[----:B------:R-:W-:Y:S01]  /*51e0*/  @!UPT UIADD3 URZ, UPT, UPT, URZ, URZ, URZ ;  /* 0x000000fffffff290 */ /* 0x000fe2000fffe0ff */
[----:B------:R-:W-:Y:S11]  /*51f0*/  @!P4 BRA `(.L_x_79) ;  /* 0x000000000018c947 */ /* 0x000ff60003800000 */
[----:B------:R-:W-:Y:S02]  /*5200*/  LOP3.LUT P2, RZ, R151, 0xff, RZ, 0xc0, !PT ;  /* 0x000000ff97ff7812 */ /* 0x000fe4000784c0ff */
[----:B------:R-:W-:Y:S04]  /*5210*/  ISETP.NE.U32.AND P0, PT, R16, RZ, PT ;  /* 0x000000ff1000720c */ /* 0x000fe80003f05070 */
[----:B------:R-:W-:Y:S04]  /*5220*/  ISETP.NE.AND.EX P0, PT, R17, RZ, PT, P0 ;  /* 0x000000ff1100720c */ /* 0x000fe80003f05300 */
[----:B------:R-:W-:Y:S03]  /*5230*/  PLOP3.LUT P0, PT, P0, PT, PT, 0x8, 0x80 ;  /* 0x000000000080781c */ /* 0x000fe6000070e170 */
[----:B------:R-:W-:Y:S11]  /*5240*/  @P2 FSETP.EQ.AND P0, PT, R83, RZ, PT ;  /* 0x000000ff5300220b */ /* 0x000ff60003f02000 */
[----:B------:R-:W-:Y:S02]  /*5250*/  @!UPT UIADD3 URZ, UPT, UPT, URZ, URZ, URZ ;  /* 0x000000fffffff290 */ /* 0x000fe4000fffe0ff */
.L_x_79:
[----:B------:R-:W2:Y:S01]  /*5260*/  SYNCS.PHASECHK.TRANS64.TRYWAIT P5, [UR4+0x30], R38 ;  /* 0x00003026ff0075a7 */ /* 0x000ea200080a1104 */
[----:B------:R-:W-:Y:S02]  /*5270*/  LOP3.LUT R39, R32, 0x1, RZ, 0xc0, !PT ;  /* 0x0000000120277812 */ /* 0x000fe400078ec0ff */
[----:B------:R-:W-:Y:S04]  /*5280*/  ELECT P4, URZ, PT ;  /* 0x0000000000ff782f */ /* 0x000fe80003880000 */
[----:B------:R-:W-:Y:S04]  /*5290*/  PLOP3.LUT P4, PT, P0, P4, PT, 0xf2, 0x2f ;  /* 0x00000000002f781c */ /* 0x000fe80000789e72 */
[----:B------:R-:W-:Y:S09]  /*52a0*/  ISETP.NE.AND P0, PT, R39, RZ, !P4 ;  /* 0x000000ff2700720c */ /* 0x000ff20006705270 */
[----:B------:R-:W-:Y:S05]  /*52b0*/  @!P4 IADD3 R9, P2, PT, R36, 0x980, RZ ;  /* 0x000009802409c810 */ /* 0x000fea0007f5e0ff */
[----:B-1----:R-:W-:Y:S01]  /*52c0*/  @!P4 IMAD.X R0, RZ, RZ, R37, P2 ;  /* 0x000000ffff00c224 */ /* 0x002fe200010e0625 */
[----:B--2---:R-:W-:Y:S07]  /*52d0*/  @!P5 BRA `(.L_x_80) ;  /* 0x0000007000b0d947 */ /* 0x004fee0003800000 */
.L_x_157:
[----:B------:R-:W-:Y:S01]  /*52e0*/  @!P4 R2UR UR6, R9 ;  /* 0x000000000906c2ca */ /* 0x000fe200000e0000 */
[----:B------:R-:W-:Y:S01]  /*52f0*/  IMAD.SHL.U32 R20, R20, 0x100, RZ ;  /* 0x0000010014147824 */ /* 0x000fe200078e00ff */
[----:B------:R-:W-:Y:S01]  /*5300*/  @!P4 R2UR UR5, R0 ;  /* 0x000000000005c2ca */ /* 0x000fe200000e0000 */
[----:B------:R-:W-:Y:S01]  /*5310*/  VOTEU.ALL UP0, P4 ;  /* 0x0000000000ff7886 */ /* 0x000fe20002000000 */
[----:B------:R-:W-:Y:S01]  /*5320*/  UMOV UR8, 0x0 ;  /* 0x0000000000087882 */ /* 0x000fe20000000000 */
[----:B------:R-:W-:Y:S01]  /*5330*/  @!P4 VIADD R0, R20, 0xc0 ;  /* 0x000000c01400c836 */ /* 0x000fe20000000000 */
[----:B------:R-:W-:Y:S01]  /*5340*/  UMOV UR9, 0x10000000 ;  /* 0x1000000000097882 */ /* 0x000fe20000000000 */
[----:B------:R-:W-:Y:S01]  /*5350*/  @P0 IMAD.MOV R0, RZ, RZ, R20 ;  /* 0x000000ffff000224 */ /* 0x000fe200078e0214 */
[----:B------:R-:W-:Y:S01]  /*5360*/  PLOP3.LUT P0, PT, P4, PT, PT, 0x8, 0x80 ;  /* 0x000000000080781c */ /* 0x000fe2000270e170 */
[----:B------:R-:W-:Y:S01]  /*5370*/  @!UP0 UIADD3 UR32, UPT, UPT, UR4, 0x400, URZ ;  /* 0x0000040004208890 */ /* 0x000fe2000fffe0ff */
[----:B------:R-:W-:Y:S11]  /*5380*/  VOTEU.ALL UP0, P4 ;  /* 0x0000000000ff7886 */ /* 0x000ff60002000000 */
[----:B------:R-:W-:Y:S01]  /*5390*/  @P0 R2UR.BROADCAST UR34, R0 ;  /* 0x00000000002202ca */ /* 0x000fe200008e0000 */
[----:B------:R-:W-:Y:S01]  /*53a0*/  IMAD.U32 R10, RZ, RZ, UR6 ;  /* 0x00000006ff0a7e24 */ /* 0x000fe2000f8e00ff */
[----:B------:R-:W-:Y:S01]  /*53b0*/  UMOV UR36, UR52 ;  /* 0x0000003400247c82 */ /* 0x000fe20008000000 */
[----:B------:R-:W-:Y:S01]  /*53c0*/  IMAD.U32 R11, RZ, RZ, UR5 ;  /* 0x00000005ff0b7e24 */ /* 0x000fe2000f8e00ff */
[----:B------:R-:W-:Y:S01]  /*53d0*/  @!P4 IADD3 R9, P0, PT, R36, 0x980, RZ ;  /* 0x000009802409c810 */ /* 0x000fe20007f1e0ff */
[----:B------:R-:W-:Y:S01]  /*53e0*/  @!P4 IMAD.MOV.U32 R0, RZ, RZ, 0x4000 ;  /* 0x00004000ff00c424 */ /* 0x000fe200078e00ff */
[----:B------:R-:W-:Y:S02]  /*53f0*/  @!P4 R2UR UR6, R10 ;  /* 0x000000000a06c2ca */ /* 0x000fe400000e0000 */
[----:B------:R-:W-:Y:S11]  /*5400*/  @!P4 R2UR UR7, R11 ;  /* 0x000000000b07c2ca */ /* 0x000ff600000e0000 */
[----:B------:R-:W-:Y:S02]  /*5410*/  @!UPT UIADD3 URZ, UPT, UPT, URZ, URZ, URZ ;  /* 0x000000fffffff290 */ /* 0x000fe4000fffe0ff */
[----:B------:R2:W-:Y:S01]  /*5420*/  @!UP0 UTMALDG.3D [UR32], [UR6], desc[UR8] ;  /* 0x00000820060085b4 */ /* 0x0005e20008011000 */
[----:B------:R3:W-:Y:S01]  /*5430*/  @!P4 SYNCS.ARRIVE.TRANS64.RED.A0TR RZ, [UR4+0x10], R0 ;  /* 0x00001000ffffc9a7 */ /* 0x0007e20008300404 */
[----:B------:R-:W-:Y:S01]  /*5440*/  SYNCS.ARRIVE.TRANS64.RED.A1T0 RZ, [UR21], RZ ;  /* 0x000000ffffff79a7 */ /* 0x000fe20008100415 */
[----:B---3--:R-:W-:Y:S01]  /*5450*/  @!P4 IMAD.X R0, RZ, RZ, R37, P0 ;  /* 0x000000ffff00c224 */ /* 0x008fe200000e0625 */
[----:B------:R-:W3:Y:S02]  /*5460*/  SYNCS.PHASECHK.TRANS64.TRYWAIT P2, [UR4+0x38], R38 ;  /* 0x00003826ff0075a7 */ /* 0x000ee40008041104 */
[----:B--23--:R-:W-:Y:S05]  /*5470*/  @!P2 BRA `(.L_x_81) ;  /* 0x000000700060a947 */ /* 0x00cfea0003800000 */
.L_x_159:
[----:B------:R-:W-:Y:S01]  /*5480*/  @!P4 R2UR UR6, R9 ;  /* 0x000000000906c2ca */ /* 0x000fe200000e0000 */
[----:B------:R-:W-:Y:S01]  /*5490*/  VOTEU.ALL UP0, P4 ;  /* 0x0000000000ff7886 */ /* 0x000fe20002000000 */
[----:B------:R-:W-:Y:S01]  /*54a0*/  @!P4 R2UR UR5, R0 ;  /* 0x000000000005c2ca */ /* 0x000fe200000e0000 */
[----:B------:R-:W-:Y:S01]  /*54b0*/  @!P4 IMAD R0, R39, -0x40, R20 ;  /* 0xffffffc02700c824 */ /* 0x000fe200078e0214 */
[----:B------:R-:W-:Y:S01]  /*54c0*/  UMOV UR8, 0x0 ;  /* 0x0000000000087882 */ /* 0x000fe20000000000 */
[----:B------:R-:W-:Y:S01]  /*54d0*/  UMOV UR9, 0x10000000 ;  /* 0x1000000000097882 */ /* 0x000fe20000000000 */
[----:B------:R-:W-:Y:S01]  /*54e0*/  @!UP0 UIADD3 UR24, UPT, UPT, UR4, 0x4400, URZ ;  /* 0x0000440004188890 */ /* 0x000fe2000fffe0ff */
[----:B------:R-:W-:Y:S01]  /*54f0*/  @!P4 IADD3 R9, P0, PT, R36, 0x980, RZ ;  /* 0x000009802409c810 */ /* 0x000fe20007f1e0ff */
[----:B------:R-:W-:Y:S01]  /*5500*/  UMOV UR27, UR35 ;  /* 0x00000023001b7c82 */ /* 0x000fe20008000000 */
[----:B------:R-:W-:Y:S01]  /*5510*/  @!P4 R2UR UR26, R0 ;  /* 0x00000000001ac2ca */ /* 0x000fe200000e0000 */
[----:B------:R-:W-:Y:S01]  /*5520*/  @!P4 IMAD.MOV.U32 R0, RZ, RZ, 0x4000 ;  /* 0x00004000ff00c424 */ /* 0x000fe200078e00ff */
[----:B------:R-:W-:Y:S02]  /*5530*/  UMOV UR28, UR52 ;  /* 0x00000034001c7c82 */ /* 0x000fe40008000000 */
[----:B------:R-:W-:Y:S02]  /*5540*/  IMAD.U32 R10, RZ, RZ, UR6 ;  /* 0x00000006ff0a7e24 */ /* 0x000fe4000f8e00ff */
[----:B------:R-:W-:Y:S03]  /*5550*/  IMAD.U32 R11, RZ, RZ, UR5 ;  /* 0x00000005ff0b7e24 */ /* 0x000fe6000f8e00ff */
[----:B------:R-:W-:Y:S02]  /*5560*/  @!P4 R2UR UR6, R10 ;  /* 0x000000000a06c2ca */ /* 0x000fe400000e0000 */
[----:B------:R-:W-:Y:S02]  /*5570*/  @!P4 R2UR UR7, R11 ;  /* 0x000000000b07c2ca */ /* 0x000fe400000e0000 */
[----:B------:R-:W-:Y:S01]  /*5580*/  @!UP0 UIADD3 UR26, UPT, UPT, UR26, 0x80, URZ ;  /* 0x000000801a1a8890 */ /* 0x000fe2000fffe0ff */
[----:B------:R-:W-:Y:S10]  /*5590*/  VOTEU.ALL UP0, P4 ;  /* 0x0000000000ff7886 */ /* 0x000ff40002000000 */
[----:B------:R2:W-:Y:S01]  /*55a0*/  @!UP0 UTMALDG.3D [UR24], [UR6], desc[UR8] ;  /* 0x00000818060085b4 */ /* 0x0005e20008011000 */
[----:B------:R3:W-:Y:S01]  /*55b0*/  @!P4 SYNCS.ARRIVE.TRANS64.RED.A0TR RZ, [UR4+0x18], R0 ;  /* 0x00001800ffffc9a7 */ /* 0x0007e20008300404 */
[----:B------:R-:W-:Y:S01]  /*55c0*/  SYNCS.ARRIVE.TRANS64.RED.A1T0 RZ, [UR15], RZ ;  /* 0x000000ffffff79a7 */ /* 0x000fe2000810040f */
[----:B---3--:R-:W-:Y:S01]  /*55d0*/  @!P4 IMAD.X R0, RZ, RZ, R37, P0 ;  /* 0x000000ffff00c224 */ /* 0x008fe200000e0625 */
[----:B------:R-:W3:Y:S02]  /*55e0*/  SYNCS.PHASECHK.TRANS64.TRYWAIT P2, [UR4+0x40], R38 ;  /* 0x00004026ff0075a7 */ /* 0x000ee40008041104 */
[----:B--23--:R-:W-:Y:S05]  /*55f0*/  @!P2 BRA `(.L_x_82) ;  /* 0x000000700018a947 */ /* 0x00cfea0003800000 */
.L_x_161:
[----:B------:R-:W-:Y:S01]  /*5600*/  @!P4 R2UR UR6, R9 ;  /* 0x000000000906c2ca */ /* 0x000fe200000e0000 */
[----:B------:R-:W-:Y:S01]  /*5610*/  VOTEU.ALL UP0, P4 ;  /* 0x0000000000ff7886 */ /* 0x000fe20002000000 */
[----:B------:R-:W-:Y:S01]  /*5620*/  @!P4 R2UR UR5, R0 ;  /* 0x000000000005c2ca */ /* 0x000fe200000e0000 */
[----:B------:R-:W-:Y:S01]  /*5630*/  @!P4 IMAD R0, R39, 0x40, R20 ;  /* 0x000000402700c824 */ /* 0x000fe200078e0214 */
[----:B------:R-:W-:Y:S01]  /*5640*/  UMOV UR8, 0x0 ;  /* 0x0000000000087882 */ /* 0x000fe20000000000 */
[----:B------:R-:W-:Y:S01]  /*5650*/  UMOV UR9, 0x10000000 ;  /* 0x1000000000097882 */ /* 0x000fe20000000000 */
[----:B------:R-:W-:Y:S01]  /*5660*/  @!UP0 UIADD3 UR16, UPT, UPT, UR4, 0x8400, URZ ;  /* 0x0000840004108890 */ /* 0x000fe2000fffe0ff */
[----:B------:R-:W-:Y:S01]  /*5670*/  @!P4 IADD3 R40, P0, PT, R36, 0x980, RZ ;  /* 0x000009802428c810 */ /* 0x000fe20007f1e0ff */
[----:B------:R-:W-:Y:S01]  /*5680*/  UMOV UR19, UR35 ;  /* 0x0000002300137c82 */ /* 0x000fe20008000000 */
[----:B------:R-:W-:Y:S01]  /*5690*/  @!P4 R2UR UR18, R0 ;  /* 0x000000000012c2ca */ /* 0x000fe200000e0000 */
[----:B------:R-:W-:Y:S01]  /*56a0*/  @!P4 IMAD.MOV.U32 R0, RZ, RZ, 0x4000 ;  /* 0x00004000ff00c424 */ /* 0x000fe200078e00ff */
[----:B------:R-:W-:Y:S01]  /*56b0*/  UMOV UR20, UR52 ;  /* 0x0000003400147c82 */ /* 0x000fe20008000000 */
[----:B------:R-:W-:Y:S02]  /*56c0*/  @!P4 IMAD.X R12, RZ, RZ, R37, P0 ;  /* 0x000000ffff0cc224 */ /* 0x000fe400000e0625 */
[----:B------:R-:W-:Y:S02]  /*56d0*/  IMAD.U32 R10, RZ, RZ, UR6 ;  /* 0x00000006ff0a7e24 */ /* 0x000fe4000f8e00ff */
[----:B------:R-:W-:Y:S03]  /*56e0*/  IMAD.U32 R11, RZ, RZ, UR5 ;  /* 0x00000005ff0b7e24 */ /* 0x000fe6000f8e00ff */
[----:B------:R-:W-:Y:S02]  /*56f0*/  @!P4 R2UR UR6, R10 ;  /* 0x000000000a06c2ca */ /* 0x000fe400000e0000 */
[----:B------:R-:W-:Y:S01]  /*5700*/  @!P4 R2UR UR7, R11 ;  /* 0x000000000b07c2ca */ /* 0x000fe200000e0000 */
[----:B------:R-:W-:Y:S01]  /*5710*/  @!UP0 UIADD3 UR18, UPT, UPT, UR18, 0x40, URZ ;  /* 0x0000004012128890 */ /* 0x000fe2000fffe0ff */
[----:B------:R-:W-:Y:S11]  /*5720*/  VOTEU.ALL UP0, P4 ;  /* 0x0000000000ff7886 */ /* 0x000ff60002000000 */
[----:B------:R2:W-:Y:S01]  /*5730*/  @!UP0 UTMALDG.3D [UR16], [UR6], desc[UR8] ;  /* 0x00000810060085b4 */ /* 0x0005e20008011000 */
[----:B------:R2:W-:Y:S01]  /*5740*/  @!P4 SYNCS.ARRIVE.TRANS64.RED.A0TR RZ, [UR4+0x20], R0 ;  /* 0x00002000ffffc9a7 */ /* 0x0005e20008300404 */
[----:B------:R-:W-:Y:S01]  /*5750*/  SYNCS.ARRIVE.TRANS64.RED.A1T0 RZ, [UR14], RZ ;  /* 0x000000ffffff79a7 */ /* 0x000fe2000810040e */
[----:B------:R-:W3:Y:S02]  /*5760*/  SYNCS.PHASECHK.TRANS64.TRYWAIT P2, [UR4+0x48], R38 ;  /* 0x00004826ff0075a7 */ /* 0x000ee40008041104 */
[----:B--23--:R-:W-:Y:S05]  /*5770*/  @!P2 BRA `(.L_x_83) ;  /* 0x0000006c00d0a947 */ /* 0x00cfea0003800000 */
.L_x_163:
[----:B------:R-:W2:Y:S01]  /*5780*/  LDC.64 R14, c[0x0][0xf10] ;  /* 0x0003c400ff0e7b82 */ /* 0x000ea20000000a00 */
[----:B------:R-:W-:Y:S01]  /*5790*/  @!P4 R2UR UR6, R40 ;  /* 0x000000002806c2ca */ /* 0x000fe200000e0000 */
[----:B------:R-:W-:Y:S01]  /*57a0*/  UMOV UR18, 0x0 ;  /* 0x0000000000127882 */ /* 0x000fe20000000000 */
[----:B------:R-:W-:Y:S01]  /*57b0*/  @!P4 R2UR UR5, R12 ;  /* 0x000000000c05c2ca */ /* 0x000fe200000e0000 */
[----:B------:R-:W-:Y:S01]  /*57c0*/  UMOV UR19, 0x10000000 ;  /* 0x1000000000137882 */ /* 0x000fe20000000000 */
[----:B------:R-:W-:Y:S03]  /*57d0*/  ISETP.NE.OR P0, PT, R39, RZ, P4 ;  /* 0x000000ff2700720c */ /* 0x000fe60002705670 */
[----:B------:R-:W3:Y:S01]  /*57e0*/  LDC.64 R10, c[0x0][0xf18] ;  /* 0x0003c600ff0a7b82 */ /* 0x000ee20000000a00 */
[----:B------:R-:W-:Y:S01]  /*57f0*/  @P3 SHF.R.U32.HI R31, RZ, 0x10, R25 ;  /* 0x00000010ff1f3819 */ /* 0x000fe20000011619 */
[----:B------:R-:W-:Y:S01]  /*5800*/  @!P4 VIADD R12, R20, 0xc0 ;  /* 0x000000c0140cc836 */ /* 0x000fe20000000000 */
[----:B------:R-:W-:Y:S01]  /*5810*/  LOP3.LUT R35, R35, 0x1, RZ, 0x3c, !PT ;  /* 0x0000000123237812 */ /* 0x000fe200078e3cff */
[----:B------:R-:W-:Y:S01]  /*5820*/  UMOV UR11, UR35 ;  /* 0x00000023000b7c82 */ /* 0x000fe20008000000 */
[----:B------:R-:W-:Y:S03]  /*5830*/  UMOV UR12, UR52 ;  /* 0x00000034000c7c82 */ /* 0x000fe60008000000 */
[----:B------:R-:W4:Y:S01]  /*5840*/  @!P1 LDC R0, c[0x0][0xf20] ;  /* 0x0003c800ff009b82 */ /* 0x000f220000000800 */
[----:B------:R-:W-:Y:S01]  /*5850*/  @P3 R2UR UR52, R31 ;  /* 0x000000001f3432ca */ /* 0x000fe200000e0000 */
[----:B-1----:R-:W-:Y:S01]  /*5860*/  IMAD.U32 R38, RZ, RZ, UR6 ;  /* 0x00000006ff267e24 */ /* 0x002fe2000f8e00ff */
[----:B------:R-:W-:Y:S05]  /*5870*/  VOTEU.ALL UP0, P4 ;  /* 0x0000000000ff7886 */ /* 0x000fea0002000000 */
[----:B------:R-:W1:Y:S01]  /*5880*/  @!P1 LDC R3, c[0x0][0xf0c] ;  /* 0x0003c300ff039b82 */ /* 0x000e620000000800 */
[----:B------:R-:W-:Y:S01]  /*5890*/  IMAD.U32 R39, RZ, RZ, UR5 ;  /* 0x00000005ff277e24 */ /* 0x000fe2000f8e00ff */
[----:B------:R-:W-:Y:S01]  /*58a0*/  @!P4 R2UR UR6, R38 ;  /* 0x000000002606c2ca */ /* 0x000fe200000e0000 */
[----:B------:R-:W-:Y:S01]  /*58b0*/  @!P0 IMAD.MOV R12, RZ, RZ, R20 ;  /* 0x000000ffff0c8224 */ /* 0x000fe200078e0214 */
[----:B------:R-:W-:Y:S01]  /*58c0*/  PLOP3.LUT P0, PT, P4, PT, PT, 0x8, 0x80 ;  /* 0x000000000080781c */ /* 0x000fe2000270e170 */
[----:B------:R-:W-:Y:S01]  /*58d0*/  @!UP0 UIADD3 UR8, UPT, UPT, UR4, 0xc400, URZ ;  /* 0x0000c40004088890 */ /* 0x000fe2000fffe0ff */
[----:B------:R-:W-:Y:S01]  /*58e0*/  @!P4 R2UR UR7, R39 ;  /* 0x000000002707c2ca */ /* 0x000fe200000e0000 */
[----:B------:R-:W-:Y:S10]  /*58f0*/  @!UP0 UIADD3 UR9, UPT, UPT, UR4, 0x28, URZ ;  /* 0x0000002804098890 */ /* 0x000ff4000fffe0ff */
[----:B------:R-:W-:Y:S01]  /*5900*/  @P0 R2UR.BROADCAST UR10, R12 ;  /* 0x000000000c0a02ca */ /* 0x000fe200008e0000 */
[----:B------:R-:W-:Y:S01]  /*5910*/  VOTEU.ALL UP0, P4 ;  /* 0x0000000000ff7886 */ /* 0x000fe20002000000 */
[----:B------:R-:W-:Y:S02]  /*5920*/  VIADD R34, R34, 0x1 ;  /* 0x0000000122227836 */ /* 0x000fe40000000000 */
[----:B------:R-:W-:Y:S09]  /*5930*/  VIADD R32, R32, 0x1 ;  /* 0x0000000120207836 */ /* 0x000ff20000000000 */
[----:B------:R1:W-:Y:S01]  /*5940*/  @!UP0 UTMALDG.3D [UR8], [UR6], desc[UR18] ;  /* 0x00001208060085b4 */ /* 0x0003e20008011000 */
[----:B------:R4:W-:Y:S01]  /*5950*/  @!P4 SYNCS.ARRIVE.TRANS64.RED.A0TR RZ, [UR4+0x28], R30 ;  /* 0x0000281effffc9a7 */ /* 0x0009e20008300404 */
[----:B---3--:R-:W-:Y:S01]  /*5960*/  @!P1 ISETP.NE.AND P0, PT, R10, 0x1, PT ;  /* 0x000000010a00980c */ /* 0x008fe20003f05270 */
[----:B--2---:R-:W-:Y:S01]  /*5970*/  @!P1 IMAD.HI.U32 R14, R13, R14, RZ ;  /* 0x0000000e0d0e9227 */ /* 0x004fe200078e00ff */
[----:B-1----:R-:W-:Y:S01]  /*5980*/  @!P1 ISETP.NE.AND P2, PT, R3, 0x1, PT ;  /* 0x000000010300980c */ /* 0x002fe20003f45270 */
[----:B------:R-:W-:Y:S02]  /*5990*/  UPLOP3.LUT UP0, UPT, UPT, UPT, UPT, 0x80, 0x8 ;  /* 0x000000000008789c */ /* 0x000fe40003f0f070 */
[C---:B------:R-:W-:Y:S01]  /*59a0*/  @!P1 IMAD.HI.U32 R11, R8.reuse, R11, RZ ;  /* 0x0000000b080b9227 */ /* 0x040fe200078e00ff */
[----:B------:R-:W-:Y:S04]  /*59b0*/  @!P1 SHF.R.U32.HI R14, RZ, R15, R14 ;  /* 0x0000000fff0e9219 */ /* 0x000fe8000001160e */
[----:B----4-:R-:W-:Y:S02]  /*59c0*/  @!P1 SHF.R.U32.HI R9, RZ, R0, R11 ;  /* 0x00000000ff099219 */ /* 0x010fe4000001160b */
[----:B------:R-:W-:Y:S02]  /*59d0*/  @!P1 SEL R14, R13, R14, !P2 ;  /* 0x0000000e0d0e9207 */ /* 0x000fe40005000000 */
[----:B------:R-:W-:Y:S01]  /*59e0*/  @!P1 SEL R9, R8, R9, !P0 ;  /* 0x0000000908099207 */ /* 0x000fe20004000000 */
[----:B------:R-:W-:Y:S01]  /*59f0*/  SYNCS.ARRIVE.TRANS64.RED.A1T0 RZ, [UR13], RZ ;  /* 0x000000ffffff79a7 */ /* 0x000fe2000810040d */
[C---:B------:R-:W-:Y:S03]  /*5a00*/  ISETP.NE.AND P0, PT, R34.reuse, 0x2, PT ;  /* 0x000000022200780c */ /* 0x040fe60003f05270 */
[----:B------:R-:W-:Y:S01]  /*5a10*/  @!P1 IMAD.IADD R0, R9, 0x1, -R14 ;  /* 0x0000000109009824 */ /* 0x000fe200078e0a0e */
[----:B------:R-:W-:Y:S01]  /*5a20*/  SEL R34, R34, RZ, P0 ;  /* 0x000000ff22227207 */ /* 0x000fe20000000000 */
[----:B------:R-:W-:Y:S02]  /*5a30*/  @!P1 IMAD.IADD R9, R14, 0x1, -R9 ;  /* 0x000000010e099824 */ /* 0x000fe400078e0a09 */
[----:B------:R-:W-:Y:S02]  /*5a40*/  @!P1 IMAD R13, R0, R3, R13 ;  /* 0x00000003000d9224 */ /* 0x000fe400078e020d */
[----:B------:R-:W-:Y:S02]  /*5a50*/  @!P1 IMAD R8, R9, R10, R8 ;  /* 0x0000000a09089224 */ /* 0x000fe400078e0208 */
[----:B------:R-:W-:Y:S02]  /*5a60*/  IMAD.IADD R12, R13, 0x1, R152 ;  /* 0x000000010d0c7824 */ /* 0x000fe400078e0298 */
[----:B------:R-:W-:Y:S03]  /*5a70*/  IMAD.IADD R20, R8, 0x1, R150 ;  /* 0x0000000108147824 */ /* 0x000fe600078e0296 */
[----:B------:R-:W-:Y:S02]  /*5a80*/  R2UR UR28, R12 ;  /* 0x000000000c1c72ca */ /* 0x000fe400000e0000 */
[----:B------:R-:W-:Y:S04]  /*5a90*/  SEL R12, RZ, 0x1, P0 ;  /* 0x00000001ff0c7807 */ /* 0x000fe80000000000 */
[----:B------:R-:W-:Y:S01]  /*5aa0*/  LOP3.LUT R33, R33, R12, RZ, 0x3c, !PT ;  /* 0x0000000c21217212 */ /* 0x000fe200078e3cff */
[----:B------:R-:W-:Y:S08]  /*5ab0*/  @P3 BRA `(.L_x_84) ;  /* 0xfffffff000703947 */ /* 0x000ff0000383ffff */
[----:B------:R-:W-:-:S04]  /*5ac0*/  SHF.L.U32 R3, R35, 0x1f, RZ ;  /* 0x0000001f23037819 */ /* 0x000fc800000006ff */
[----:B------:R-:W1:Y:S02]  /*5ad0*/  SYNCS.PHASECHK.TRANS64.TRYWAIT P0, [UR4+0x30], R3 ;  /* 0x00003003ff0075a7 */ /* 0x000e640008001104 */
[----:B-1----:R-:W-:Y:S05]  /*5ae0*/  @!P0 BRA `(.L_x_85) ;  /* 0x0000006c000c8947 */ /* 0x002fea0003800000 */
.L_x_165:
[----:B------:R-:W2:Y:S02]  /*5af0*/  SYNCS.PHASECHK.TRANS64.TRYWAIT P0, [UR4+0x38], R3 ;  /* 0x00003803ff0075a7 */ /* 0x000ea40008001104 */
[----:B--2---:R-:W-:Y:S05]  /*5b00*/  @!P0 BRA `(.L_x_86) ;  /* 0x0000006c001c8947 */ /* 0x004fea0003800000 */
.L_x_167:
[----:B------:R-:W2:Y:S02]  /*5b10*/  SYNCS.PHASECHK.TRANS64.TRYWAIT P0, [UR4+0x40], R3 ;  /* 0x00004003ff0075a7 */ /* 0x000ea40008001104 */
[----:B--2---:R-:W-:Y:S05]  /*5b20*/  @!P0 BRA `(.L_x_87) ;  /* 0x0000006c002c8947 */ /* 0x004fea0003800000 */
.L_x_169:
[----:B-1----:R-:W-:-:S07]  /*5b30*/  MOV R0, UR4 ;  /* 0x0000000400007c02 */ /* 0x002fce0008000f00 */
.L_x_88:
[----:B-1----:R-:W-:-:S04]  /*5b40*/  SHF.L.U32 R3, R35, 0x1f, RZ ;  /* 0x0000001f23037819 */ /* 0x002fc800000006ff */
[----:B------:R1:W2:Y:S03]  /*5b50*/  SYNCS.PHASECHK.TRANS64.TRYWAIT P0, [R0+URZ+0x48], R3 ;  /* 0x00004803000075a7 */ /* 0x0002a600080011ff */
[----:B--2---:R-:W-:Y:S05]  /*5b60*/  @!P0 NANOSLEEP.SYNCS 0x989680 ;  /* 0x009896800000895d */ /* 0x004fea0003900000 */
[----:B------:R-:W2:Y:S02]  /*5b70*/  @!P0 SYNCS.PHASECHK.TRANS64 P0, [R0+URZ+0x48], R3 ;  /* 0x00004803000085a7 */ /* 0x000ea400080010ff */
[----:B--2---:R-:W-:Y:S05]  /*5b80*/  @P0 EXIT ;  /* 0x000000000000094d */ /* 0x004fea0003800000 */
[----:B------:R-:W-:Y:S05]  /*5b90*/  BRA `(.L_x_88) ;  /* 0xfffffffc00e87947 */ /* 0x000fea000383ffff */
.L_x_73:
[----:B------:R-:W-:-:S06]  /*5ba0*/  UISETP.GE.AND UP0, UPT, UR14, 0x4, UPT ;  /* 0x000000040e00788c */ /* 0x000fcc000bf06270 */
[----:B------:R-:W-:-:S13]  /*5bb0*/  PLOP3.LUT P0, PT, PT, PT, UP0, 0x80, 0x8 ;  /* 0x000000000008781c */ /* 0x000fda0003f0f008 */
[----:B------:R-:W-:Y:S05]  /*5bc0*/  @!P0 EXIT ;  /* 0x000000000000894d */ /* 0x000fea0003800000 */
[----:B------:R-:W-:Y:S01]  /*5bd0*/  BAR.SYNC.DEFER_BLOCKING 0x6, 0xa0 ;  /* 0x0182800000007b1d */ /* 0x000fe20000010000 */
[C---:B------:R-:W-:Y:S01]  /*5be0*/  IMAD.SHL.U32 R5, R165.reuse, 0x40, RZ ;  /* 0x00000040a5057824 */ /* 0x040fe200078e00ff */
[C---:B------:R-:W-:Y:S01]  /*5bf0*/  LOP3.LUT R157, R165.reuse, 0x1, RZ, 0xc0, !PT ;  /* 0x00000001a59d7812 */ /* 0x040fe200078ec0ff */
[C---:B------:R-:W-:Y:S02]  /*5c00*/  IMAD.U32 R2, R165.reuse, 0x10000, RZ ;  /* 0x00010000a5027824 */ /* 0x040fe400078e00ff */
[----:B------:R-:W-:Y:S01]  /*5c10*/  IMAD.SHL.U32 R156, R165, 0x8, RZ ;  /* 0x00000008a59c7824 */ /* 0x000fe200078e00ff */
[----:B------:R-:W-:Y:S02]  /*5c20*/  UMOV UR36, 0x400 ;  /* 0x0000040000247882 */ /* 0x000fe40000000000 */
[----:B------:R-:W1:Y:S01]  /*5c30*/  LDC R155, c[0x0][0x370] ;  /* 0x0000dc00ff9b7b82 */ /* 0x000e620000000800 */
[----:B------:R-:W-:Y:S01]  /*5c40*/  ULEA UR36, UR61, UR36, 0x18 ;  /* 0x000000243d247291 */ /* 0x000fe2000f8ec0ff */
[----:B------:R-:W-:Y:S01]  /*5c50*/  ISETP.NE.U32.AND P0, PT, R157, 0x1, PT ;  /* 0x000000019d00780c */ /* 0x000fe20003f05070 */
[----:B------:R-:W-:Y:S01]  /*5c60*/  IMAD.MOV.U32 R164, RZ, RZ, 0x2 ;  /* 0x00000002ffa47424 */ /* 0x000fe200078e00ff */
[----:B------:R-:W-:Y:S01]  /*5c70*/  LOP3.LUT R7, R5, 0x1c0, RZ, 0xc0, !PT ;  /* 0x000001c005077812 */ /* 0x000fe200078ec0ff */
[----:B------:R-:W-:Y:S01]  /*5c80*/  UIADD3 UR4, UPT, UPT, UR36, 0x400, URZ ;  /* 0x0000040024047890 */ /* 0x000fe2000fffe0ff */
[----:B------:R-:W-:Y:S01]  /*5c90*/  LOP3.LUT R2, R2, 0x600000, RZ, 0xc0, !PT ;  /* 0x0060000002027812 */ /* 0x000fe200078ec0ff */
[----:B------:R-:W-:Y:S01]  /*5ca0*/  IMAD.MOV.U32 R163, RZ, RZ, 0x4 ;  /* 0x00000004ffa37424 */ /* 0x000fe200078e00ff */
[----:B------:R-:W2:Y:S01]  /*5cb0*/  LDC R74, c[0x0][0xf0c] ;  /* 0x0003c300ff4a7b82 */ /* 0x000ea20000000800 */
[----:B------:R-:W-:Y:S01]  /*5cc0*/  R2P PR, R165, 0x6 ;  /* 0x00000006a5007804 */ /* 0x000fe20000000000 */
[----:B------:R-:W-:Y:S01]  /*5cd0*/  IMAD.MOV.U32 R162, RZ, RZ, 0x1 ;  /* 0x00000001ffa27424 */ /* 0x000fe200078e00ff */
[----:B------:R-:W-:Y:S01]  /*5ce0*/  LOP3.LUT R156, R7, 0x38, R156, 0xf8, !PT ;  /* 0x00000038079c7812 */ /* 0x000fe200078ef89c */
[----:B------:R-:W-:Y:S01]  /*5cf0*/  IMAD.MOV.U32 R79, RZ, RZ, RZ ;  /* 0x000000ffff4f7224 */ /* 0x000fe200078e00ff */
[----:B------:R-:W-:Y:S01]  /*5d00*/  P2R R0, PR, RZ, 0x1 ;  /* 0x00000001ff007803 */ /* 0x000fe20000000000 */
[----:B------:R-:W-:Y:S01]  /*5d10*/  IMAD.MOV.U32 R169, RZ, RZ, RZ ;  /* 0x000000ffffa97224 */ /* 0x000fe200078e00ff */
[----:B------:R-:W-:Y:S01]  /*5d20*/  LOP3.LUT R156, R156, 0x1e00, R5, 0xf8, !PT ;  /* 0x00001e009c9c7812 */ /* 0x000fe200078ef805 */
[----:B------:R-:W3:Y:S01]  /*5d30*/  LDC R153, c[0x0][0xf20] ;  /* 0x0003c800ff997b82 */ /* 0x000ee20000000800 */
[----:B------:R-:W4:Y:S01]  /*5d40*/  LDS R3, [UR36+0xe0] ;  /* 0x0000e024ff037984 */ /* 0x000f220008000800 */
[----:B------:R-:W-:Y:S01]  /*5d50*/  LOP3.LUT R165, R165, 0x60, RZ, 0xc0, !PT ;  /* 0x00000060a5a57812 */ /* 0x000fe200078ec0ff */
[----:B------:R-:W-:Y:S01]  /*5d60*/  IMAD.MOV.U32 R161, RZ, RZ, RZ ;  /* 0x000000ffffa17224 */ /* 0x000fe200078e00ff */
[----:B------:R-:W-:Y:S01]  /*5d70*/  SEL R164, R164, 0xfffffffe, !P1 ;  /* 0xfffffffea4a47807 */ /* 0x000fe20004800000 */
[----:B------:R-:W-:Y:S01]  /*5d80*/  IMAD.U32 R159, RZ, RZ, UR4 ;  /* 0x00000004ff9f7e24 */ /* 0x000fe2000f8e00ff */
[----:B------:R-:W-:Y:S01]  /*5d90*/  SEL R163, R163, 0xfffffffc, !P2 ;  /* 0xfffffffca3a37807 */ /* 0x000fe20005000000 */
[----:B------:R-:W1:Y:S01]  /*5da0*/  LDCU.64 UR48, c[0x0][0x348] ;  /* 0x00006900ff3077ac */ /* 0x000e620008000a00 */
[----:B------:R-:W1:Y:S01]  /*5db0*/  LDC R73, c[0x0][0xf30] ;  /* 0x0003cc00ff497b82 */ /* 0x000e620000000800 */
[----:B------:R-:W1:Y:S01]  /*5dc0*/  LDCU.64 UR44, c[0x0][0xc88] ;  /* 0x00019100ff2c77ac */ /* 0x000e620008000a00 */
[----:B------:R-:W1:Y:S06]  /*5dd0*/  LDCU.64 UR46, c[0x0][0xc90] ;  /* 0x00019200ff2e77ac */ /* 0x000e6c0008000a00 */
[----:B------:R-:W1:Y:S01]  /*5de0*/  LDC.64 R148, c[0x0][0xf10] ;  /* 0x0003c400ff947b82 */ /* 0x000e620000000a00 */
[----:B------:R-:W-:Y:S01]  /*5df0*/  UMOV UR39, URZ ;  /* 0x000000ff00277c82 */ /* 0x000fe20008000000 */
[----:B------:R-:W-:-:S06]  /*5e00*/  UMOV UR37, URZ ;  /* 0x000000ff00257c82 */ /* 0x000fcc0008000000 */
[----:B------:R-:W1:Y:S08]  /*5e10*/  LDC.64 R70, c[0x0][0xf18] ;  /* 0x0003c600ff467b82 */ /* 0x000e700000000a00 */
[----:B------:R-:W1:Y:S08]  /*5e20*/  LDC.64 R68, c[0x0][0xf28] ;  /* 0x0003ca00ff447b82 */ /* 0x000e700000000a00 */
[----:B------:R-:W1:Y:S01]  /*5e30*/  LDC.64 R146, c[0x0][0xcb0] ;  /* 0x00032c00ff927b82 */ /* 0x000e620000000a00 */
[----:B----4-:R-:W-:-:S07]  /*5e40*/  IMAD.IADD R2, R3, 0x1, R2 ;  /* 0x0000000103027824 */ /* 0x010fce00078e0202 */
[----:B------:R-:W4:Y:S08]  /*5e50*/  LDC.64 R144, c[0x0][0xca8] ;  /* 0x00032a00ff907b82 */ /* 0x000f300000000a00 */
[----:B--23--:R-:W1:Y:S02]  /*5e60*/  LDC R154, c[0x0][0x374] ;  /* 0x0000dd00ff9a7b82 */ /* 0x00ce640000000800 */
.L_x_133:
[----:B------:R-:W-:Y:S02]  /*5e70*/  LEA R0, R169, UR36, 0x3 ;  /* 0x00000024a9007c11 */ /* 0x000fe4000f8e18ff */
[----:B------:R-:W-:Y:S02]  /*5e80*/  SHF.L.U32 R3, R161, 0x1f, RZ ;  /* 0x0000001fa1037819 */ /* 0x000fe400000006ff */
[----:B-1----:R-:W-:Y:S02]  /*5e90*/  LEA R16, R169, UR36, 0x4 ;  /* 0x00000024a9107c11 */ /* 0x002fe4000f8e20ff */
[----:B------:R-:W2:Y:S02]  /*5ea0*/  SYNCS.PHASECHK.TRANS64.TRYWAIT P0, [R0+URZ+0x60], R3 ;  /* 0x00006003000075a7 */ /* 0x000ea400080011ff */
[----:B--23--:R-:W-:Y:S05]  /*5eb0*/  @!P0 BRA `(.L_x_89) ;  /* 0x0000006800608947 */ /* 0x00cfea0003800000 */
.L_x_170:
[----:B------:R-:W3:Y:S01]  /*5ec0*/  LDC.64 R14, c[0x0][0xf10] ;  /* 0x0003c400ff0e7b82 */ /* 0x000ee20000000a00 */
[----:B------:R-:W4:Y:S01]  /*5ed0*/  LDS.128 R16, [R16+0xc0] ;  /* 0x0000c00010107984 */ /* 0x000f220000000c00 */
[----:B-1----:R-:W-:Y:S01]  /*5ee0*/  ISETP.NE.AND P1, PT, R73, 0x1, PT ;  /* 0x000000014900780c */ /* 0x002fe20003f25270 */
[----:B--2---:R-:W-:Y:S01]  /*5ef0*/  VIADD R0, R0, 0x70 ;  /* 0x0000007000007836 */ /* 0x004fe20000000000 */
[----:B------:R-:W-:Y:S04]  /*5f00*/  ISETP.GE.AND P0, PT, R72, 0x1, PT ;  /* 0x000000014800780c */ /* 0x000fe80003f06270 */
[----:B------:R-:W1:Y:S01]  /*5f10*/  LDC.64 R12, c[0x0][0xf18] ;  /* 0x0003c600ff0c7b82 */ /* 0x000e620000000a00 */
[----:B------:R-:W-:Y:S01]  /*5f20*/  PRMT R0, RZ, 0x654, R0 ;  /* 0x00000654ff007816 */ /* 0x000fe20000000000 */
[----:B------:R-:W-:Y:S01]  /*5f30*/  @!PT LDS RZ, [RZ] ;  /* 0x00000000fffff984 */ /* 0x000fe20000000800 */
[----:B------:R-:W-:Y:S01]  /*5f40*/  @!PT LDS RZ, [RZ] ;  /* 0x00000000fffff984 */ /* 0x000fe20000000800 */
[----:B------:R-:W-:Y:S01]  /*5f50*/  @!PT LDS RZ, [RZ] ;  /* 0x00000000fffff984 */ /* 0x000fe20000000800 */
[----:B------:R-:W-:Y:S01]  /*5f60*/  @!PT LDS RZ, [RZ] ;  /* 0x00000000fffff984 */ /* 0x000fe20000000800 */
[----:B------:R2:W-:Y:S06]  /*5f70*/  MEMBAR.ALL.CTA ;  /* 0x0000000000007992 */ /* 0x0005ec0000008000 */
[----:B--2---:R-:W2:Y:S01]  /*5f80*/  FENCE.VIEW.ASYNC.S ;  /* 0x00000000000073c6 */ /* 0x004ea20000000000 */
[----:B------:R-:W1:Y:S08]  /*5f90*/  @!P1 LDC R11, c[0x0][0xf20] ;  /* 0x0003c800ff0b9b82 */ /* 0x000e700000000800 */
[----:B------:R-:W1:Y:S01]  /*5fa0*/  @!P1 LDC R10, c[0x0][0xf0c] ;  /* 0x0003c300ff0a9b82 */ /* 0x000e620000000800 */
[----:B--2---:R2:W-:Y:S01]  /*5fb0*/  SYNCS.ARRIVE.TRANS64.RED.A1T0 RZ, [R0+URZ], RZ ;  /* 0x000000ff00ff79a7 */ /* 0x0045e200081004ff */
[----:B----4-:R-:W-:Y:S04]  /*5fc0*/  LOP3.LUT P4, RZ, R18, 0x1, RZ, 0xc0, !PT ;  /* 0x0000000112ff7812 */ /* 0x010fe8000788c0ff */
[----:B------:R-:W-:Y:S09]  /*5fd0*/  P2R R166, PR, RZ, 0x10 ;  /* 0x00000010ffa67803 */ /* 0x000ff20000000000 */
[----:B------:R-:W-:Y:S02]  /*5fe0*/  @P4 MOV R77, R16 ;  /* 0x00000010004d4202 */ /* 0x000fe40000000f00 */
[----:B------:R-:W-:Y:S01]  /*5ff0*/  @P4 LOP3.LUT R75, R17, 0xffff, RZ, 0xc0, !PT ;  /* 0x0000ffff114b4812 */ /* 0x000fe200078ec0ff */
[----:B--23--:R-:W-:Y:S06]  /*6000*/  @!P0 BRA `(.L_x_90) ;  /* 0x0000000000a48947 */ /* 0x00cfec0003800000 */
        /* <DEDUP_REMOVED lines=10> */
[----:B------:R-:W-:Y:S03]  /*60b0*/  SEL R7, R155, R22, !P3 ;  /* 0x000000169b077207 */ /* 0x000fe60005800000 */
[-C--:B------:R-:W-:Y:S01]  /*60c0*/  IMAD.HI.U32 R22, R3, R68.reuse, RZ ;  /* 0x0000004403167227 */ /* 0x080fe200078e00ff */
[----:B------:R-:W-:Y:S03]  /*60d0*/  SHF.R.U32.HI R26, RZ, R149, R26 ;  /* 0x00000095ff1a7219 */ /* 0x000fe6000001161a */
[----:B------:R-:W-:Y:S01]  /*60e0*/  IMAD.HI.U32 R24, R7, R68, RZ ;  /* 0x0000004407187227 */ /* 0x000fe200078e00ff */
[----:B------:R-:W-:Y:S02]  /*60f0*/  @P2 SHF.R.U32.HI R3, RZ, R69, R22 ;  /* 0x00000045ff032219 */ /* 0x000fe40000011616 */
[----:B------:R-:W-:Y:S02]  /*6100*/  SHF.R.U32.HI R22, RZ, R153, R28 ;  /* 0x00000099ff167219 */ /* 0x000fe4000001161c */
[----:B------:R-:W-:Y:S01]  /*6110*/  @P2 SHF.R.U32.HI R7, RZ, R69, R24 ;  /* 0x00000045ff072219 */ /* 0x000fe20000011618 */
[C---:B------:R-:W-:Y:S01]  /*6120*/  IMAD R4, R72.reuse, R3, RZ ;  /* 0x0000000348047224 */ /* 0x040fe200078e02ff */
[----:B------:R-:W-:Y:S02]  /*6130*/  SEL R5, R75, R22, !P0 ;  /* 0x000000164b057207 */ /* 0x000fe40004000000 */
[----:B------:R-:W-:Y:S01]  /*6140*/  SEL R3, R77, R26, !P3 ;  /* 0x0000001a4d037207 */ /* 0x000fe20005800000 */
[----:B------:R-:W-:Y:S01]  /*6150*/  IMAD R6, R72, R7, RZ ;  /* 0x0000000748067224 */ /* 0x000fe200078e02ff */
[C---:B------:R-:W-:Y:S01]  /*6160*/  ISETP.GE.AND P0, PT, R5.reuse, R4, PT ;  /* 0x000000040500720c */ /* 0x040fe20003f06270 */
[----:B------:R-:W-:Y:S03]  /*6170*/  IMAD.HI.U32 R8, R5, R68, RZ ;  /* 0x0000004405087227 */ /* 0x000fe600078e00ff */
[----:B------:R-:W-:Y:S01]  /*6180*/  ISETP.GE.OR P0, PT, R3, R6, P0 ;  /* 0x000000060300720c */ /* 0x000fe20000706670 */
[----:B------:R-:W-:Y:S01]  /*6190*/  IMAD.MOV R6, RZ, RZ, -R3 ;  /* 0x000000ffff067224 */ /* 0x000fe200078e0a03 */
[-C--:B------:R-:W-:Y:S03]  /*61a0*/  SHF.R.U32.HI R8, RZ, R69.reuse, R8 ;  /* 0x00000045ff087219 */ /* 0x080fe60000011608 */
[----:B------:R-:W-:Y:S01]  /*61b0*/  IMAD R77, R74, R6, R77 ;  /* 0x000000064a4d7224 */ /* 0x000fe200078e024d */
[----:B------:R-:W-:Y:S05]  /*61c0*/  SEL R9, R5, R8, !P2 ;  /* 0x0000000805097207 */ /* 0x000fea0005000000 */
[----:B------:R-:W-:Y:S02]  /*61d0*/  IMAD.MOV R8, RZ, RZ, -R9 ;  /* 0x000000ffff087224 */ /* 0x000fe400078e0a09 */
[C---:B------:R-:W-:Y:S04]  /*61e0*/  @!P0 IMAD.HI.U32 R4, R3.reuse, R68, RZ ;  /* 0x0000004403048227 */ /* 0x040fe800078e00ff */
[----:B------:R-:W-:Y:S01]  /*61f0*/  IMAD R8, R72, R8, R5 ;  /* 0x0000000848087224 */ /* 0x000fe200078e0205 */
[----:B------:R-:W-:Y:S04]  /*6200*/  @!P0 SHF.R.U32.HI R4, RZ, R69, R4 ;  /* 0x00000045ff048219 */ /* 0x000fe80000011604 */
[----:B------:R-:W-:Y:S02]  /*6210*/  @!P0 SEL R0, R3, R4, !P2 ;  /* 0x0000000403008207 */ /* 0x000fe40005000000 */
[----:B------:R-:W-:Y:S02]  /*6220*/  IADD3 R4, PT, PT, -R5, RZ, RZ ;  /* 0x000000ff05047210 */ /* 0x000fe40007ffe1ff */
[----:B------:R-:W-:Y:S01]  /*6230*/  @!P0 IADD3 R9, PT, PT, R9, -R0, RZ ;  /* 0x8000000009098210 */ /* 0x000fe20007ffe0ff */
[----:B------:R-:W-:Y:S02]  /*6240*/  @!P0 IMAD R0, R7, R8, R0 ;  /* 0x0000000807008224 */ /* 0x000fe400078e0200 */
[----:B------:R-:W-:Y:S02]  /*6250*/  IMAD R75, R70, R4, R75 ;  /* 0x00000004464b7224 */ /* 0x000fe400078e024b */
[----:B------:R-:W-:Y:S02]  /*6260*/  @!P0 IMAD R5, R9, R72, R3 ;  /* 0x0000004809058224 */ /* 0x000fe400078e0203 */
[----:B------:R-:W-:Y:S04]  /*6270*/  @!P0 IMAD.MOV.U32 R3, RZ, RZ, R0 ;  /* 0x000000ffff038224 */ /* 0x000fe800078e0000 */
[----:B------:R-:W-:Y:S02]  /*6280*/  IMAD R77, R3, R74, R77 ;  /* 0x0000004a034d7224 */ /* 0x000fe400078e024d */
[----:B------:R-:W-:Y:S07]  /*6290*/  IMAD R75, R5, R70, R75 ;  /* 0x00000046054b7224 */ /* 0x000fee00078e024b */
.L_x_90:
[----:B-1----:R-:W-:Y:S01]  /*62a0*/  @!P1 IMAD.HI.U32 R4, R75, R13, RZ ;  /* 0x0000000d4b049227 */ /* 0x002fe200078e00ff */
[----:B------:R-:W-:Y:S01]  /*62b0*/  @!P1 ISETP.NE.AND P0, PT, R12, 0x1, PT ;  /* 0x000000010c00980c */ /* 0x000fe20003f05270 */
[----:B------:R-:W-:Y:S01]  /*62c0*/  USHF.L.U32 UR42, UR28, 0x7, URZ ;  /* 0x000000071c2a7899 */ /* 0x000fe200080006ff */
[----:B------:R-:W-:Y:S01]  /*62d0*/  @!P1 ISETP.NE.AND P2, PT, R10, 0x1, PT ;  /* 0x000000010a00980c */ /* 0x000fe20003f45270 */
[----:B------:R-:W-:Y:S01]  /*62e0*/  @!P1 IMAD.HI.U32 R0, R77, R14, RZ ;  /* 0x0000000e4d009227 */ /* 0x000fe200078e00ff */
[----:B------:R-:W-:Y:S01]  /*62f0*/  @!P1 SHF.R.U32.HI R4, RZ, R11, R4 ;  /* 0x0000000bff049219 */ /* 0x000fe20000011604 */
[----:B------:R-:W-:Y:S01]  /*6300*/  BSSY.RECONVERGENT B6, `(.L_x_91) ;  /* 0x000002c000067945 */ /* 0x000fe20003800200 */
[----:B------:R-:W-:Y:S01]  /*6310*/  @P4 SHF.R.U32.HI R160, RZ, 0x10, R17 ;  /* 0x00000010ffa04819 */ /* 0x000fe20000011611 */
[----:B------:R-:W-:Y:S01]  /*6320*/  VIADD R169, R169, 0x1 ;  /* 0x00000001a9a97836 */ /* 0x000fe20000000000 */
[----:B------:R-:W-:Y:S01]  /*6330*/  @!P1 SEL R3, R75, R4, !P0 ;  /* 0x000000044b039207 */ /* 0x000fe20004000000 */
[----:B------:R-:W-:Y:S01]  /*6340*/  IMAD.SHL.U32 R168, R20, 0x100, RZ ;  /* 0x0000010014a87824 */ /* 0x000fe200078e00ff */
[----:B------:R-:W-:Y:S02]  /*6350*/  @!P1 SHF.R.U32.HI R0, RZ, R15, R0 ;  /* 0x0000000fff009219 */ /* 0x000fe40000011600 */
[----:B------:R-:W-:Y:S02]  /*6360*/  LOP3.LUT P0, RZ, R159, 0x3f0, RZ, 0xc0, !PT ;  /* 0x000003f09fff7812 */ /* 0x000fe4000780c0ff */
[----:B------:R-:W-:Y:S05]  /*6370*/  @!P1 SEL R4, R77, R0, !P2 ;  /* 0x000000004d049207 */ /* 0x000fea0005000000 */
[----:B------:R-:W-:Y:S02]  /*6380*/  @!P1 IMAD.IADD R0, R3, 0x1, -R4 ;  /* 0x0000000103009824 */ /* 0x000fe400078e0a04 */
[----:B------:R-:W-:Y:S02]  /*6390*/  @!P1 IMAD.IADD R3, R4, 0x1, -R3 ;  /* 0x0000000104039824 */ /* 0x000fe400078e0a03 */
[----:B------:R-:W-:Y:S02]  /*63a0*/  @!P1 IMAD R77, R0, R10, R77 ;  /* 0x0000000a004d9224 */ /* 0x000fe400078e024d */
[----:B------:R-:W-:Y:S01]  /*63b0*/  @!P1 IMAD R75, R3, R12, R75 ;  /* 0x0000000c034b9224 */ /* 0x000fe200078e024b */
[----:B------:R-:W-:Y:S06]  /*63c0*/  @!P0 BRA `(.L_x_92) ;  /* 0x00000000007c8947 */ /* 0x000fec0003800000 */
[----:B------:R-:W1:Y:S01]  /*63d0*/  LDCU.64 UR8, c[0x4][0x80] ;  /* 0x01001000ff0877ac */ /* 0x000e620008000a00 */
[----:B------:R-:W-:Y:S01]  /*63e0*/  MOV R16, 0x0 ;  /* 0x0000000000107802 */ /* 0x000fe20000000f00 */
[----:B------:R-:W-:Y:S02]  /*63f0*/  HFMA2 R12, -RZ, RZ, 0, 5.9604644775390625e-08 ;  /* 0x00000001ff0c7431 */ /* 0x000fe400000001ff */
[----:B------:R-:W-:Y:S01]  /*6400*/  IMAD.MOV.U32 R8, RZ, RZ, 0x70 ;  /* 0x00000070ff087424 */ /* 0x000fe200078e00ff */
[----:B------:R2:W3:Y:S01]  /*6410*/  LDC.64 R14, c[0x4][R16] ;  /* 0x01000000100e7b82 */ /* 0x0004e20000000a00 */
[----:B------:R-:W4:Y:S01]  /*6420*/  LDCU.64 UR6, c[0x4][0x88] ;  /* 0x01001100ff0677ac */ /* 0x000f220008000a00 */
[----:B------:R-:W-:Y:S01]  /*6430*/  IMAD.MOV.U32 R13, RZ, RZ, RZ ;  /* 0x000000ffff0d7224 */ /* 0x000fe200078e00ff */
[----:B------:R-:W2:Y:S01]  /*6440*/  LDCU.64 UR4, c[0x4][0x8] ;  /* 0x01000100ff0477ac */ /* 0x000ea20008000a00 */
[----:B-1----:R-:W-:Y:S01]  /*6450*/  MOV R5, UR9 ;  /* 0x0000000900057c02 */ /* 0x002fe20008000f00 */
[----:B------:R-:W-:Y:S01]  /*6460*/  IMAD.U32 R4, RZ, RZ, UR8 ;  /* 0x00000008ff047e24 */ /* 0x000fe2000f8e00ff */
[----:B----4-:R-:W-:Y:S01]  /*6470*/  MOV R7, UR7 ;  /* 0x0000000700077c02 */ /* 0x010fe20008000f00 */
[----:B------:R-:W-:Y:S01]  /*6480*/  IMAD.U32 R6, RZ, RZ, UR6 ;  /* 0x00000006ff067e24 */ /* 0x000fe2000f8e00ff */
[----:B--2---:R-:W-:Y:S01]  /*6490*/  MOV R11, UR5 ;  /* 0x00000005000b7c02 */ /* 0x004fe20008000f00 */
[----:B------:R-:W-:Y:S02]  /*64a0*/  IMAD.U32 R10, RZ, RZ, UR4 ;  /* 0x00000004ff0a7e24 */ /* 0x000fe4000f8e00ff */
[----:B------:R-:W-:Y:S07]  /*64b0*/  LEPC R20, `(.L_x_93) ;  /* 0x000000001014794e */ /* 0x000fee0000000000 */
[----:B---3-5:R-:W-:Y:S05]  /*64c0*/  CALL.ABS.NOINC R14 ;  /* 0x000000000e007343 */ /* 0x028fea0003c00000 */
.L_x_93:
[----:B------:R-:W1:Y:S01]  /*64d0*/  LDCU.64 UR8, c[0x4][0x80] ;  /* 0x01001000ff0877ac */ /* 0x000e620008000a00 */
[----:B------:R-:W2:Y:S01]  /*64e0*/  LDC.64 R16, c[0x4][R16] ;  /* 0x0100000010107b82 */ /* 0x000ea20000000a00 */
[----:B------:R-:W-:Y:S02]  /*64f0*/  HFMA2 R12, -RZ, RZ, 0, 5.9604644775390625e-08 ;  /* 0x00000001ff0c7431 */ /* 0x000fe400000001ff */
[----:B------:R-:W-:Y:S02]  /*6500*/  IMAD.MOV.U32 R8, RZ, RZ, 0x70 ;  /* 0x00000070ff087424 */ /* 0x000fe400078e00ff */
[----:B------:R-:W-:Y:S01]  /*6510*/  IMAD.MOV.U32 R13, RZ, RZ, RZ ;  /* 0x000000ffff0d7224 */ /* 0x000fe200078e00ff */
[----:B------:R-:W3:Y:S01]  /*6520*/  LDCU.64 UR6, c[0x4][0x88] ;  /* 0x01001100ff0677ac */ /* 0x000ee20008000a00 */
[----:B------:R-:W4:Y:S01]  /*6530*/  LDCU.64 UR4, c[0x4][0x8] ;  /* 0x01000100ff0477ac */ /* 0x000f220008000a00 */
[----:B-1----:R-:W-:Y:S02]  /*6540*/  MOV R4, UR8 ;  /* 0x0000000800047c02 */ /* 0x002fe40008000f00 */
[----:B------:R-:W-:Y:S02]  /*6550*/  MOV R5, UR9 ;  /* 0x0000000900057c02 */ /* 0x000fe40008000f00 */
[----:B---3--:R-:W-:Y:S01]  /*6560*/  MOV R7, UR7 ;  /* 0x0000000700077c02 */ /* 0x008fe20008000f00 */
[----:B------:R-:W-:Y:S01]  /*6570*/  IMAD.U32 R6, RZ, RZ, UR6 ;  /* 0x00000006ff067e24 */ /* 0x000fe2000f8e00ff */
[----:B----4-:R-:W-:Y:S01]  /*6580*/  MOV R11, UR5 ;  /* 0x00000005000b7c02 */ /* 0x010fe20008000f00 */
[----:B------:R-:W-:Y:S02]  /*6590*/  IMAD.U32 R10, RZ, RZ, UR4 ;  /* 0x00000004ff0a7e24 */ /* 0x000fe4000f8e00ff */
[----:B------:R-:W-:Y:S07]  /*65a0*/  LEPC R20, `(.L_x_92) ;  /* 0x000000001014794e */ /* 0x000fee0000000000 */
[----:B--2---:R-:W-:Y:S05]  /*65b0*/  CALL.ABS.NOINC R16 ;  /* 0x0000000010007343 */ /* 0x004fea0003c00000 */
.L_x_92:
[----:B------:R-:W-:Y:S05]  /*65c0*/  BSYNC.RECONVERGENT B6 ;  /* 0x0000000000067941 */ /* 0x000fea0003800200 */
.L_x_91:
[----:B------:R-:W-:Y:S01]  /*65d0*/  ISETP.NE.U32.AND P4, PT, R146, RZ, PT ;  /* 0x000000ff9200720c */ /* 0x000fe20003f85070 */
[----:B------:R-:W-:Y:S01]  /*65e0*/  UISETP.NE.AND UP2, UPT, UR50, URZ, UPT ;  /* 0x000000ff3200728c */ /* 0x000fe2000bf45270 */
[----:B------:R-:W-:Y:S01]  /*65f0*/  ISETP.NE.U32.AND P2, PT, RZ, UR44, PT ;  /* 0x0000002cff007c0c */ /* 0x000fe2000bf45070 */
[----:B------:R-:W-:Y:S01]  /*6600*/  UISETP.NE.U32.AND UP1, UPT, UR46, URZ, UPT ;  /* 0x000000ff2e00728c */ /* 0x000fe2000bf25070 */
[----:B------:R-:W-:Y:S01]  /*6610*/  ISETP.NE.AND.EX P4, PT, R147, RZ, PT, P4 ;  /* 0x000000ff9300720c */ /* 0x000fe20003f85340 */
[----:B------:R-:W-:Y:S01]  /*6620*/  UPLOP3.LUT UP0, UPT, UPT, UPT, UPT, 0x40, 0x4 ;  /* 0x000000000004789c */ /* 0x000fe20003f0e870 */
[----:B------:R-:W-:Y:S01]  /*6630*/  ISETP.NE.AND.EX P2, PT, RZ, UR45, PT, P2 ;  /* 0x0000002dff007c0c */ /* 0x000fe2000bf45320 */
[----:B------:R-:W-:Y:S01]  /*6640*/  UISETP.NE.AND.EX UP1, UPT, UR47, URZ, UPT, UP1 ;  /* 0x000000ff2f00728c */ /* 0x000fe2000bf25310 */
[----:B------:R-:W-:Y:S04]  /*6650*/  PLOP3.LUT P1, PT, PT, PT, UP2, 0x80, 0x8 ;  /* 0x000000000008781c */ /* 0x000fe80003f2f028 */
[----:B------:R-:W-:Y:S06]  /*6660*/  @UP2 UPLOP3.LUT UP0, UPT, UPT, UPT, UP1, 0x80, 0x8 ;  /* 0x000000000008289c */ /* 0x000fec0003f0f010 */
[----:B------:R-:W-:Y:S01]  /*6670*/  PLOP3.LUT P0, PT, PT, PT, UP0, 0x80, 0x8 ;  /* 0x000000000008781c */ /* 0x000fe20003f0f008 */
[----:B------:R-:W-:Y:S01]  /*6680*/  @!UPT UIADD3 URZ, UPT, UPT, URZ, URZ, URZ ;  /* 0x000000fffffff290 */ /* 0x000fe2000fffe0ff */
[----:B------:R-:W-:Y:S11]  /*6690*/  BRA.U !UP1, `(.L_x_94) ;  /* 0x0000000109387547 */ /* 0x000ff6000b800000 */
[----:B------:R-:W-:Y:S01]  /*66a0*/  UISETP.NE.U32.AND UP0, UPT, UR44, URZ, UPT ;  /* 0x000000ff2c00728c */ /* 0x000fe2000bf05070 */
[----:B------:R-:W-:Y:S02]  /*66b0*/  HFMA2 R0, -RZ, RZ, 0, 5.9604644775390625e-08 ;  /* 0x00000001ff007431 */ /* 0x000fe400000001ff */
[----:B------:R-:W-:Y:S01]  /*66c0*/  IMAD.MOV.U32 R151, RZ, RZ, 0x1 ;  /* 0x00000001ff977424 */ /* 0x000fe200078e00ff */
[----:B------:R-:W-:Y:S06]  /*66d0*/  UISETP.NE.AND.EX UP0, UPT, UR45, URZ, UPT, UP0 ;  /* 0x000000ff2d00728c */ /* 0x000fec000bf05300 */
[----:B------:R-:W-:Y:S05]  /*66e0*/  PLOP3.LUT P3, PT, PT, PT, UP0, 0x80, 0x8 ;  /* 0x000000000008781c */ /* 0x000fea0003f6f008 */
[----:B------:R-:W1:Y:S01]  /*66f0*/  @UP0 LDCU.64 UR4, c[0x0][0xc88] ;  /* 0x00019100ff0407ac */ /* 0x000e620008000a00 */
[----:B------:R-:W-:Y:S07]  /*6700*/  @UP0 UIMAD UR6, UR52, UR46, URZ ;  /* 0x0000002e340602a4 */ /* 0x000fee000f8e02ff */
[----:B------:R-:W-:Y:S01]  /*6710*/  @!P3 PRMT R151, R0, 0x7610, R151 ;  /* 0x000076100097b816 */ /* 0x000fe20000000097 */
[----:B-1----:R-:W-:Y:S06]  /*6720*/  @UP0 UIMAD.WIDE UR4, UR6, 0x4, UR4 ;  /* 0x00000004060408a5 */ /* 0x002fec000f8e0204 */
[----:B------:R-:W-:Y:S01]  /*6730*/  IMAD.U32 R4, RZ, RZ, UR4 ;  /* 0x00000004ff047e24 */ /* 0x000fe2000f8e00ff */
[----:B------:R-:W-:Y:S04]  /*6740*/  MOV R5, UR5 ;  /* 0x0000000500057c02 */ /* 0x000fe80008000f00 */
[----:B------:R-:W1:Y:S01]  /*6750*/  @!UP0 LDCU UR4, c[0x0][0xc80] ;  /* 0x00019000ff0487ac */ /* 0x000e620008000800 */
[----:B-----5:R2:W5:Y:S02]  /*6760*/  @P3 LDG.E R83, desc[UR54][R4.64] ;  /* 0x0000003604533981 */ /* 0x020564000c1e1900 */
[----:B-12---:R-:W-:Y:S02]  /*6770*/  @!P3 IMAD.U32 R83, RZ, RZ, UR4 ;  /* 0x00000004ff53be24 */ /* 0x006fe4000f8e00ff */
.L_x_94:
[----:B------:R-:W-:Y:S05]  /*6780*/  @!P4 BRA `(.L_x_95) ;  /* 0x000000000020c947 */ /* 0x000fea0003800000 */
[----:B------:R-:W-:Y:S04]  /*6790*/  ISETP.NE.U32.AND P3, PT, R144, RZ, PT ;  /* 0x000000ff9000720c */ /* 0x000fe80003f65070 */
[----:B------:R-:W-:Y:S11]  /*67a0*/  ISETP.NE.AND.EX P3, PT, R145, RZ, PT, P3 ;  /* 0x000000ff9100720c */ /* 0x000ff60003f65330 */
[----:B------:R-:W-:Y:S02]  /*67b0*/  @!UPT UIADD3 URZ, UPT, UPT, URZ, URZ, URZ ;  /* 0x000000fffffff290 */ /* 0x000fe4000fffe0ff */
[----:B------:R-:W1:Y:S01]  /*67c0*/  @P3 LDC.64 R4, c[0x0][0xca8] ;  /* 0x00032a00ff043b82 */ /* 0x000e620000000a00 */
[----:B------:R-:W-:Y:S04]  /*67d0*/  @P3 IMAD R0, R146, UR52, RZ ;  /* 0x0000003492003c24 */ /* 0x000fe8000f8e02ff */
[----:B-1----:R-:W-:Y:S05]  /*67e0*/  @P3 IMAD.WIDE R4, R0, 0x4, R4 ;  /* 0x0000000400043825 */ /* 0x002fea00078e0204 */
[----:B-----5:R1:W5:Y:S02]  /*67f0*/  @P3 LDG.E R76, desc[UR54][R4.64] ;  /* 0x00000036044c3981 */ /* 0x020364000c1e1900 */
[----:B-1----:R-:W2:Y:S02]  /*6800*/  @!P3 LDC R76, c[0x0][0xca0] ;  /* 0x00032800ff4cbb82 */ /* 0x002ea40000000800 */
.L_x_95:
[----:B-----5:R-:W-:Y:S01]  /*6810*/  FSETP.NEU.AND P3, PT, R83, RZ, PT ;  /* 0x000000ff5300720b */ /* 0x020fe20003f6d000 */
[----:B------:R-:W-:Y:S01]  /*6820*/  IMAD.SHL.U32 R178, R156, 0x2, RZ ;  /* 0x000000029cb27824 */ /* 0x000fe200078e00ff */
[----:B------:R-:W-:Y:S01]  /*6830*/  SEL R5, RZ, 0xffffffff, P2 ;  /* 0xffffffffff057807 */ /* 0x000fe20001000000 */
[----:B------:R-:W-:Y:S01]  /*6840*/  IMAD.SHL.U32 R86, R163, 0x10, RZ ;  /* 0x00000010a3567824 */ /* 0x000fe200078e00ff */
[----:B------:R-:W-:Y:S01]  /*6850*/  @P1 LOP3.LUT P2, RZ, R151, 0xff, RZ, 0xc0, !PT ;  /* 0x000000ff97ff1812 */ /* 0x000fe2000784c0ff */
[----:B------:R-:W-:Y:S01]  /*6860*/  VIADD R177, R178, UR36 ;  /* 0x00000024b2b17c36 */ /* 0x000fe20008000000 */
[----:B------:R-:W-:Y:S01]  /*6870*/  @P1 SEL R0, RZ, 0xffffffff, P3 ;  /* 0xffffffffff001807 */ /* 0x000fe20001800000 */
[----:B------:R-:W-:Y:S01]  /*6880*/  IMAD.MOV.U32 R106, RZ, RZ, -0x10 ;  /* 0xfffffff0ff6a7424 */ /* 0x000fe200078e00ff */
[----:B------:R-:W-:Y:S01]  /*6890*/  LOP3.LUT R162, R162, 0x1, RZ, 0x3c, !PT ;  /* 0x00000001a2a27812 */ /* 0x000fe200078e3cff */
[----:B------:R-:W-:Y:S01]  /*68a0*/  IMAD.SHL.U32 R104, R164, 0x10, RZ ;  /* 0x00000010a4687824 */ /* 0x000fe200078e00ff */
[----:B------:R-:W-:Y:S01]  /*68b0*/  @P0 SEL R0, R5, R0, !P2 ;  /* 0x0000000005000207 */ /* 0x000fe20005000000 */
[----:B------:R-:W-:Y:S01]  /*68c0*/  IMAD.IADD R173, R177, 0x1, R86 ;  /* 0x00000001b1ad7824 */ /* 0x000fe200078e0256 */
[----:B------:R-:W-:Y:S01]  /*68d0*/  SHF.L.U32 R3, R79, 0x1f, RZ ;  /* 0x0000001f4f037819 */ /* 0x000fe200000006ff */
[----:B------:R-:W-:Y:S01]  /*68e0*/  IMAD.IADD R176, R177, 0x1, R104 ;  /* 0x00000001b1b07824 */ /* 0x000fe200078e0268 */
[----:B------:R-:W-:Y:S01]  /*68f0*/  @P1 LOP3.LUT R0, R0, 0x1, RZ, 0xc0, !PT ;  /* 0x0000000100001812 */ /* 0x000fe200078ec0ff */
[--C-:B------:R-:W-:Y:S01]  /*6900*/  IMAD.IADD R171, R104, 0x1, R173.reuse ;  /* 0x0000000168ab7824 */ /* 0x100fe200078e02ad */
[----:B------:R-:W-:Y:S01]  /*6910*/  PLOP3.LUT P0, PT, PT, PT, UP1, 0x80, 0x8 ;  /* 0x000000000008781c */ /* 0x000fe20003f0f018 */
[----:B------:R-:W-:Y:S01]  /*6920*/  BSSY B1, `(.L_x_96) ;  /* 0x000004b000017945 */ /* 0x000fe20003800000 */
[----:B------:R-:W-:Y:S01]  /*6930*/  ISETP.NE.U32.OR P4, PT, R0, 0x1, !P1 ;  /* 0x000000010000780c */ /* 0x000fe20004f85470 */
[----:B------:R-:W-:Y:S01]  /*6940*/  IMAD.MOV.U32 R107, RZ, RZ, 0x1 ;  /* 0x00000001ff6b7424 */ /* 0x000fe200078e00ff */
[----:B------:R-:W-:Y:S01]  /*6950*/  SEL R0, RZ, 0xffffffff, P3 ;  /* 0xffffffffff007807 */ /* 0x000fe20001800000 */
[----:B------:R-:W-:Y:S01]  /*6960*/  IMAD R78, R79, 0xc0, R2 ;  /* 0x000000c04f4e7824 */ /* 0x000fe200078e0202 */
[----:B------:R-:W-:Y:S01]  /*6970*/  LOP3.LUT P3, R167, R151, 0xff, RZ, 0xc0, !PT ;  /* 0x000000ff97a77812 */ /* 0x000fe2000786c0ff */
[----:B------:R-:W-:Y:S01]  /*6980*/  IMAD.MOV.U32 R105, RZ, RZ, RZ ;  /* 0x000000ffff697224 */ /* 0x000fe200078e00ff */
[----:B------:R-:W-:Y:S02]  /*6990*/  P2R R174, PR, RZ, 0x10 ;  /* 0x00000010ffae7803 */ /* 0x000fe40000000000 */
[----:B------:R-:W-:Y:S02]  /*69a0*/  CS2R R142, SRZ ;  /* 0x00000000008e7805 */ /* 0x000fe4000001ff00 */
[----:B------:R-:W-:Y:S02]  /*69b0*/  CS2R R140, SRZ ;  /* 0x00000000008c7805 */ /* 0x000fe4000001ff00 */
[----:B------:R-:W-:Y:S02]  /*69c0*/  CS2R R134, SRZ ;  /* 0x0000000000867805 */ /* 0x000fe4000001ff00 */
[----:B------:R-:W-:Y:S02]  /*69d0*/  CS2R R132, SRZ ;  /* 0x0000000000847805 */ /* 0x000fe4000001ff00 */
[----:B------:R-:W-:Y:S02]  /*69e0*/  @P0 SEL R0, R5, R0, !P3 ;  /* 0x0000000005000207 */ /* 0x000fe40005800000 */
[----:B------:R-:W-:Y:S02]  /*69f0*/  CS2R R126, SRZ ;  /* 0x00000000007e7805 */ /* 0x000fe4000001ff00 */
[----:B------:R-:W-:Y:S02]  /*6a00*/  @P4 SHF.L.U32 R4, R162, 0x1f, RZ ;  /* 0x0000001fa2044819 */ /* 0x000fe400000006ff */
[----:B------:R-:W-:Y:S02]  /*6a10*/  CS2R R124, SRZ ;  /* 0x00000000007c7805 */ /* 0x000fe4000001ff00 */
[----:B------:R-:W-:Y:S02]  /*6a20*/  LOP3.LUT R0, R0, 0x1, RZ, 0xc0, !PT ;  /* 0x0000000100007812 */ /* 0x000fe400078ec0ff */
[----:B------:R-:W-:Y:S01]  /*6a30*/  CS2R R118, SRZ ;  /* 0x0000000000767805 */ /* 0x000fe2000001ff00 */
[----:B------:R-:W1:Y:S01]  /*6a40*/  @P4 SYNCS.PHASECHK.TRANS64.TRYWAIT P2, [UR36+0x10], R4 ;  /* 0x00001004ff0045a7 */ /* 0x000e620008041124 */
[----:B------:R-:W-:Y:S02]  /*6a50*/  ISETP.NE.AND P0, PT, R79, RZ, PT ;  /* 0x000000ff4f00720c */ /* 0x000fe40003f05270 */
[----:B------:R-:W-:Y:S02]  /*6a60*/  CS2R R116, SRZ ;  /* 0x0000000000747805 */ /* 0x000fe4000001ff00 */
[----:B------:R-:W-:Y:S02]  /*6a70*/  ISETP.NE.U32.AND P3, PT, R0, 0x1, PT ;  /* 0x000000010000780c */ /* 0x000fe40003f65070 */
[----:B------:R-:W-:Y:S02]  /*6a80*/  CS2R R110, SRZ ;  /* 0x00000000006e7805 */ /* 0x000fe4000001ff00 */
[----:B------:R-:W-:Y:S02]  /*6a90*/  CS2R R108, SRZ ;  /* 0x00000000006c7805 */ /* 0x000fe4000001ff00 */
[----:B------:R-:W-:Y:S02]  /*6aa0*/  CS2R R102, SRZ ;  /* 0x0000000000667805 */ /* 0x000fe4000001ff00 */
[----:B------:R-:W-:Y:S02]  /*6ab0*/  P2R R112, PR, RZ, 0x8 ;  /* 0x00000008ff707803 */ /* 0x000fe40000000000 */
[----:B------:R-:W-:Y:S02]  /*6ac0*/  CS2R R100, SRZ ;  /* 0x0000000000647805 */ /* 0x000fe4000001ff00 */
[----:B------:R-:W-:Y:S02]  /*6ad0*/  ISETP.NE.U32.AND P3, PT, R157, 0x1, PT ;  /* 0x000000019d00780c */ /* 0x000fe40003f65070 */
[----:B------:R-:W-:Y:S02]  /*6ae0*/  CS2R R94, SRZ ;  /* 0x00000000005e7805 */ /* 0x000fe4000001ff00 */
[----:B------:R-:W-:Y:S02]  /*6af0*/  CS2R R92, SRZ ;  /* 0x00000000005c7805 */ /* 0x000fe4000001ff00 */
[----:B------:R-:W-:Y:S02]  /*6b00*/  CS2R R90, SRZ ;  /* 0x00000000005a7805 */ /* 0x000fe4000001ff00 */
[----:B------:R-:W-:Y:S02]  /*6b10*/  SEL R106, R106, 0x10, !P3 ;  /* 0x000000106a6a7807 */ /* 0x000fe40005800000 */
[----:B------:R-:W-:Y:S02]  /*6b20*/  CS2R R88, SRZ ;  /* 0x0000000000587805 */ /* 0x000fe4000001ff00 */
[----:B------:R-:W-:Y:S01]  /*6b30*/  SEL R81, RZ, 0xc0, P0 ;  /* 0x000000c0ff517807 */ /* 0x000fe20000000000 */
[----:B------:R3:W4:Y:S01]  /*6b40*/  SYNCS.PHASECHK.TRANS64.TRYWAIT P1, [UR36+0x80], R3 ;  /* 0x00008003ff0075a7 */ /* 0x0007220008021124 */
[----:B------:R-:W-:Y:S02]  /*6b50*/  IMAD.IADD R177, R177, 0x1, R106 ;  /* 0x00000001b1b17824 */ /* 0x000fe400078e026a */
[C---:B------:R-:W-:Y:S02]  /*6b60*/  IMAD.IADD R175, R106.reuse, 0x1, R176 ;  /* 0x000000016aaf7824 */ /* 0x040fe400078e02b0 */
[C---:B------:R-:W-:Y:S02]  /*6b70*/  IMAD.IADD R172, R106.reuse, 0x1, R173 ;  /* 0x000000016aac7824 */ /* 0x040fe400078e02ad */
[----:B------:R-:W-:Y:S01]  /*6b80*/  IMAD.IADD R170, R106, 0x1, R171 ;  /* 0x000000016aaa7824 */ /* 0x000fe200078e02ab */
[----:B-1----:R-:W-:Y:S01]  /*6b90*/  @P4 SEL R107, RZ, 0x1, !P2 ;  /* 0x00000001ff6b4807 */ /* 0x002fe20005000000 */
[----:B---3--:R-:W-:Y:S06]  /*6ba0*/  @!P4 BRA `(.L_x_97) ;  /* 0x000000000088c947 */ /* 0x008fec0003800000 */
[----:B------:R-:W-:Y:S01]  /*6bb0*/  IMAD.MOV.U32 R143, RZ, RZ, RZ ;  /* 0x000000ffff8f7224 */ /* 0x000fe200078e00ff */
[----:B------:R-:W-:Y:S01]  /*6bc0*/  ISETP.NE.AND P0, PT, R107, RZ, PT ;  /* 0x000000ff6b00720c */ /* 0x000fe20003f05270 */
[----:B------:R-:W-:Y:S01]  /*6bd0*/  BSSY B0, `(.L_x_98) ;  /* 0x0000014000007945 */ /* 0x000fe20003800000 */
[----:B------:R-:W-:Y:S02]  /*6be0*/  CS2R R90, SRZ ;  /* 0x00000000005a7805 */ /* 0x000fe4000001ff00 */
        /* <DEDUP_REMOVED lines=13> */
[----:B------:R-:W-:Y:S01]  /*6cc0*/  CS2R R140, SRZ ;  /* 0x00000000008c7805 */ /* 0x000fe2000001ff00 */
[----:B------:R-:W-:Y:S06]  /*6cd0*/  @P0 BRA `(.L_x_99) ;  /* 0x00000000000c0947 */ /* 0x000fec0003800000 */
[----:B------:R-:W-:Y:S04]  /*6ce0*/  SHF.L.U32 R5, R162, 0x1f, RZ ;  /* 0x0000001fa2057819 */ /* 0x000fe800000006ff */
[----:B------:R-:W1:Y:S02]  /*6cf0*/  SYNCS.PHASECHK.TRANS64.TRYWAIT P0, [UR36+0x10], R5 ;  /* 0x00001005ff0075a7 */ /* 0x000e640008001124 */
[----:B-1----:R-:W-:Y:S05]  /*6d00*/  @!P0 BRA `(.L_x_100) ;  /* 0x0000005800e08947 */ /* 0x002fea0003800000 */
.L_x_99:
[----:B------:R-:W-:Y:S05]  /*6d10*/  BSYNC B0 ;  /* 0x0000000000007941 */ /* 0x000fea0003800000 */
.L_x_98:
[----:B------:R-:W-:Y:S01]  /*6d20*/  ISETP.NE.AND P0, PT, R112, RZ, PT ;  /* 0x000000ff7000720c */ /* 0x000fe20003f05270 */
[----:B------:R-:W-:Y:S11]  /*6d30*/  HFMA2 R105, -RZ, RZ, 0, 5.9604644775390625e-08 ;  /* 0x00000001ff697431 */ /* 0x000ff600000001ff */
[----:B------:R-:W-:Y:S01]  /*6d40*/  @!UPT UIADD3 URZ, UPT, UPT, URZ, URZ, URZ ;  /* 0x000000fffffff290 */ /* 0x000fe2000fffe0ff */
[----:B------:R3:W1:Y:S04]  /*6d50*/  @P0 LDS.128 R88, [R178+UR36+0x400] ;  /* 0x00040024b2580984 */ /* 0x0006680008000c00 */
[----:B------:R3:W1:Y:S04]  /*6d60*/  @P0 LDS.128 R92, [R177+0x400] ;  /* 0x00040000b15c0984 */ /* 0x0006680000000c00 */
[----:B------:R3:W1:Y:S04]  /*6d70*/  @P0 LDS.128 R100, [R176+0x400] ;  /* 0x00040000b0640984 */ /* 0x0006680000000c00 */
[----:B------:R3:W1:Y:S04]  /*6d80*/  @P0 LDS.128 R108, [R175+0x400] ;  /* 0x00040000af6c0984 */ /* 0x0006680000000c00 */
[----:B------:R3:W1:Y:S04]  /*6d90*/  @P0 LDS.128 R116, [R173+0x400] ;  /* 0x00040000ad740984 */ /* 0x0006680000000c00 */
[----:B------:R3:W1:Y:S04]  /*6da0*/  @P0 LDS.128 R124, [R172+0x400] ;  /* 0x00040000ac7c0984 */ /* 0x0006680000000c00 */
[----:B------:R3:W1:Y:S04]  /*6db0*/  @P0 LDS.128 R132, [R171+0x400] ;  /* 0x00040000ab840984 */ /* 0x0006680000000c00 */
[----:B------:R3:W1:Y:S02]  /*6dc0*/  @P0 LDS.128 R140, [R170+0x400] ;  /* 0x00040000aa8c0984 */ /* 0x0006640000000c00 */
.L_x_97:
[----:B------:R-:W-:Y:S05]  /*6dd0*/  BSYNC B1 ;  /* 0x0000000000017941 */ /* 0x000fea0003800000 */
.L_x_96:
[----:B------:R-:W-:Y:S05]  /*6de0*/  IMAD.IADD R64, R78, 0x1, R81 ;  /* 0x000000014e407824 */ /* 0x000fea00078e0251 */
[----:B-1----:R-:W-:Y:S04]  /*6df0*/  SHF.R.U32.HI R5, RZ, 0x15, R64 ;  /* 0x00000015ff057819 */ /* 0x002fe80000011640 */
[----:B------:R-:W-:Y:S01]  /*6e00*/  LOP3.LUT P0, RZ, R5, 0x3, R158, 0x48, !PT ;  /* 0x0000000305ff7812 */ /* 0x000fe2000780489e */
[----:B------:R-:W-:Y:S01]  /*6e10*/  @!UPT UIADD3 URZ, UPT, UPT, URZ, URZ, URZ ;  /* 0x000000fffffff290 */ /* 0x000fe2000fffe0ff */
[----:B----4-:R-:W-:Y:S11]  /*6e20*/  @P1 BRA `(.L_x_101) ;  /* 0x0000000000081947 */ /* 0x010ff60003800000 */
[----:B------:R-:W1:Y:S02]  /*6e30*/  SYNCS.PHASECHK.TRANS64.TRYWAIT P1, [UR36+0x80], R3 ;  /* 0x00008003ff0075a7 */ /* 0x000e640008021124 */
[----:B-1----:R-:W-:Y:S05]  /*6e40*/  @!P1 BRA `(.L_x_102) ;  /* 0x0000005800a89947 */ /* 0x002fea0003800000 */
.L_x_101:
[----:B------:R-:W-:Y:S05]  /*6e50*/  @!P0 BRA `(.L_x_103) ;  /* 0x0000000000408947 */ /* 0x000fea0003800000 */
[----:B------:R-:W4:Y:S01]  /*6e60*/  LDCU.64 UR8, c[0x4][0x70] ;  /* 0x01000e00ff0877ac */ /* 0x000f220008000a00 */
[----:B------:R-:W-:Y:S01]  /*6e70*/  MOV R15, 0x0 ;  /* 0x00000000000f7802 */ /* 0x000fe20000000f00 */
[----:B------:R-:W-:Y:S02]  /*6e80*/  HFMA2 R12, -RZ, RZ, 0, 5.9604644775390625e-08 ;  /* 0x00000001ff0c7431 */ /* 0x000fe400000001ff */
[----:B------:R-:W-:Y:S02]  /*6e90*/  IMAD.MOV.U32 R8, RZ, RZ, 0x192 ;  /* 0x00000192ff087424 */ /* 0x000fe400078e00ff */
[----:B------:R-:W-:Y:S01]  /*6ea0*/  IMAD.MOV.U32 R13, RZ, RZ, RZ ;  /* 0x000000ffff0d7224 */ /* 0x000fe200078e00ff */
[----:B------:R-:W5:Y:S01]  /*6eb0*/  LDCU.64 UR6, c[0x4][0x78] ;  /* 0x01000f00ff0677ac */ /* 0x000f620008000a00 */
[----:B------:R-:W1:Y:S01]  /*6ec0*/  LDC.64 R14, c[0x4][R15] ;  /* 0x010000000f0e7b82 */ /* 0x000e620000000a00 */
[----:B------:R-:W2:Y:S01]  /*6ed0*/  LDCU.64 UR4, c[0x4][0x10] ;  /* 0x01000200ff0477ac */ /* 0x000ea20008000a00 */
[----:B----4-:R-:W-:Y:S01]  /*6ee0*/  MOV R5, UR9 ;  /* 0x0000000900057c02 */ /* 0x010fe20008000f00 */
[----:B------:R-:W-:Y:S01]  /*6ef0*/  IMAD.U32 R4, RZ, RZ, UR8 ;  /* 0x00000008ff047e24 */ /* 0x000fe2000f8e00ff */
[----:B-----5:R-:W-:Y:S01]  /*6f00*/  MOV R7, UR7 ;  /* 0x0000000700077c02 */ /* 0x020fe20008000f00 */
[----:B------:R-:W-:Y:S01]  /*6f10*/  IMAD.U32 R6, RZ, RZ, UR6 ;  /* 0x00000006ff067e24 */ /* 0x000fe2000f8e00ff */
[----:B--2---:R-:W-:Y:S01]  /*6f20*/  MOV R11, UR5 ;  /* 0x00000005000b7c02 */ /* 0x004fe20008000f00 */
[----:B------:R-:W-:Y:S02]  /*6f30*/  IMAD.U32 R10, RZ, RZ, UR4 ;  /* 0x00000004ff0a7e24 */ /* 0x000fe4000f8e00ff */
[----:B------:R-:W-:Y:S07]  /*6f40*/  LEPC R20, `(.L_x_103) ;  /* 0x000000001014794e */ /* 0x000fee0000000000 */
[----:B-1-3--:R-:W-:Y:S05]  /*6f50*/  CALL.ABS.NOINC R14 ;  /* 0x000000000e007343 */ /* 0x00afea0003c00000 */
.L_x_103:
[----:B------:R-:W-:Y:S01]  /*6f60*/  SHF.L.U32 R80, R88, 0x10, RZ ;  /* 0x0000001058507819 */ /* 0x000fe200000006ff */
[----:B------:R-:W-:Y:S05]  /*6f70*/  WARPSYNC.ALL ;  /* 0x0000000000007948 */ /* 0x000fea0003800000 */
[----:B------:R-:W-:Y:S01]  /*6f80*/  R2UR UR4, R64 ;  /* 0x00000000400472ca */ /* 0x000fe200000e0000 */
[----:B------:R-:W-:Y:S01]  /*6f90*/  BSSY.RECONVERGENT B0, `(.L_x_104) ;  /* 0x0000102000007945 */ /* 0x000fe20003800200 */
[----:B------:R-:W-:Y:S02]  /*6fa0*/  LOP3.LUT R82, R88, 0xffff0000, RZ, 0xc0, !PT ;  /* 0xffff000058527812 */ /* 0x000fe400078ec0ff */
[----:B------:R-:W-:Y:S02]  /*6fb0*/  SHF.L.U32 R85, R89, 0x10, RZ ;  /* 0x0000001059557819 */ /* 0x000fe400000006ff */
[----:B------:R-:W-:Y:S02]  /*6fc0*/  SHF.L.U32 R87, R92, 0x10, RZ ;  /* 0x000000105c577819 */ /* 0x000fe400000006ff */
[----:B------:R-:W-:Y:S02]  /*6fd0*/  LOP3.LUT R84, R103, 0xffff0000, RZ, 0xc0, !PT ;  /* 0xffff000067547812 */ /* 0x000fe400078ec0ff */
[----:B------:R-:W-:Y:S03]  /*6fe0*/  ISETP.NE.AND P0, PT, R165, RZ, PT ;  /* 0x000000ffa500720c */ /* 0x000fe60003f05270 */
[----:B------:R-:W4:Y:S01]  /*6ff0*/  LDTM.x64 R4, tmem[UR4] ;  /* 0x00000004000479ee */ /* 0x000f220008340000 */
[----:B------:R-:W-:Y:S01]  /*7000*/  NOP ;  /* 0x0000000000007918 */ /* 0x000fe20000000000 */
[----:B------:R-:W-:Y:S04]  /*7010*/  UIADD3 UR4, UPT, UPT, UR36, 0x88, URZ ;  /* 0x0000008824047890 */ /* 0x000fe8000fffe0ff */
[----:B------:R-:W-:Y:S09]  /*7020*/  UPRMT UR4, UR61, 0x654, UR4 ;  /* 0x000006543d047896 */ /* 0x000ff20008000004 */
[----:B----4-:R-:W-:Y:S01]  /*7030*/  SYNCS.ARRIVE.TRANS64.RED.A1T0 RZ, [UR4], RZ ;  /* 0x000000ffffff79a7 */ /* 0x010fe20008100404 */
[C---:B-12---:R-:W-:Y:S01]  /*7040*/  FMUL R0, R76.reuse, R4 ;  /* 0x000000044c007220 */ /* 0x046fe20000400000 */
[C---:B------:R-:W-:Y:S01]  /*7050*/  FMUL R3, R76.reuse, R5 ;  /* 0x000000054c037220 */ /* 0x040fe20000400000 */
[C---:B------:R-:W-:Y:S01]  /*7060*/  FMUL R6, R76.reuse, R6 ;  /* 0x000000064c067220 */ /* 0x040fe20000400000 */
[----:B------:R-:W-:Y:S01]  /*7070*/  FMUL R7, R76, R7 ;  /* 0x000000074c077220 */ /* 0x000fe20000400000 */
[----:B------:R-:W-:Y:S01]  /*7080*/  FFMA R0, R83, R80, R0 ;  /* 0x0000005053007223 */ /* 0x000fe20000000000 */
[----:B------:R-:W-:Y:S01]  /*7090*/  LOP3.LUT R80, R89, 0xffff0000, RZ, 0xc0, !PT ;  /* 0xffff000059507812 */ /* 0x000fe200078ec0ff */
[C---:B------:R-:W-:Y:S01]  /*70a0*/  FFMA R3, R83.reuse, R82, R3 ;  /* 0x0000005253037223 */ /* 0x040fe20000000003 */
[C---:B------:R-:W-:Y:S01]  /*70b0*/  SHF.L.U32 R82, R90.reuse, 0x10, RZ ;  /* 0x000000105a527819 */ /* 0x040fe200000006ff */
[----:B------:R-:W-:Y:S01]  /*70c0*/  FFMA R6, R83, R85, R6 ;  /* 0x0000005553067223 */ /* 0x000fe20000000006 */
[----:B------:R-:W-:Y:S01]  /*70d0*/  SHF.L.U32 R85, R91, 0x10, RZ ;  /* 0x000000105b557819 */ /* 0x000fe200000006ff */
[----:B------:R-:W-:Y:S01]  /*70e0*/  FFMA R7, R83, R80, R7 ;  /* 0x0000005053077223 */ /* 0x000fe20000000007 */
[----:B------:R-:W-:Y:S01]  /*70f0*/  LOP3.LUT R80, R90, 0xffff0000, RZ, 0xc0, !PT ;  /* 0xffff00005a507812 */ /* 0x000fe200078ec0ff */
[C---:B------:R-:W-:Y:S01]  /*7100*/  FMUL R4, R76.reuse, R8 ;  /* 0x000000084c047220 */ /* 0x040fe20000400000 */
[----:B------:R-:W-:Y:S01]  /*7110*/  F2FP.BF16.F32.PACK_AB R96, R3, R0 ;  /* 0x000000000360723e */ /* 0x000fe200000010ff */
[C---:B------:R-:W-:Y:S01]  /*7120*/  FMUL R5, R76.reuse, R9 ;  /* 0x000000094c057220 */ /* 0x040fe20000400000 */
[----:B------:R-:W-:Y:S01]  /*7130*/  F2FP.BF16.F32.PACK_AB R97, R7, R6 ;  /* 0x000000060761723e */ /* 0x000fe200000010ff */
[----:B------:R-:W-:Y:S01]  /*7140*/  FFMA R4, R83, R82, R4 ;  /* 0x0000005253047223 */ /* 0x000fe20000000004 */
[----:B------:R-:W-:Y:S01]  /*7150*/  LOP3.LUT R82, R91, 0xffff0000, RZ, 0xc0, !PT ;  /* 0xffff00005b527812 */ /* 0x000fe200078ec0ff */
[----:B------:R-:W-:Y:S01]  /*7160*/  FMUL R10, R76, R10 ;  /* 0x0000000a4c0a7220 */ /* 0x000fe20000400000 */
[----:B------:R-:W-:Y:S01]  /*7170*/  FFMA R5, R83, R80, R5 ;  /* 0x0000005053057223 */ /* 0x000fe20000000005 */
[----:B------:R-:W-:Y:S01]  /*7180*/  LOP3.LUT R80, R92, 0xffff0000, RZ, 0xc0, !PT ;  /* 0xffff00005c507812 */ /* 0x000fe200078ec0ff */
[C---:B------:R-:W-:Y:S01]  /*7190*/  FMUL R11, R76.reuse, R11 ;  /* 0x0000000b4c0b7220 */ /* 0x040fe20000400000 */
[C---:B------:R-:W-:Y:S01]  /*71a0*/  FMUL R8, R76.reuse, R12 ;  /* 0x0000000c4c087220 */ /* 0x040fe20000400000 */
[----:B------:R-:W-:Y:S01]  /*71b0*/  FMUL R9, R76, R13 ;  /* 0x0000000d4c097220 */ /* 0x000fe20000400000 */
[----:B------:R-:W-:Y:S01]  /*71c0*/  F2FP.BF16.F32.PACK_AB R98, R5, R4 ;  /* 0x000000040562723e */ /* 0x000fe200000010ff */
[C---:B------:R-:W-:Y:S01]  /*71d0*/  FFMA R10, R83.reuse, R85, R10 ;  /* 0x00000055530a7223 */ /* 0x040fe2000000000a */
[----:B------:R-:W-:Y:S01]  /*71e0*/  SHF.L.U32 R85, R94, 0x10, RZ ;  /* 0x000000105e557819 */ /* 0x000fe200000006ff */
[----:B------:R-:W-:Y:S01]  /*71f0*/  FFMA R11, R83, R82, R11 ;  /* 0x00000052530b7223 */ /* 0x000fe2000000000b */
[----:B------:R-:W-:Y:S01]  /*7200*/  SHF.L.U32 R82, R93, 0x10, RZ ;  /* 0x000000105d527819 */ /* 0x000fe200000006ff */
[----:B------:R-:W-:Y:S01]  /*7210*/  FFMA R8, R83, R87, R8 ;  /* 0x0000005753087223 */ /* 0x000fe20000000008 */
[----:B------:R-:W-:Y:S01]  /*7220*/  SHF.L.U32 R87, R95, 0x10, RZ ;  /* 0x000000105f577819 */ /* 0x000fe200000006ff */
[----:B------:R-:W-:Y:S01]  /*7230*/  FFMA R9, R83, R80, R9 ;  /* 0x0000005053097223 */ /* 0x000fe20000000009 */
[----:B------:R-:W-:Y:S01]  /*7240*/  LOP3.LUT R80, R93, 0xffff0000, RZ, 0xc0, !PT ;  /* 0xffff00005d507812 */ /* 0x000fe200078ec0ff */
[C---:B------:R-:W-:Y:S01]  /*7250*/  FMUL R14, R76.reuse, R14 ;  /* 0x0000000e4c0e7220 */ /* 0x040fe20000400000 */
[----:B------:R-:W-:Y:S01]  /*7260*/  F2FP.BF16.F32.PACK_AB R99, R11, R10 ;  /* 0x0000000a0b63723e */ /* 0x000fe200000010ff */
[----:B------:R-:W-:Y:S01]  /*7270*/  FMUL R15, R76, R15 ;  /* 0x0000000f4c0f7220 */ /* 0x000fe20000400000 */
[----:B------:R-:W-:Y:S01]  /*7280*/  F2FP.BF16.F32.PACK_AB R120, R9, R8 ;  /* 0x000000080978723e */ /* 0x000fe200000010ff */
[C---:B------:R-:W-:Y:S01]  /*7290*/  FFMA R14, R83.reuse, R82, R14 ;  /* 0x00000052530e7223 */ /* 0x040fe2000000000e */
[----:B------:R-:W-:Y:S01]  /*72a0*/  LOP3.LUT R82, R94, 0xffff0000, RZ, 0xc0, !PT ;  /* 0xffff00005e527812 */ /* 0x000fe200078ec0ff */
[C---:B------:R-:W-:Y:S01]  /*72b0*/  FMUL R12, R76.reuse, R16 ;  /* 0x000000104c0c7220 */ /* 0x040fe20000400000 */
        /* <DEDUP_REMOVED lines=8> */
[C---:B------:R-:W-:Y:S01]  /*7340*/  FFMA R13, R83.reuse, R82, R13 ;  /* 0x00000052530d7223 */ /* 0x040fe2000000000d */
[C---:B------:R-:W-:Y:S01]  /*7350*/  LOP3.LUT R82, R100.reuse, 0xffff0000, RZ, 0xc0, !PT ;  /* 0xffff000064527812 */ /* 0x040fe200078ec0ff */
[----:B------:R-:W-:Y:S01]  /*7360*/  FFMA R18, R83, R87, R18 ;  /* 0x0000005753127223 */ /* 0x000fe20000000012 */
[----:B------:R-:W-:Y:S01]  /*7370*/  SHF.L.U32 R87, R103, 0x10, RZ ;  /* 0x0000001067577819 */ /* 0x000fe200000006ff */
[----:B------:R-:W-:Y:S01]  /*7380*/  FFMA R19, R83, R80, R19 ;  /* 0x0000005053137223 */ /* 0x000fe20000000013 */
[----:B------:R-:W-:Y:S01]  /*7390*/  SHF.L.U32 R80, R100, 0x10, RZ ;  /* 0x0000001064507819 */ /* 0x000fe200000006ff */
[C---:B------:R-:W-:Y:S01]  /*73a0*/  FMUL R16, R76.reuse, R20 ;  /* 0x000000144c107220 */ /* 0x040fe20000400000 */
[----:B------:R-:W-:Y:S01]  /*73b0*/  F2FP.BF16.F32.PACK_AB R122, R13, R12 ;  /* 0x0000000c0d7a723e */ /* 0x000fe200000010ff */
[C---:B------:R-:W-:Y:S01]  /*73c0*/  FMUL R17, R76.reuse, R21 ;  /* 0x000000154c117220 */ /* 0x040fe20000400000 */
[----:B------:R-:W-:Y:S01]  /*73d0*/  F2FP.BF16.F32.PACK_AB R123, R19, R18 ;  /* 0x00000012137b723e */ /* 0x000fe200000010ff */
[----:B------:R-:W-:Y:S01]  /*73e0*/  FFMA R16, R83, R80, R16 ;  /* 0x0000005053107223 */ /* 0x000fe20000000010 */
[----:B------:R-:W-:Y:S01]  /*73f0*/  SHF.L.U32 R80, R101, 0x10, RZ ;  /* 0x0000001065507819 */ /* 0x000fe200000006ff */
[----:B------:R-:W-:Y:S01]  /*7400*/  FMUL R22, R76, R22 ;  /* 0x000000164c167220 */ /* 0x000fe20000400000 */
[C---:B------:R-:W-:Y:S01]  /*7410*/  FFMA R17, R83.reuse, R82, R17 ;  /* 0x0000005253117223 */ /* 0x040fe20000000011 */
[----:B------:R-:W-:Y:S01]  /*7420*/  LOP3.LUT R82, R102, 0xffff0000, RZ, 0xc0, !PT ;  /* 0xffff000066527812 */ /* 0x000fe200078ec0ff */
[C---:B------:R-:W-:Y:S01]  /*7430*/  FMUL R23, R76.reuse, R23 ;  /* 0x000000174c177220 */ /* 0x040fe20000400000 */
[----:B------:R-:W-:Y:S01]  /*7440*/  FFMA R22, R83, R80, R22 ;  /* 0x0000005053167223 */ /* 0x000fe20000000016 */
[----:B------:R-:W-:Y:S01]  /*7450*/  LOP3.LUT R80, R101, 0xffff0000, RZ, 0xc0, !PT ;  /* 0xffff000065507812 */ /* 0x000fe200078ec0ff */
[C---:B------:R-:W-:Y:S01]  /*7460*/  FMUL R20, R76.reuse, R24 ;  /* 0x000000184c147220 */ /* 0x040fe20000400000 */
[----:B------:R-:W-:Y:S01]  /*7470*/  F2FP.BF16.F32.PACK_AB R128, R17, R16 ;  /* 0x000000101180723e */ /* 0x000fe200000010ff */
[C---:B------:R-:W-:Y:S01]  /*7480*/  FMUL R21, R76.reuse, R25 ;  /* 0x000000194c157220 */ /* 0x040fe20000400000 */
[----:B------:R-:W-:Y:S01]  /*7490*/  FMUL R26, R76, R26 ;  /* 0x0000001a4c1a7220 */ /* 0x000fe20000400000 */
[C---:B------:R-:W-:Y:S01]  /*74a0*/  FFMA R23, R83.reuse, R80, R23 ;  /* 0x0000005053177223 */ /* 0x040fe20000000017 */
[----:B------:R-:W-:Y:S01]  /*74b0*/  SHF.L.U32 R80, R108, 0x10, RZ ;  /* 0x000000106c507819 */ /* 0x000fe200000006ff */
[C---:B------:R-:W-:Y:S01]  /*74c0*/  FMUL R27, R76.reuse, R27 ;  /* 0x0000001b4c1b7220 */ /* 0x040fe20000400000 */
[----:B------:R-:W-:Y:S01]  /*74d0*/  FFMA R20, R83, R85, R20 ;  /* 0x0000005553147223 */ /* 0x000fe20000000014 */
[----:B------:R-:W-:Y:S01]  /*74e0*/  SHF.L.U32 R85, R109, 0x10, RZ ;  /* 0x000000106d557819 */ /* 0x000fe200000006ff */
[----:B------:R-:W-:Y:S01]  /*74f0*/  FMUL R24, R76, R28 ;  /* 0x0000001c4c187220 */ /* 0x000fe20000400000 */
[----:B------:R-:W-:Y:S01]  /*7500*/  F2FP.BF16.F32.PACK_AB R129, R23, R22 ;  /* 0x000000161781723e */ /* 0x000fe200000010ff */
[C---:B------:R-:W-:Y:S01]  /*7510*/  FFMA R21, R83.reuse, R82, R21 ;  /* 0x0000005253157223 */ /* 0x040fe20000000015 */
[----:B------:R-:W-:Y:S01]  /*7520*/  LOP3.LUT R82, R108, 0xffff0000, RZ, 0xc0, !PT ;  /* 0xffff00006c527812 */ /* 0x000fe200078ec0ff */
[----:B------:R-:W-:Y:S01]  /*7530*/  FFMA R26, R83, R87, R26 ;  /* 0x00000057531a7223 */ /* 0x000fe2000000001a */
[----:B------:R-:W-:Y:S01]  /*7540*/  SHF.L.U32 R87, R111, 0x10, RZ ;  /* 0x000000106f577819 */ /* 0x000fe200000006ff */
[----:B------:R-:W-:Y:S01]  /*7550*/  FFMA R27, R83, R84, R27 ;  /* 0x00000054531b7223 */ /* 0x000fe2000000001b */
[----:B------:R-:W-:Y:S01]  /*7560*/  F2FP.BF16.F32.PACK_AB R130, R21, R20 ;  /* 0x000000141582723e */ /* 0x000fe200000010ff */
[----:B------:R-:W-:Y:S01]  /*7570*/  FFMA R24, R83, R80, R24 ;  /* 0x0000005053187223 */ /* 0x000fe20000000018 */
[----:B------:R-:W-:Y:S01]  /*7580*/  LOP3.LUT R80, R109, 0xffff0000, RZ, 0xc0, !PT ;  /* 0xffff00006d507812 */ /* 0x000fe200078ec0ff */
[C---:B------:R-:W-:Y:S01]  /*7590*/  FMUL R25, R76.reuse, R29 ;  /* 0x0000001d4c197220 */ /* 0x040fe20000400000 */
[----:B------:R-:W-:Y:S01]  /*75a0*/  F2FP.BF16.F32.PACK_AB R131, R27, R26 ;  /* 0x0000001a1b83723e */ /* 0x000fe200000010ff */
[C---:B------:R-:W-:Y:S01]  /*75b0*/  FMUL R30, R76.reuse, R30 ;  /* 0x0000001e4c1e7220 */ /* 0x040fe20000400000 */
[----:B------:R-:W-:Y:S01]  /*75c0*/  LOP3.LUT R84, R143, 0xffff0000, RZ, 0xc0, !PT ;  /* 0xffff00008f547812 */ /* 0x000fe200078ec0ff */
[----:B------:R-:W-:Y:S01]  /*75d0*/  FMUL R31, R76, R31 ;  /* 0x0000001f4c1f7220 */ /* 0x000fe20000400000 */
[----:B------:R-:W-:Y:S01]  /*75e0*/  FFMA R25, R83, R82, R25 ;  /* 0x0000005253197223 */ /* 0x000fe20000000019 */
[----:B------:R-:W-:Y:S01]  /*75f0*/  LOP3.LUT R82, R111, 0xffff0000, RZ, 0xc0, !PT ;  /* 0xffff00006f527812 */ /* 0x000fe200078ec0ff */
[C---:B------:R-:W-:Y:S01]  /*7600*/  FFMA R30, R83.reuse, R85, R30 ;  /* 0x00000055531e7223 */ /* 0x040fe2000000001e */
[C---:B------:R-:W-:Y:S01]  /*7610*/  SHF.L.U32 R85, R110.reuse, 0x10, RZ ;  /* 0x000000106e557819 */ /* 0x040fe200000006ff */
[C---:B------:R-:W-:Y:S01]  /*7620*/  FFMA R31, R83.reuse, R80, R31 ;  /* 0x00000050531f7223 */ /* 0x040fe2000000001f */
[----:B------:R-:W-:Y:S01]  /*7630*/  LOP3.LUT R80, R110, 0xffff0000, RZ, 0xc0, !PT ;  /* 0xffff00006e507812 */ /* 0x000fe200078ec0ff */
[C---:B------:R-:W-:Y:S01]  /*7640*/  FMUL R28, R76.reuse, R32 ;  /* 0x000000204c1c7220 */ /* 0x040fe20000400000 */
[C---:B------:R-:W-:Y:S01]  /*7650*/  FMUL R29, R76.reuse, R33 ;  /* 0x000000214c1d7220 */ /* 0x040fe20000400000 */
[C---:B------:R-:W-:Y:S01]  /*7660*/  FMUL R34, R76.reuse, R34 ;  /* 0x000000224c227220 */ /* 0x040fe20000400000 */
[----:B------:R-:W-:Y:S01]  /*7670*/  FMUL R35, R76, R35 ;  /* 0x000000234c237220 */ /* 0x000fe20000400000 */
[----:B------:R-:W-:Y:S01]  /*7680*/  FFMA R28, R83, R85, R28 ;  /* 0x00000055531c7223 */ /* 0x000fe2000000001c */
[----:B------:R-:W-:Y:S01]  /*7690*/  SHF.L.U32 R85, R117, 0x10, RZ ;  /* 0x0000001075557819 */ /* 0x000fe200000006ff */
[C---:B------:R-:W-:Y:S01]  /*76a0*/  FFMA R29, R83.reuse, R80, R29 ;  /* 0x00000050531d7223 */ /* 0x040fe2000000001d */
[C---:B------:R-:W-:Y:S01]  /*76b0*/  SHF.L.U32 R80, R116.reuse, 0x10, RZ ;  /* 0x0000001074507819 */ /* 0x040fe200000006ff */
[----:B------:R-:W-:Y:S01]  /*76c0*/  FFMA R34, R83, R87, R34 ;  /* 0x0000005753227223 */ /* 0x000fe20000000022 */
[----:B------:R-:W-:Y:S01]  /*76d0*/  SHF.L.U32 R87, R119, 0x10, RZ ;  /* 0x0000001077577819 */ /* 0x000fe200000006ff */
[C---:B------:R-:W-:Y:S01]  /*76e0*/  FFMA R35, R83.reuse, R82, R35 ;  /* 0x0000005253237223 */ /* 0x040fe20000000023 */
[----:B------:R-:W-:Y:S01]  /*76f0*/  LOP3.LUT R82, R116, 0xffff0000, RZ, 0xc0, !PT ;  /* 0xffff000074527812 */ /* 0x000fe200078ec0ff */
[C---:B------:R-:W-:Y:S01]  /*7700*/  FMUL R32, R76.reuse, R36 ;  /* 0x000000244c207220 */ /* 0x040fe20000400000 */
[C---:B------:R-:W-:Y:S01]  /*7710*/  FMUL R33, R76.reuse, R37 ;  /* 0x000000254c217220 */ /* 0x040fe20000400000 */
[----:B------:R-:W-:Y:S01]  /*7720*/  FMUL R38, R76, R38 ;  /* 0x000000264c267220 */ /* 0x000fe20000400000 */
[----:B------:R1:W-:Y:S01]  /*7730*/  STS.128 [R178+UR36+0x400], R96 ;  /* 0x00040060b2007988 */ /* 0x0003e20008000c24 */
[----:B------:R-:W-:Y:S01]  /*7740*/  FFMA R32, R83, R80, R32 ;  /* 0x0000005053207223 */ /* 0x000fe20000000020 */
[----:B------:R-:W-:Y:S01]  /*7750*/  LOP3.LUT R80, R117, 0xffff0000, RZ, 0xc0, !PT ;  /* 0xffff000075507812 */ /* 0x000fe200078ec0ff */
[C---:B------:R-:W-:Y:S01]  /*7760*/  FFMA R33, R83.reuse, R82, R33 ;  /* 0x0000005253217223 */ /* 0x040fe20000000021 */
[----:B------:R-:W-:Y:S01]  /*7770*/  LOP3.LUT R82, R118, 0xffff0000, RZ, 0xc0, !PT ;  /* 0xffff000076527812 */ /* 0x000fe200078ec0ff */
[----:B------:R-:W-:Y:S01]  /*7780*/  FMUL R39, R76, R39 ;  /* 0x000000274c277220 */ /* 0x000fe20000400000 */
[C---:B------:R-:W-:Y:S01]  /*7790*/  FFMA R38, R83.reuse, R85, R38 ;  /* 0x0000005553267223 */ /* 0x040fe20000000026 */
[----:B------:R-:W-:Y:S01]  /*77a0*/  SHF.L.U32 R85, R118, 0x10, RZ ;  /* 0x0000001076557819 */ /* 0x000fe200000006ff */
[C---:B------:R-:W-:Y:S01]  /*77b0*/  FMUL R36, R76.reuse, R40 ;  /* 0x000000284c247220 */ /* 0x040fe20000400000 */
[----:B------:R-:W-:Y:S01]  /*77c0*/  FFMA R39, R83, R80, R39 ;  /* 0x0000005053277223 */ /* 0x000fe20000000027 */
[----:B------:R-:W-:Y:S01]  /*77d0*/  LOP3.LUT R80, R119, 0xffff0000, RZ, 0xc0, !PT ;  /* 0xffff000077507812 */ /* 0x000fe200078ec0ff */
[C---:B------:R-:W-:Y:S01]  /*77e0*/  FMUL R37, R76.reuse, R41 ;  /* 0x000000294c257220 */ /* 0x040fe20000400000 */
[C---:B------:R-:W-:Y:S01]  /*77f0*/  FMUL R42, R76.reuse, R42 ;  /* 0x0000002a4c2a7220 */ /* 0x040fe20000400000 */
[----:B------:R-:W-:Y:S01]  /*7800*/  FMUL R43, R76, R43 ;  /* 0x0000002b4c2b7220 */ /* 0x000fe20000400000 */
[C---:B------:R-:W-:Y:S01]  /*7810*/  FFMA R36, R83.reuse, R85, R36 ;  /* 0x0000005553247223 */ /* 0x040fe20000000024 */
[C---:B------:R-:W-:Y:S01]  /*7820*/  SHF.L.U32 R85, R124.reuse, 0x10, RZ ;  /* 0x000000107c557819 */ /* 0x040fe200000006ff */
[----:B------:R2:W-:Y:S01]  /*7830*/  STS.128 [R177+0x400], R120 ;  /* 0x00040078b1007388 */ /* 0x0005e20000000c00 */
[----:B------:R-:W-:Y:S01]  /*7840*/  FFMA R37, R83, R82, R37 ;  /* 0x0000005253257223 */ /* 0x000fe20000000025 */
[----:B------:R-:W-:Y:S01]  /*7850*/  LOP3.LUT R82, R125, 0xffff0000, RZ, 0xc0, !PT ;  /* 0xffff00007d527812 */ /* 0x000fe200078ec0ff */
[----:B------:R-:W-:Y:S01]  /*7860*/  FFMA R42, R83, R87, R42 ;  /* 0x00000057532a7223 */ /* 0x000fe2000000002a */
[----:B------:R-:W-:Y:S01]  /*7870*/  SHF.L.U32 R87, R125, 0x10, RZ ;  /* 0x000000107d577819 */ /* 0x000fe200000006ff */
        /* <DEDUP_REMOVED lines=8> */
[----:B------:R4:W-:Y:S01]  /*7900*/  STS.128 [R176+0x400], R128 ;  /* 0x00040080b0007388 */ /* 0x0009e20000000c00 */
[C---:B------:R-:W-:Y:S01]  /*7910*/  FFMA R41, R83.reuse, R80, R41 ;  /* 0x0000005053297223 */ /* 0x040fe20000000029 */
[C---:B------:R-:W-:Y:S01]  /*7920*/  SHF.L.U32 R80, R126.reuse, 0x10, RZ ;  /* 0x000000107e507819 */ /* 0x040fe200000006ff */
[----:B------:R-:W-:Y:S01]  /*7930*/  FFMA R46, R83, R87, R46 ;  /* 0x00000057532e7223 */ /* 0x000fe2000000002e */
[----:B------:R-:W-:Y:S01]  /*7940*/  SHF.L.U32 R87, R133, 0x10, RZ ;  /* 0x0000001085577819 */ /* 0x000fe200000006ff */
[----:B------:R-:W-:Y:S01]  /*7950*/  FFMA R47, R83, R82, R47 ;  /* 0x00000052532f7223 */ /* 0x000fe2000000002f */
[----:B------:R-:W-:Y:S01]  /*7960*/  LOP3.LUT R82, R126, 0xffff0000, RZ, 0xc0, !PT ;  /* 0xffff00007e527812 */ /* 0x000fe200078ec0ff */
[C---:B------:R-:W-:Y:S01]  /*7970*/  FMUL R44, R76.reuse, R48 ;  /* 0x000000304c2c7220 */ /* 0x040fe20000400000 */
[----:B-1----:R-:W-:Y:S01]  /*7980*/  F2FP.BF16.F32.PACK_AB R96, R25, R24 ;  /* 0x000000181960723e */ /* 0x002fe200000010ff */
[C---:B------:R-:W-:Y:S01]  /*7990*/  FMUL R45, R76.reuse, R49 ;  /* 0x000000314c2d7220 */ /* 0x040fe20000400000 */
[----:B------:R-:W-:Y:S01]  /*79a0*/  F2FP.BF16.F32.PACK_AB R97, R31, R30 ;  /* 0x0000001e1f61723e */ /* 0x000fe200000010ff */
[----:B------:R-:W-:Y:S01]  /*79b0*/  FMUL R50, R76, R50 ;  /* 0x000000324c327220 */ /* 0x000fe20000400000 */
[----:B------:R-:W-:Y:S01]  /*79c0*/  F2FP.BF16.F32.PACK_AB R98, R29, R28 ;  /* 0x0000001c1d62723e */ /* 0x000fe200000010ff */
[----:B------:R-:W-:Y:S01]  /*79d0*/  FFMA R44, R83, R80, R44 ;  /* 0x00000050532c7223 */ /* 0x000fe2000000002c */
[----:B------:R-:W-:Y:S01]  /*79e0*/  LOP3.LUT R80, R127, 0xffff0000, RZ, 0xc0, !PT ;  /* 0xffff00007f507812 */ /* 0x000fe200078ec0ff */
[----:B------:R-:W-:Y:S01]  /*79f0*/  FFMA R45, R83, R82, R45 ;  /* 0x00000052532d7223 */ /* 0x000fe2000000002d */
[----:B------:R-:W-:Y:S01]  /*7a00*/  LOP3.LUT R82, R132, 0xffff0000, RZ, 0xc0, !PT ;  /* 0xffff000084527812 */ /* 0x000fe200078ec0ff */
[----:B------:R-:W-:Y:S01]  /*7a10*/  FMUL R51, R76, R51 ;  /* 0x000000334c337220 */ /* 0x000fe20000400000 */
[----:B------:R-:W-:Y:S01]  /*7a20*/  F2FP.BF16.F32.PACK_AB R99, R35, R34 ;  /* 0x000000222363723e */ /* 0x000fe200000010ff */
[----:B------:R-:W-:Y:S01]  /*7a30*/  FFMA R50, R83, R85, R50 ;  /* 0x0000005553327223 */ /* 0x000fe20000000032 */
[----:B------:R-:W-:Y:S01]  /*7a40*/  SHF.L.U32 R85, R132, 0x10, RZ ;  /* 0x0000001084557819 */ /* 0x000fe200000006ff */
[C---:B------:R-:W-:Y:S01]  /*7a50*/  FMUL R48, R76.reuse, R52 ;  /* 0x000000344c307220 */ /* 0x040fe20000400000 */
[----:B--2---:R-:W-:Y:S01]  /*7a60*/  F2FP.BF16.F32.PACK_AB R120, R33, R32 ;  /* 0x000000202178723e */ /* 0x004fe200000010ff */
[----:B------:R-:W-:Y:S01]  /*7a70*/  FFMA R51, R83, R80, R51 ;  /* 0x0000005053337223 */ /* 0x000fe20000000033 */
[----:B------:R-:W-:Y:S01]  /*7a80*/  LOP3.LUT R80, R133, 0xffff0000, RZ, 0xc0, !PT ;  /* 0xffff000085507812 */ /* 0x000fe200078ec0ff */
[----:B------:R1:W-:Y:S01]  /*7a90*/  STS.128 [R175+0x400], R96 ;  /* 0x00040060af007388 */ /* 0x0003e20000000c00 */
[----:B------:R-:W-:Y:S01]  /*7aa0*/  F2FP.BF16.F32.PACK_AB R121, R39, R38 ;  /* 0x000000262779723e */ /* 0x000fe200000010ff */
[C---:B------:R-:W-:Y:S01]  /*7ab0*/  FMUL R49, R76.reuse, R53 ;  /* 0x000000354c317220 */ /* 0x040fe20000400000 */
[----:B------:R-:W-:Y:S01]  /*7ac0*/  F2FP.BF16.F32.PACK_AB R122, R37, R36 ;  /* 0x00000024257a723e */ /* 0x000fe200000010ff */
[C---:B------:R-:W-:Y:S01]  /*7ad0*/  FMUL R54, R76.reuse, R54 ;  /* 0x000000364c367220 */ /* 0x040fe20000400000 */
[----:B------:R-:W-:Y:S01]  /*7ae0*/  F2FP.BF16.F32.PACK_AB R123, R43, R42 ;  /* 0x0000002a2b7b723e */ /* 0x000fe200000010ff */
[----:B------:R-:W-:Y:S01]  /*7af0*/  FMUL R55, R76, R55 ;  /* 0x000000374c377220 */ /* 0x000fe20000400000 */
[----:B----4-:R-:W-:Y:S01]  /*7b00*/  F2FP.BF16.F32.PACK_AB R128, R41, R40 ;  /* 0x000000282980723e */ /* 0x010fe200000010ff */
[C---:B------:R-:W-:Y:S01]  /*7b10*/  FFMA R48, R83.reuse, R85, R48 ;  /* 0x0000005553307223 */ /* 0x040fe20000000030 */
[C---:B------:R-:W-:Y:S01]  /*7b20*/  FFMA R49, R83.reuse, R82, R49 ;  /* 0x0000005253317223 */ /* 0x040fe20000000031 */
[----:B------:R1:W-:Y:S01]  /*7b30*/  STS.128 [R173+0x400], R120 ;  /* 0x00040078ad007388 */ /* 0x0003e20000000c00 */
[C---:B------:R-:W-:Y:S01]  /*7b40*/  SHF.L.U32 R85, R134.reuse, 0x10, RZ ;  /* 0x0000001086557819 */ /* 0x040fe200000006ff */
[----:B------:R-:W-:Y:S01]  /*7b50*/  FFMA R54, R83, R87, R54 ;  /* 0x0000005753367223 */ /* 0x000fe20000000036 */
[----:B------:R-:W-:Y:S01]  /*7b60*/  SHF.L.U32 R87, R135, 0x10, RZ ;  /* 0x0000001087577819 */ /* 0x000fe200000006ff */
[----:B------:R-:W-:Y:S01]  /*7b70*/  FFMA R55, R83, R80, R55 ;  /* 0x0000005053377223 */ /* 0x000fe20000000037 */
[----:B------:R-:W-:Y:S01]  /*7b80*/  LOP3.LUT R80, R134, 0xffff0000, RZ, 0xc0, !PT ;  /* 0xffff000086507812 */ /* 0x000fe200078ec0ff */
[C---:B------:R-:W-:Y:S01]  /*7b90*/  FMUL R52, R76.reuse, R56 ;  /* 0x000000384c347220 */ /* 0x040fe20000400000 */
[----:B------:R-:W-:Y:S01]  /*7ba0*/  LOP3.LUT R82, R135, 0xffff0000, RZ, 0xc0, !PT ;  /* 0xffff000087527812 */ /* 0x000fe200078ec0ff */
[C---:B------:R-:W-:Y:S01]  /*7bb0*/  FMUL R53, R76.reuse, R57 ;  /* 0x000000394c357220 */ /* 0x040fe20000400000 */
[C---:B------:R-:W-:Y:S01]  /*7bc0*/  FMUL R58, R76.reuse, R58 ;  /* 0x0000003a4c3a7220 */ /* 0x040fe20000400000 */
[----:B------:R-:W-:Y:S01]  /*7bd0*/  FMUL R59, R76, R59 ;  /* 0x0000003b4c3b7220 */ /* 0x000fe20000400000 */
[C---:B------:R-:W-:Y:S01]  /*7be0*/  FFMA R52, R83.reuse, R85, R52 ;  /* 0x0000005553347223 */ /* 0x040fe20000000034 */
[C---:B------:R-:W-:Y:S01]  /*7bf0*/  FFMA R53, R83.reuse, R80, R53 ;  /* 0x0000005053357223 */ /* 0x040fe20000000035 */
[C---:B------:R-:W-:Y:S01]  /*7c00*/  FFMA R58, R83.reuse, R87, R58 ;  /* 0x00000057533a7223 */ /* 0x040fe2000000003a */
[----:B------:R-:W-:Y:S01]  /*7c10*/  FFMA R59, R83, R82, R59 ;  /* 0x00000052533b7223 */ /* 0x000fe2000000003b */
[----:B------:R-:W-:Y:S01]  /*7c20*/  SHF.L.U32 R80, R140, 0x10, RZ ;  /* 0x000000108c507819 */ /* 0x000fe200000006ff */
[----:B------:R-:W-:Y:S01]  /*7c30*/  FMUL R56, R76, R60 ;  /* 0x0000003c4c387220 */ /* 0x000fe20000400000 */
[----:B------:R-:W-:Y:S01]  /*7c40*/  LOP3.LUT R82, R140, 0xffff0000, RZ, 0xc0, !PT ;  /* 0xffff00008c527812 */ /* 0x000fe200078ec0ff */
[C---:B------:R-:W-:Y:S01]  /*7c50*/  FMUL R57, R76.reuse, R61 ;  /* 0x0000003d4c397220 */ /* 0x040fe20000400000 */
[----:B------:R-:W-:Y:S01]  /*7c60*/  SHF.L.U32 R85, R141, 0x10, RZ ;  /* 0x000000108d557819 */ /* 0x000fe200000006ff */
[C---:B------:R-:W-:Y:S01]  /*7c70*/  FMUL R62, R76.reuse, R62 ;  /* 0x0000003e4c3e7220 */ /* 0x040fe20000400000 */
[----:B------:R-:W-:Y:S01]  /*7c80*/  F2FP.BF16.F32.PACK_AB R129, R47, R46 ;  /* 0x0000002e2f81723e */ /* 0x000fe200000010ff */
[----:B------:R-:W-:Y:S01]  /*7c90*/  FFMA R56, R83, R80, R56 ;  /* 0x0000005053387223 */ /* 0x000fe20000000038 */
[----:B------:R-:W-:Y:S01]  /*7ca0*/  F2FP.BF16.F32.PACK_AB R130, R45, R44 ;  /* 0x0000002c2d82723e */ /* 0x000fe200000010ff */
[----:B------:R-:W-:Y:S01]  /*7cb0*/  FFMA R57, R83, R82, R57 ;  /* 0x0000005253397223 */ /* 0x000fe20000000039 */
[----:B------:R-:W-:Y:S01]  /*7cc0*/  F2FP.BF16.F32.PACK_AB R131, R51, R50 ;  /* 0x000000323383723e */ /* 0x000fe200000010ff */
[----:B------:R-:W-:Y:S01]  /*7cd0*/  FFMA R62, R83, R85, R62 ;  /* 0x00000055533e7223 */ /* 0x000fe2000000003e */
[----:B------:R-:W-:Y:S01]  /*7ce0*/  LOP3.LUT R80, R141, 0xffff0000, RZ, 0xc0, !PT ;  /* 0xffff00008d507812 */ /* 0x000fe200078ec0ff */
[----:B------:R-:W-:Y:S01]  /*7cf0*/  FMUL R63, R76, R63 ;  /* 0x0000003f4c3f7220 */ /* 0x000fe20000400000 */
[----:B------:R-:W-:Y:S01]  /*7d00*/  SHF.L.U32 R85, R142, 0x10, RZ ;  /* 0x000000108e557819 */ /* 0x000fe200000006ff */
[----:B------:R1:W-:Y:S01]  /*7d10*/  STS.128 [R172+0x400], R128 ;  /* 0x00040080ac007388 */ /* 0x0003e20000000c00 */
[----:B------:R-:W-:Y:S01]  /*7d20*/  FMUL R60, R76, R64 ;  /* 0x000000404c3c7220 */ /* 0x000fe20000400000 */
[----:B------:R-:W-:Y:S01]  /*7d30*/  LOP3.LUT R82, R142, 0xffff0000, RZ, 0xc0, !PT ;  /* 0xffff00008e527812 */ /* 0x000fe200078ec0ff */
[C---:B------:R-:W-:Y:S01]  /*7d40*/  FMUL R61, R76.reuse, R65 ;  /* 0x000000414c3d7220 */ /* 0x040fe20000400000 */
[----:B------:R-:W-:Y:S01]  /*7d50*/  SHF.L.U32 R87, R143, 0x10, RZ ;  /* 0x000000108f577819 */ /* 0x000fe200000006ff */
[C---:B------:R-:W-:Y:S01]  /*7d60*/  FMUL R66, R76.reuse, R66 ;  /* 0x000000424c427220 */ /* 0x040fe20000400000 */
[----:B------:R-:W-:Y:S01]  /*7d70*/  FFMA R63, R83, R80, R63 ;  /* 0x00000050533f7223 */ /* 0x000fe2000000003f */
[----:B------:R-:W-:Y:S01]  /*7d80*/  FMUL R67, R76, R67 ;  /* 0x000000434c437220 */ /* 0x000fe20000400000 */
[----:B------:R-:W-:Y:S01]  /*7d90*/  F2FP.BF16.F32.PACK_AB R136, R49, R48 ;  /* 0x000000303188723e */ /* 0x000fe200000010ff */
[----:B------:R-:W-:Y:S01]  /*7da0*/  FFMA R60, R83, R85, R60 ;  /* 0x00000055533c7223 */ /* 0x000fe2000000003c */
[----:B------:R-:W-:Y:S01]  /*7db0*/  F2FP.BF16.F32.PACK_AB R137, R55, R54 ;  /* 0x000000363789723e */ /* 0x000fe200000010ff */
[----:B------:R-:W-:Y:S01]  /*7dc0*/  FFMA R61, R83, R82, R61 ;  /* 0x00000052533d7223 */ /* 0x000fe2000000003d */
[----:B------:R-:W-:Y:S01]  /*7dd0*/  F2FP.BF16.F32.PACK_AB R138, R53, R52 ;  /* 0x00000034358a723e */ /* 0x000fe200000010ff */
[----:B------:R-:W-:Y:S01]  /*7de0*/  FFMA R66, R83, R87, R66 ;  /* 0x0000005753427223 */ /* 0x000fe20000000042 */
[----:B------:R-:W-:Y:S01]  /*7df0*/  F2FP.BF16.F32.PACK_AB R139, R59, R58 ;  /* 0x0000003a3b8b723e */ /* 0x000fe200000010ff */
[----:B------:R-:W-:Y:S01]  /*7e00*/  FFMA R67, R83, R84, R67 ;  /* 0x0000005453437223 */ /* 0x000fe20000000043 */
[----:B------:R-:W-:Y:S02]  /*7e10*/  F2FP.BF16.F32.PACK_AB R180, R57, R56 ;  /* 0x0000003839b4723e */ /* 0x000fe400000010ff */
[----:B------:R-:W-:Y:S01]  /*7e20*/  F2FP.BF16.F32.PACK_AB R181, R63, R62 ;  /* 0x0000003e3fb5723e */ /* 0x000fe200000010ff */
[----:B------:R1:W-:Y:S01]  /*7e30*/  STS.128 [R171+0x400], R136 ;  /* 0x00040088ab007388 */ /* 0x0003e20000000c00 */
[----:B------:R-:W-:Y:S02]  /*7e40*/  F2FP.BF16.F32.PACK_AB R182, R61, R60 ;  /* 0x0000003c3db6723e */ /* 0x000fe400000010ff */
[----:B------:R-:W-:Y:S05]  /*7e50*/  F2FP.BF16.F32.PACK_AB R183, R67, R66 ;  /* 0x0000004243b7723e */ /* 0x000fea00000010ff */
[----:B------:R1:W-:Y:S01]  /*7e60*/  STS.128 [R170+0x400], R180 ;  /* 0x000400b4aa007388 */ /* 0x0003e20000000c00 */
[----:B------:R-:W-:Y:S01]  /*7e70*/  @!PT LDS RZ, [RZ] ;  /* 0x00000000fffff984 */ /* 0x000fe20000000800 */
[----:B------:R-:W-:Y:S01]  /*7e80*/  @!PT LDS RZ, [RZ] ;  /* 0x00000000fffff984 */ /* 0x000fe20000000800 */
[----:B------:R-:W-:Y:S01]  /*7e90*/  @!PT LDS RZ, [RZ] ;  /* 0x00000000fffff984 */ /* 0x000fe20000000800 */
[----:B------:R-:W-:Y:S01]  /*7ea0*/  @!PT LDS RZ, [RZ] ;  /* 0x00000000fffff984 */ /* 0x000fe20000000800 */
[----:B------:R2:W-:Y:S07]  /*7eb0*/  MEMBAR.ALL.CTA ;  /* 0x0000000000007992 */ /* 0x0005ee0000008000 */
[----:B--2---:R-:W2:Y:S02]  /*7ec0*/  FENCE.VIEW.ASYNC.S ;  /* 0x00000000000073c6 */ /* 0x004ea40000000000 */
[----:B--2---:R-:W-:Y:S06]  /*7ed0*/  BAR.SYNC.DEFER_BLOCKING 0x1, 0x80 ;  /* 0x0042000000007b1d */ /* 0x004fec0000010000 */
[----:B------:R-:W-:Y:S05]  /*7ee0*/  @P0 BRA `(.L_x_105) ;  /* 0x0000000000300947 */ /* 0x000fea0003800000 */
[----:B------:R-:W-:Y:S01]  /*7ef0*/  UIADD3 UR4, UPT, UPT, UR36, 0x400, URZ ;  /* 0x0000040024047890 */ /* 0x000fe2000fffe0ff */
[----:B------:R-:W-:Y:S01]  /*7f00*/  IMAD.IADD R0, R168, 0x1, R81 ;  /* 0x00000001a8007824 */ /* 0x000fe200078e0251 */
[----:B------:R-:W-:Y:S04]  /*7f10*/  UMOV UR43, UR52 ;  /* 0x00000034002b7c82 */ /* 0x000fe80008000000 */
[----:B------:R-:W-:Y:S01]  /*7f20*/  IMAD.U32 R159, RZ, RZ, UR4 ;  /* 0x00000004ff9f7e24 */ /* 0x000fe2000f8e00ff */
[----:B------:R-:W-:Y:S01]  /*7f30*/  R2UR UR41, R0 ;  /* 0x00000000002972ca */ /* 0x000fe200000e0000 */
[----:B------:R-:W-:Y:S03]  /*7f40*/  UIADD3 UR4, UP0, UPT, UR48, 0xa80, URZ ;  /* 0x00000a8030047890 */ /* 0x000fe6000ff1e0ff */
[----:B------:R-:W-:Y:S01]  /*7f50*/  R2UR UR40, R159 ;  /* 0x000000009f2872ca */ /* 0x000fe200000e0000 */
[----:B------:R-:W-:Y:S11]  /*7f60*/  UIADD3.X UR5, UPT, UPT, URZ, UR49, URZ, UP0, !UPT ;  /* 0x00000031ff057290 */ /* 0x000ff600087fe4ff */
[----:B------:R-:W-:Y:S01]  /*7f70*/  @!UPT UIADD3 URZ, UPT, UPT, URZ, URZ, URZ ;  /* 0x000000fffffff290 */ /* 0x000fe2000fffe0ff */
[----:B------:R2:W-:Y:S01]  /*7f80*/  UTMASTG.3D [UR40], [UR4] ;  /* 0x00000028040073b5 */ /* 0x0005e20008010000 */
[----:B------:R0:W-:Y:S01]  /*7f90*/  UTMACMDFLUSH ;  /* 0x00000000000079b7 */ /* 0x0001e20000000000 */
[----:B--2---:R-:W-:Y:S04]  /*7fa0*/  DEPBAR.LE SB0, 0x1 ;  /* 0x000080400000791a */ /* 0x004fe80000000000 */
.L_x_105:
[----:B------:R-:W-:Y:S05]  /*7fb0*/  BSYNC.RECONVERGENT B0 ;  /* 0x0000000000007941 */ /* 0x000fea0003800200 */
.L_x_104:
[----:B------:R-:W-:Y:S01]  /*7fc0*/  BAR.SYNC.DEFER_BLOCKING 0x1, 0x80 ;  /* 0x0042000000007b1d */ /* 0x000fe20000010000 */
[----:B------:R-:W-:Y:S01]  /*7fd0*/  ISETP.NE.AND P2, PT, R174, RZ, PT ;  /* 0x000000ffae00720c */ /* 0x000fe20003f45270 */
[----:B------:R-:W-:Y:S01]  /*7fe0*/  UISETP.NE.AND UP0, UPT, UR39, URZ, UPT ;  /* 0x000000ff2700728c */ /* 0x000fe2000bf05270 */
[----:B------:R-:W-:Y:S11]  /*7ff0*/  LEA R3, R105, UR36, 0x3 ;  /* 0x0000002469037c11 */ /* 0x000ff6000f8e18ff */
[----:B------:R-:W-:Y:S01]  /*8000*/  @P2 SHF.L.U32 R6, R162, 0x1f, RZ ;  /* 0x0000001fa2062819 */ /* 0x000fe200000006ff */
[----:B------:R-:W-:Y:S06]  /*8010*/  BRA.U !UP0, `(.L_x_106) ;  /* 0x0000000108247547 */ /* 0x000fec000b800000 */
[----:B------:R-:W2:Y:S01]  /*8020*/  S2R R0, SR_CgaCtaId ;  /* 0x0000000000007919 */ /* 0x000ea20000008800 */
[----:B------:R-:W-:Y:S01]  /*8030*/  IMAD.U32 R4, RZ, RZ, UR37 ;  /* 0x00000025ff047e24 */ /* 0x000fe2000f8e00ff */
[----:B------:R-:W-:Y:S04]  /*8040*/  UIADD3 UR4, UPT, UPT, UR37, 0x1, URZ ;  /* 0x0000000125047890 */ /* 0x000fe8000fffe0ff */
[----:B------:R-:W-:Y:S01]  /*8050*/  @P2 LEA R4, R4, UR36, 0x3 ;  /* 0x0000002404042c11 */ /* 0x000fe2000f8e18ff */
[----:B------:R-:W-:Y:S04]  /*8060*/  UISETP.NE.AND UP0, UPT, UR4, 0x4, UPT ;  /* 0x000000040400788c */ /* 0x000fe8000bf05270 */
[----:B------:R-:W-:Y:S01]  /*8070*/  @P2 VIADD R5, R4, 0x30 ;  /* 0x0000003004052836 */ /* 0x000fe20000000000 */
[----:B------:R-:W-:Y:S04]  /*8080*/  USEL UR37, UR4, URZ, UP0 ;  /* 0x000000ff04257287 */ /* 0x000fe80008000000 */
[----:B--2---:R-:W-:Y:S04]  /*8090*/  @P2 PRMT R0, R0, 0x654, R5 ;  /* 0x0000065400002816 */ /* 0x004fe80000000005 */
[----:B------:R2:W-:Y:S04]  /*80a0*/  @P2 SYNCS.ARRIVE.TRANS64.RED.A1T0 RZ, [R0+URZ], RZ ;  /* 0x000000ff00ff29a7 */ /* 0x0005e800081004ff */
.L_x_106:
[----:B------:R-:W4:Y:S01]  /*80b0*/  @P2 SYNCS.PHASECHK.TRANS64.TRYWAIT P1, [R3+URZ+0x10], R6 ;  /* 0x00001006030025a7 */ /* 0x000f2200080211ff */
[----:B------:R-:W-:Y:S01]  /*80c0*/  ISETP.NE.AND P0, PT, R79, RZ, PT ;  /* 0x000000ff4f00720c */ /* 0x000fe20003f05270 */
[----:B--2---:R-:W-:Y:S01]  /*80d0*/  IMAD.MOV.U32 R0, RZ, RZ, 0x80 ;  /* 0x00000080ff007424 */ /* 0x004fe200078e00ff */
[----:B------:R-:W-:Y:S04]  /*80e0*/  BSSY B1, `(.L_x_107) ;  /* 0x0000020000017945 */ /* 0x000fe80003800000 */
[----:B------:R-:W-:Y:S02]  /*80f0*/  SEL R81, R0, 0x40, !P0 ;  /* 0x0000004000517807 */ /* 0x000fe40004000000 */
[----:B----4-:R-:W-:Y:S01]  /*8100*/  @P2 SEL R107, RZ, 0x1, !P1 ;  /* 0x00000001ff6b2807 */ /* 0x010fe20004800000 */
[----:B------:R-:W-:Y:S06]  /*8110*/  @!P2 BRA `(.L_x_108) ;  /* 0x000000000070a947 */ /* 0x000fec0003800000 */
[----:B------:R-:W-:Y:S01]  /*8120*/  ISETP.NE.AND P2, PT, R112, RZ, PT ;  /* 0x000000ff7000720c */ /* 0x000fe20003f45270 */
[----:B------:R-:W-:Y:S01]  /*8130*/  BSSY B0, `(.L_x_109) ;  /* 0x000000b000007945 */ /* 0x000fe20003800000 */
[----:B------:R-:W-:Y:S11]  /*8140*/  ISETP.NE.AND P0, PT, R107, RZ, PT ;  /* 0x000000ff6b00720c */ /* 0x000ff60003f05270 */
[----:B------:R-:W-:Y:S05]  /*8150*/  @P2 IMAD R6, R105, 0x4000, R178 ;  /* 0x0000400069062824 */ /* 0x000fea00078e02b2 */
[----:B------:R-:W-:Y:S04]  /*8160*/  @P2 IADD3 R9, PT, PT, R6, UR36, RZ ;  /* 0x0000002406092c10 */ /* 0x000fe8000fffe0ff */
[----:B------:R-:W-:Y:S01]  /*8170*/  @P2 IADD3 R7, PT, PT, R104, R9, RZ ;  /* 0x0000000968072210 */ /* 0x000fe20007ffe0ff */
[--C-:B------:R-:W-:Y:S02]  /*8180*/  @P2 IMAD.IADD R5, R86, 0x1, R9.reuse ;  /* 0x0000000156052824 */ /* 0x100fe400078e0209 */
[----:B------:R-:W-:Y:S01]  /*8190*/  @P2 IMAD.IADD R4, R106, 0x1, R9 ;  /* 0x000000016a042824 */ /* 0x000fe200078e0209 */
[----:B------:R-:W-:Y:S06]  /*81a0*/  @P0 BRA `(.L_x_110) ;  /* 0x00000000000c0947 */ /* 0x000fec0003800000 */
[----:B------:R-:W-:Y:S04]  /*81b0*/  SHF.L.U32 R0, R162, 0x1f, RZ ;  /* 0x0000001fa2007819 */ /* 0x000fe800000006ff */
[----:B------:R-:W2:Y:S02]  /*81c0*/  SYNCS.PHASECHK.TRANS64.TRYWAIT P0, [R3+URZ+0x10], R0 ;  /* 0x00001000030075a7 */ /* 0x000ea400080011ff */
[----:B--2---:R-:W-:Y:S05]  /*81d0*/  @!P0 BRA `(.L_x_111) ;  /* 0x0000004400dc8947 */ /* 0x004fea0003800000 */
.L_x_110:
[----:B------:R-:W-:Y:S05]  /*81e0*/  BSYNC B0 ;  /* 0x0000000000007941 */ /* 0x000fea0003800000 */
.L_x_109:
[----:B------:R-:W-:Y:S01]  /*81f0*/  ISETP.NE.AND P0, PT, R112, RZ, PT ;  /* 0x000000ff7000720c */ /* 0x000fe20003f05270 */
[----:B------:R-:W-:Y:S11]  /*8200*/  VIADD R105, R105, 0x1 ;  /* 0x0000000169697836 */ /* 0x000ff60000000000 */
[----:B------:R-:W-:Y:S01]  /*8210*/  @!UPT UIADD3 URZ, UPT, UPT, URZ, URZ, URZ ;  /* 0x000000fffffff290 */ /* 0x000fe2000fffe0ff */
[----:B------:R4:W1:Y:S01]  /*8220*/  @P0 LDS.128 R88, [R6+UR36+0x400] ;  /* 0x0004002406580984 */ /* 0x0008620008000c00 */
[--C-:B--2---:R-:W-:Y:S01]  /*8230*/  @P0 IMAD.IADD R3, R104, 0x1, R5.reuse ;  /* 0x0000000168030824 */ /* 0x104fe200078e0205 */
[C---:B------:R-:W-:Y:S01]  /*8240*/  @P0 IADD3 R0, PT, PT, R106.reuse, R7, RZ ;  /* 0x000000076a000210 */ /* 0x040fe20007ffe0ff */
[C---:B------:R-:W-:Y:S01]  /*8250*/  @P0 IMAD.IADD R8, R106.reuse, 0x1, R5 ;  /* 0x000000016a080824 */ /* 0x040fe200078e0205 */
[----:B------:R4:W2:Y:S02]  /*8260*/  @P0 LDS.128 R92, [R4+0x400] ;  /* 0x00040000045c0984 */ /* 0x0008a40000000c00 */
[----:B------:R-:W-:Y:S02]  /*8270*/  @P0 IADD3 R9, PT, PT, R106, R3, RZ ;  /* 0x000000036a090210 */ /* 0x000fe40007ffe0ff */
[----:B------:R4:W1:Y:S04]  /*8280*/  @P0 LDS.128 R100, [R7+0x400] ;  /* 0x0004000007640984 */ /* 0x0008680000000c00 */
[----:B------:R4:W1:Y:S04]  /*8290*/  @P0 LDS.128 R108, [R0+0x400] ;  /* 0x00040000006c0984 */ /* 0x0008680000000c00 */
[----:B------:R4:W1:Y:S04]  /*82a0*/  @P0 LDS.128 R116, [R5+0x400] ;  /* 0x0004000005740984 */ /* 0x0008680000000c00 */
[----:B------:R4:W1:Y:S04]  /*82b0*/  @P0 LDS.128 R124, [R8+0x400] ;  /* 0x00040000087c0984 */ /* 0x0008680000000c00 */
[----:B------:R4:W1:Y:S04]  /*82c0*/  @P0 LDS.128 R132, [R3+0x400] ;  /* 0x0004000003840984 */ /* 0x0008680000000c00 */
[----:B------:R4:W1:Y:S02]  /*82d0*/  @P0 LDS.128 R140, [R9+0x400] ;  /* 0x00040000098c0984 */ /* 0x0008640000000c00 */
.L_x_108:
[----:B------:R-:W-:Y:S05]  /*82e0*/  BSYNC B1 ;  /* 0x0000000000017941 */ /* 0x000fea0003800000 */
.L_x_107:
[----:B------:R-:W-:Y:S05]  /*82f0*/  IMAD.IADD R50, R78, 0x1, R81 ;  /* 0x000000014e327824 */ /* 0x000fea00078e0251 */
[----:B----4-:R-:W-:Y:S04]  /*8300*/  SHF.R.U32.HI R3, RZ, 0x15, R50 ;  /* 0x00000015ff037819 */ /* 0x010fe80000011632 */
[----:B------:R-:W-:Y:S11]  /*8310*/  LOP3.LUT P0, RZ, R3, 0x3, R158, 0x48, !PT ;  /* 0x0000000303ff7812 */ /* 0x000ff6000780489e */
[----:B------:R-:W-:Y:S02]  /*8320*/  @!UPT UIADD3 URZ, UPT, UPT, URZ, URZ, URZ ;  /* 0x000000fffffff290 */ /* 0x000fe4000fffe0ff */
        /* <DEDUP_REMOVED lines=17> */
.L_x_112:
[----:B-1----:R-:W-:Y:S01]  /*8440*/  SHF.L.U32 R80, R88, 0x10, RZ ;  /* 0x0000001058507819 */ /* 0x002fe200000006ff */
[----:B------:R-:W-:Y:S05]  /*8450*/  WARPSYNC.ALL ;  /* 0x0000000000007948 */ /* 0x000fea0003800000 */
[----:B------:R-:W-:Y:S01]  /*8460*/  R2UR UR4, R50 ;  /* 0x00000000320472ca */ /* 0x000fe200000e0000 */
[----:B------:R-:W1:Y:S01]  /*8470*/  S2R R179, SR_CgaCtaId ;  /* 0x0000000000b37919 */ /* 0x000e620000008800 */
[----:B------:R-:W-:Y:S01]  /*8480*/  LOP3.LUT R82, R88, 0xffff0000, RZ, 0xc0, !PT ;  /* 0xffff000058527812 */ /* 0x000fe200078ec0ff */
[----:B------:R-:W-:Y:S01]  /*8490*/  BSSY.RECONVERGENT B0, `(.L_x_113) ;  /* 0x0000103000007945 */ /* 0x000fe20003800200 */
[----:B------:R-:W-:Y:S02]  /*84a0*/  SHF.L.U32 R85, R89, 0x10, RZ ;  /* 0x0000001059557819 */ /* 0x000fe400000006ff */
[----:B------:R-:W-:Y:S02]  /*84b0*/  LOP3.LUT R84, R91, 0xffff0000, RZ, 0xc0, !PT ;  /* 0xffff00005b547812 */ /* 0x000fe400078ec0ff */
[----:B------:R-:W-:Y:S02]  /*84c0*/  ISETP.NE.AND P6, PT, R174, RZ, PT ;  /* 0x000000ffae00720c */ /* 0x000fe40003fc5270 */
[----:B------:R-:W-:Y:S03]  /*84d0*/  ISETP.NE.AND P0, PT, R165, RZ, PT ;  /* 0x000000ffa500720c */ /* 0x000fe60003f05270 */
[----:B------:R-:W4:Y:S02]  /*84e0*/  LDTM.x64 R4, tmem[UR4] ;  /* 0x00000004000479ee */ /* 0x000f240008340000 */
[C---:B----4-:R-:W-:Y:S01]  /*84f0*/  FMUL R0, R76.reuse, R4 ;  /* 0x000000044c007220 */ /* 0x050fe20000400000 */
[C---:B------:R-:W-:Y:S01]  /*8500*/  FMUL R3, R76.reuse, R5 ;  /* 0x000000054c037220 */ /* 0x040fe20000400000 */
[C---:B------:R-:W-:Y:S01]  /*8510*/  FMUL R6, R76.reuse, R6 ;  /* 0x000000064c067220 */ /* 0x040fe20000400000 */
[----:B------:R-:W-:Y:S01]  /*8520*/  FMUL R7, R76, R7 ;  /* 0x000000074c077220 */ /* 0x000fe20000400000 */
[----:B------:R-:W-:Y:S01]  /*8530*/  FFMA R0, R83, R80, R0 ;  /* 0x0000005053007223 */ /* 0x000fe20000000000 */
[----:B------:R-:W-:Y:S01]  /*8540*/  LOP3.LUT R80, R89, 0xffff0000, RZ, 0xc0, !PT ;  /* 0xffff000059507812 */ /* 0x000fe200078ec0ff */
[----:B------:R-:W-:Y:S01]  /*8550*/  FFMA R3, R83, R82, R3 ;  /* 0x0000005253037223 */ /* 0x000fe20000000003 */
[----:B------:R-:W-:Y:S01]  /*8560*/  SHF.L.U32 R82, R91, 0x10, RZ ;  /* 0x000000105b527819 */ /* 0x000fe200000006ff */
[C---:B------:R-:W-:Y:S01]  /*8570*/  FFMA R6, R83.reuse, R85, R6 ;  /* 0x0000005553067223 */ /* 0x040fe20000000006 */
[----:B------:R-:W-:Y:S01]  /*8580*/  SHF.L.U32 R85, R90, 0x10, RZ ;  /* 0x000000105a557819 */ /* 0x000fe200000006ff */
[----:B------:R-:W-:Y:S01]  /*8590*/  FFMA R7, R83, R80, R7 ;  /* 0x0000005053077223 */ /* 0x000fe20000000007 */
[----:B------:R-:W-:Y:S01]  /*85a0*/  F2FP.BF16.F32.PACK_AB R96, R3, R0 ;  /* 0x000000000360723e */ /* 0x000fe200000010ff */
[----:B------:R-:W-:Y:S01]  /*85b0*/  FMUL R4, R76, R8 ;  /* 0x000000084c047220 */ /* 0x000fe20000400000 */
[----:B------:R-:W-:Y:S01]  /*85c0*/  LOP3.LUT R80, R90, 0xffff0000, RZ, 0xc0, !PT ;  /* 0xffff00005a507812 */ /* 0x000fe200078ec0ff */
[C---:B------:R-:W-:Y:S01]  /*85d0*/  FMUL R0, R76.reuse, R9 ;  /* 0x000000094c007220 */ /* 0x040fe20000400000 */
[----:B------:R-:W-:Y:S01]  /*85e0*/  F2FP.BF16.F32.PACK_AB R97, R7, R6 ;  /* 0x000000060761723e */ /* 0x000fe200000010ff */
[----:B------:R-:W-:Y:S01]  /*85f0*/  FMUL R3, R76, R10 ;  /* 0x0000000a4c037220 */ /* 0x000fe20000400000 */
[C---:B------:R-:W-:Y:S01]  /*8600*/  FFMA R4, R83.reuse, R85, R4 ;  /* 0x0000005553047223 */ /* 0x040fe20000000004 */
[----:B--2---:R-:W-:Y:S01]  /*8610*/  SHF.L.U32 R85, R94, 0x10, RZ ;  /* 0x000000105e557819 */ /* 0x004fe200000006ff */
[----:B------:R-:W-:Y:S01]  /*8620*/  FMUL R5, R76, R11 ;  /* 0x0000000b4c057220 */ /* 0x000fe20000400000 */
[C---:B------:R-:W-:Y:S01]  /*8630*/  FFMA R0, R83.reuse, R80, R0 ;  /* 0x0000005053007223 */ /* 0x040fe20000000000 */
[C---:B------:R-:W-:Y:S01]  /*8640*/  SHF.L.U32 R80, R92.reuse, 0x10, RZ ;  /* 0x000000105c507819 */ /* 0x040fe200000006ff */
[C---:B------:R-:W-:Y:S01]  /*8650*/  FFMA R3, R83.reuse, R82, R3 ;  /* 0x0000005253037223 */ /* 0x040fe20000000003 */
[----:B------:R-:W-:Y:S01]  /*8660*/  LOP3.LUT R82, R92, 0xffff0000, RZ, 0xc0, !PT ;  /* 0xffff00005c527812 */ /* 0x000fe200078ec0ff */
[----:B------:R-:W-:Y:S01]  /*8670*/  FMUL R6, R76, R12 ;  /* 0x0000000c4c067220 */ /* 0x000fe20000400000 */
[----:B------:R-:W-:Y:S01]  /*8680*/  F2FP.BF16.F32.PACK_AB R98, R0, R4 ;  /* 0x000000040062723e */ /* 0x000fe200000010ff */
[C---:B------:R-:W-:Y:S01]  /*8690*/  FFMA R5, R83.reuse, R84, R5 ;  /* 0x0000005453057223 */ /* 0x040fe20000000005 */
[C---:B------:R-:W-:Y:S01]  /*86a0*/  FMUL R7, R76.reuse, R13 ;  /* 0x0000000d4c077220 */ /* 0x040fe20000400000 */
[----:B------:R-:W-:Y:S01]  /*86b0*/  FFMA R6, R83, R80, R6 ;  /* 0x0000005053067223 */ /* 0x000fe20000000006 */
[----:B------:R-:W-:Y:S01]  /*86c0*/  SHF.L.U32 R80, R93, 0x10, RZ ;  /* 0x000000105d507819 */ /* 0x000fe200000006ff */
[C---:B------:R-:W-:Y:S01]  /*86d0*/  FMUL R0, R76.reuse, R14 ;  /* 0x0000000e4c007220 */ /* 0x040fe20000400000 */
[----:B------:R-:W-:Y:S01]  /*86e0*/  F2FP.BF16.F32.PACK_AB R99, R5, R3 ;  /* 0x000000030563723e */ /* 0x000fe200000010ff */
[----:B------:R-:W-:Y:S01]  /*86f0*/  FFMA R7, R83, R82, R7 ;  /* 0x0000005253077223 */ /* 0x000fe20000000007 */
[----:B------:R-:W-:Y:S01]  /*8700*/  LOP3.LUT R82, R93, 0xffff0000, RZ, 0xc0, !PT ;  /* 0xffff00005d527812 */ /* 0x000fe200078ec0ff */
[C---:B------:R-:W-:Y:S01]  /*8710*/  FMUL R3, R76.reuse, R15 ;  /* 0x0000000f4c037220 */ /* 0x040fe20000400000 */
[----:B------:R-:W-:Y:S01]  /*8720*/  FMUL R4, R76, R16 ;  /* 0x000000104c047220 */ /* 0x000fe20000400000 */
[C---:B------:R-:W-:Y:S01]  /*8730*/  FFMA R0, R83.reuse, R80, R0 ;  /* 0x0000005053007223 */ /* 0x040fe20000000000 */
[----:B------:R-:W-:Y:S01]  /*8740*/  LOP3.LUT R80, R94, 0xffff0000, RZ, 0xc0, !PT ;  /* 0xffff00005e507812 */ /* 0x000fe200078ec0ff */
[----:B------:R-:W-:Y:S01]  /*8750*/  FFMA R3, R83, R82, R3 ;  /* 0x0000005253037223 */ /* 0x000fe20000000003 */
[----:B------:R-:W-:Y:S01]  /*8760*/  F2FP.BF16.F32.PACK_AB R120, R7, R6 ;  /* 0x000000060778723e */ /* 0x000fe200000010ff */
[----:B------:R-:W-:Y:S01]  /*8770*/  FFMA R4, R83, R85, R4 ;  /* 0x0000005553047223 */ /* 0x000fe20000000004 */
[C---:B------:R-:W-:Y:S01]  /*8780*/  SHF.L.U32 R85, R95.reuse, 0x10, RZ ;  /* 0x000000105f557819 */ /* 0x040fe200000006ff */
[C---:B------:R-:W-:Y:S01]  /*8790*/  FMUL R5, R76.reuse, R17 ;  /* 0x000000114c057220 */ /* 0x040fe20000400000 */
[----:B------:R-:W-:Y:S01]  /*87a0*/  LOP3.LUT R82, R95, 0xffff0000, RZ, 0xc0, !PT ;  /* 0xffff00005f527812 */ /* 0x000fe200078ec0ff */
[C---:B------:R-:W-:Y:S01]  /*87b0*/  FMUL R6, R76.reuse, R18 ;  /* 0x000000124c067220 */ /* 0x040fe20000400000 */
[----:B------:R-:W-:Y:S01]  /*87c0*/  F2FP.BF16.F32.PACK_AB R121, R3, R0 ;  /* 0x000000000379723e */ /* 0x000fe200000010ff */
[----:B------:R-:W-:Y:S01]  /*87d0*/  FMUL R7, R76, R19 ;  /* 0x000000134c077220 */ /* 0x000fe20000400000 */
        /* <DEDUP_REMOVED lines=11> */
[----:B------:R-:W-:Y:S01]  /*8890*/  SHF.L.U32 R80, R101, 0x10, RZ ;  /* 0x0000001065507819 */ /* 0x000fe200000006ff */
[----:B------:R-:W-:Y:S01]  /*88a0*/  FFMA R3, R83, R82, R3 ;  /* 0x0000005253037223 */ /* 0x000fe20000000003 */
[----:B------:R-:W-:Y:S01]  /*88b0*/  LOP3.LUT R82, R103, 0xffff0000, RZ, 0xc0, !PT ;  /* 0xffff000067527812 */ /* 0x000fe200078ec0ff */
[C---:B------:R-:W-:Y:S01]  /*88c0*/  FMUL R4, R76.reuse, R22 ;  /* 0x000000164c047220 */ /* 0x040fe20000400000 */
[----:B------:R2:W-:Y:S01]  /*88d0*/  STS.128 [R178+UR36+0x4400], R96 ;  /* 0x00440060b2007988 */ /* 0x0005e20008000c24 */
[C---:B------:R-:W-:Y:S01]  /*88e0*/  FMUL R5, R76.reuse, R23 ;  /* 0x000000174c057220 */ /* 0x040fe20000400000 */
[----:B------:R-:W-:Y:S01]  /*88f0*/  F2FP.BF16.F32.PACK_AB R128, R3, R0 ;  /* 0x000000000380723e */ /* 0x000fe200000010ff */
[----:B------:R-:W-:Y:S01]  /*8900*/  FFMA R4, R83, R80, R4 ;  /* 0x0000005053047223 */ /* 0x000fe20000000004 */
[----:B------:R-:W-:Y:S01]  /*8910*/  LOP3.LUT R0, R101, 0xffff0000, RZ, 0xc0, !PT ;  /* 0xffff000065007812 */ /* 0x000fe200078ec0ff */
[----:B------:R-:W-:Y:S01]  /*8920*/  FMUL R6, R76, R24 ;  /* 0x000000184c067220 */ /* 0x000fe20000400000 */
[----:B------:R-:W-:Y:S01]  /*8930*/  SHF.L.U32 R3, R102, 0x10, RZ ;  /* 0x0000001066037819 */ /* 0x000fe200000006ff */
[----:B------:R-:W-:Y:S01]  /*8940*/  FMUL R7, R76, R25 ;  /* 0x000000194c077220 */ /* 0x000fe20000400000 */
[----:B------:R-:W-:Y:S01]  /*8950*/  LOP3.LUT R80, R102, 0xffff0000, RZ, 0xc0, !PT ;  /* 0xffff000066507812 */ /* 0x000fe200078ec0ff */
[C---:B------:R-:W-:Y:S01]  /*8960*/  FFMA R5, R83.reuse, R0, R5 ;  /* 0x0000000053057223 */ /* 0x040fe20000000005 */
[----:B------:R-:W-:Y:S01]  /*8970*/  SHF.L.U32 R0, R108, 0x10, RZ ;  /* 0x000000106c007819 */ /* 0x000fe200000006ff */
[C---:B------:R-:W-:Y:S01]  /*8980*/  FMUL R8, R76.reuse, R26 ;  /* 0x0000001a4c087220 */ /* 0x040fe20000400000 */
        /* <DEDUP_REMOVED lines=18> */
[----:B------:R4:W-:Y:S01]  /*8ab0*/  STS.128 [R177+0x4400], R120 ;  /* 0x00440078b1007388 */ /* 0x0009e20000000c00 */
[----:B------:R-:W-:Y:S01]  /*8ac0*/  FFMA R11, R83, R80, R11 ;  /* 0x00000050530b7223 */ /* 0x000fe2000000000b */
[----:B------:R-:W-:Y:S01]  /*8ad0*/  LOP3.LUT R80, R111, 0xffff0000, RZ, 0xc0, !PT ;  /* 0xffff00006f507812 */ /* 0x000fe200078ec0ff */
[C---:B------:R-:W-:Y:S01]  /*8ae0*/  FFMA R12, R83.reuse, R3, R12 ;  /* 0x00000003530c7223 */ /* 0x040fe2000000000c */
[C---:B------:R-:W-:Y:S01]  /*8af0*/  SHF.L.U32 R3, R110.reuse, 0x10, RZ ;  /* 0x000000106e037819 */ /* 0x040fe200000006ff */
[----:B------:R-:W-:Y:S01]  /*8b00*/  FFMA R13, R83, R0, R13 ;  /* 0x00000000530d7223 */ /* 0x000fe2000000000d */
[----:B------:R-:W-:Y:S01]  /*8b10*/  LOP3.LUT R0, R110, 0xffff0000, RZ, 0xc0, !PT ;  /* 0xffff00006e007812 */ /* 0x000fe200078ec0ff */
[C---:B------:R-:W-:Y:S01]  /*8b20*/  FMUL R14, R76.reuse, R32 ;  /* 0x000000204c0e7220 */ /* 0x040fe20000400000 */
[----:B--2---:R-:W-:Y:S01]  /*8b30*/  F2FP.BF16.F32.PACK_AB R96, R11, R10 ;  /* 0x0000000a0b60723e */ /* 0x004fe200000010ff */
[C---:B------:R-:W-:Y:S01]  /*8b40*/  FMUL R15, R76.reuse, R33 ;  /* 0x000000214c0f7220 */ /* 0x040fe20000400000 */
[----:B------:R-:W-:Y:S01]  /*8b50*/  F2FP.BF16.F32.PACK_AB R97, R13, R12 ;  /* 0x0000000c0d61723e */ /* 0x000fe200000010ff */
        /* <DEDUP_REMOVED lines=14> */
[----:B------:R-:W-:Y:S01]  /*8c40*/  FMUL R20, R76, R38 ;  /* 0x000000264c147220 */ /* 0x000fe20000400000 */
[----:B------:R-:W-:Y:S01]  /*8c50*/  FFMA R18, R83, R0, R18 ;  /* 0x0000000053127223 */ /* 0x000fe20000000012 */
[----:B------:R-:W-:Y:S01]  /*8c60*/  LOP3.LUT R0, R117, 0xffff0000, RZ, 0xc0, !PT ;  /* 0xffff000075007812 */ /* 0x000fe200078ec0ff */
[C---:B------:R-:W-:Y:S01]  /*8c70*/  FFMA R19, R83.reuse, R80, R19 ;  /* 0x0000005053137223 */ /* 0x040fe20000000013 */
[C---:B------:R-:W-:Y:S01]  /*8c80*/  LOP3.LUT R80, R118.reuse, 0xffff0000, RZ, 0xc0, !PT ;  /* 0xffff000076507812 */ /* 0x040fe200078ec0ff */
[----:B------:R-:W-:Y:S01]  /*8c90*/  FFMA R20, R83, R3, R20 ;  /* 0x0000000353147223 */ /* 0x000fe20000000014 */
[----:B------:R-:W-:Y:S01]  /*8ca0*/  SHF.L.U32 R3, R118, 0x10, RZ ;  /* 0x0000001076037819 */ /* 0x000fe200000006ff */
[C---:B------:R-:W-:Y:S01]  /*8cb0*/  FMUL R21, R76.reuse, R39 ;  /* 0x000000274c157220 */ /* 0x040fe20000400000 */
[----:B----4-:R-:W-:Y:S01]  /*8cc0*/  F2FP.BF16.F32.PACK_AB R120, R19, R18 ;  /* 0x000000121378723e */ /* 0x010fe200000010ff */
[C---:B------:R-:W-:Y:S01]  /*8cd0*/  FMUL R22, R76.reuse, R40 ;  /* 0x000000284c167220 */ /* 0x040fe20000400000 */
[----:B------:R-:W-:Y:S01]  /*8ce0*/  STS.128 [R176+0x4400], R128 ;  /* 0x00440080b0007388 */ /* 0x000fe20000000c00 */
[C---:B------:R-:W-:Y:S01]  /*8cf0*/  FMUL R23, R76.reuse, R41 ;  /* 0x000000294c177220 */ /* 0x040fe20000400000 */
[----:B------:R-:W-:Y:S01]  /*8d00*/  FMUL R24, R76, R42 ;  /* 0x0000002a4c187220 */ /* 0x000fe20000400000 */
[C---:B------:R-:W-:Y:S01]  /*8d10*/  FFMA R21, R83.reuse, R0, R21 ;  /* 0x0000000053157223 */ /* 0x040fe20000000015 */
[----:B------:R-:W-:Y:S01]  /*8d20*/  SHF.L.U32 R0, R124, 0x10, RZ ;  /* 0x000000107c007819 */ /* 0x000fe200000006ff */
[----:B------:R-:W-:Y:S01]  /*8d30*/  FMUL R25, R76, R43 ;  /* 0x0000002b4c197220 */ /* 0x000fe20000400000 */
[----:B------:R-:W-:Y:S01]  /*8d40*/  FFMA R22, R83, R3, R22 ;  /* 0x0000000353167223 */ /* 0x000fe20000000016 */
[----:B------:R-:W-:Y:S01]  /*8d50*/  SHF.L.U32 R3, R125, 0x10, RZ ;  /* 0x000000107d037819 */ /* 0x000fe200000006ff */
[----:B------:R-:W-:Y:S01]  /*8d60*/  FFMA R23, R83, R80, R23 ;  /* 0x0000005053177223 */ /* 0x000fe20000000017 */
[----:B------:R-:W-:Y:S01]  /*8d70*/  LOP3.LUT R80, R124, 0xffff0000, RZ, 0xc0, !PT ;  /* 0xffff00007c507812 */ /* 0x000fe200078ec0ff */
[C---:B------:R-:W-:Y:S01]  /*8d80*/  FMUL R26, R76.reuse, R44 ;  /* 0x0000002c4c1a7220 */ /* 0x040fe20000400000 */
[----:B------:R-:W-:Y:S01]  /*8d90*/  F2FP.BF16.F32.PACK_AB R121, R21, R20 ;  /* 0x000000141579723e */ /* 0x000fe200000010ff */
[----:B------:R-:W-:Y:S01]  /*8da0*/  FFMA R24, R83, R85, R24 ;  /* 0x0000005553187223 */ /* 0x000fe20000000018 */
[----:B------:R-:W-:Y:S01]  /*8db0*/  F2FP.BF16.F32.PACK_AB R122, R23, R22 ;  /* 0x00000016177a723e */ /* 0x000fe200000010ff */
[----:B------:R-:W-:Y:S01]  /*8dc0*/  FFMA R25, R83, R82, R25 ;  /* 0x0000005253197223 */ /* 0x000fe20000000019 */
[----:B------:R-:W-:Y:S01]  /*8dd0*/  SHF.L.U32 R85, R127, 0x10, RZ ;  /* 0x000000107f557819 */ /* 0x000fe200000006ff */
[C---:B------:R-:W-:Y:S01]  /*8de0*/  FMUL R27, R76.reuse, R45 ;  /* 0x0000002d4c1b7220 */ /* 0x040fe20000400000 */
[----:B------:R-:W-:Y:S01]  /*8df0*/  LOP3.LUT R82, R143, 0xffff0000, RZ, 0xc0, !PT ;  /* 0xffff00008f527812 */ /* 0x000fe200078ec0ff */
[----:B------:R-:W-:Y:S01]  /*8e00*/  FMUL R28, R76, R46 ;  /* 0x0000002e4c1c7220 */ /* 0x000fe20000400000 */
[----:B------:R-:W-:Y:S01]  /*8e10*/  F2FP.BF16.F32.PACK_AB R123, R25, R24 ;  /* 0x00000018197b723e */ /* 0x000fe200000010ff */
[----:B------:R2:W-:Y:S01]  /*8e20*/  STS.128 [R175+0x4400], R96 ;  /* 0x00440060af007388 */ /* 0x0005e20000000c00 */
        /* <DEDUP_REMOVED lines=12> */
[----:B------:R4:W-:Y:S01]  /*8ef0*/  STS.128 [R173+0x4400], R120 ;  /* 0x00440078ad007388 */ /* 0x0009e20000000c00 */
[----:B------:R-:W-:Y:S01]  /*8f00*/  FMUL R33, R76, R51 ;  /* 0x000000334c217220 */ /* 0x000fe20000400000 */
[C---:B------:R-:W-:Y:S01]  /*8f10*/  FFMA R30, R83.reuse, R3, R30 ;  /* 0x00000003531e7223 */ /* 0x040fe2000000001e */
[C---:B------:R-:W-:Y:S01]  /*8f20*/  SHF.L.U32 R3, R132.reuse, 0x10, RZ ;  /* 0x0000001084037819 */ /* 0x040fe200000006ff */
[C---:B------:R-:W-:Y:S01]  /*8f30*/  FFMA R31, R83.reuse, R80, R31 ;  /* 0x00000050531f7223 */ /* 0x040fe2000000001f */
[----:B------:R-:W-:Y:S01]  /*8f40*/  LOP3.LUT R80, R132, 0xffff0000, RZ, 0xc0, !PT ;  /* 0xffff000084507812 */ /* 0x000fe200078ec0ff */
[----:B------:R-:W-:Y:S01]  /*8f50*/  FFMA R32, R83, R85, R32 ;  /* 0x0000005553207223 */ /* 0x000fe20000000020 */
        /* <DEDUP_REMOVED lines=9> */
[----:B------:R-:W-:Y:S01]  /*8ff0*/  FFMA R35, R83, R80, R35 ;  /* 0x0000005053237223 */ /* 0x000fe20000000023 */
[----:B------:R-:W-:Y:S01]  /*9000*/  LOP3.LUT R80, R135, 0xffff0000, RZ, 0xc0, !PT ;  /* 0xffff000087507812 */ /* 0x000fe200078ec0ff */
[----:B------:R-:W-:Y:S01]  /*9010*/  FFMA R36, R83, R85, R36 ;  /* 0x0000005553247223 */ /* 0x000fe20000000024 */
[----:B------:R-:W-:Y:S01]  /*9020*/  SHF.L.U32 R85, R135, 0x10, RZ ;  /* 0x0000001087557819 */ /* 0x000fe200000006ff */
[----:B------:R-:W-:Y:S01]  /*9030*/  FFMA R37, R83, R0, R37 ;  /* 0x0000000053257223 */ /* 0x000fe20000000025 */
[----:B------:R-:W-:Y:S01]  /*9040*/  LOP3.LUT R0, R134, 0xffff0000, RZ, 0xc0, !PT ;  /* 0xffff000086007812 */ /* 0x000fe200078ec0ff */
[C---:B------:R-:W-:Y:S01]  /*9050*/  FMUL R38, R76.reuse, R56 ;  /* 0x000000384c267220 */ /* 0x040fe20000400000 */
[----:B--2---:R-:W-:Y:S01]  /*9060*/  F2FP.BF16.F32.PACK_AB R96, R27, R26 ;  /* 0x0000001a1b60723e */ /* 0x004fe200000010ff */
[C---:B------:R-:W-:Y:S01]  /*9070*/  FMUL R39, R76.reuse, R57 ;  /* 0x000000394c277220 */ /* 0x040fe20000400000 */
[----:B------:R-:W-:Y:S01]  /*9080*/  F2FP.BF16.F32.PACK_AB R97, R29, R28 ;  /* 0x0000001c1d61723e */ /* 0x000fe200000010ff */
[C---:B------:R-:W-:Y:S01]  /*9090*/  FMUL R40, R76.reuse, R58 ;  /* 0x0000003a4c287220 */ /* 0x040fe20000400000 */
[----:B------:R-:W-:Y:S01]  /*90a0*/  F2FP.BF16.F32.PACK_AB R98, R31, R30 ;  /* 0x0000001e1f62723e */ /* 0x000fe200000010ff */
[----:B------:R-:W-:Y:S01]  /*90b0*/  FMUL R41, R76, R59 ;  /* 0x0000003b4c297220 */ /* 0x000fe20000400000 */
[----:B------:R-:W-:Y:S01]  /*90c0*/  F2FP.BF16.F32.PACK_AB R99, R33, R32 ;  /* 0x000000202163723e */ /* 0x000fe200000010ff */
[----:B------:R-:W-:Y:S01]  /*90d0*/  FFMA R38, R83, R3, R38 ;  /* 0x0000000353267223 */ /* 0x000fe20000000026 */
[----:B------:R-:W-:Y:S01]  /*90e0*/  SHF.L.U32 R3, R141, 0x10, RZ ;  /* 0x000000108d037819 */ /* 0x000fe200000006ff */
[C---:B------:R-:W-:Y:S01]  /*90f0*/  FFMA R39, R83.reuse, R0, R39 ;  /* 0x0000000053277223 */ /* 0x040fe20000000027 */
[C---:B------:R-:W-:Y:S01]  /*9100*/  SHF.L.U32 R0, R140.reuse, 0x10, RZ ;  /* 0x000000108c007819 */ /* 0x040fe200000006ff */
[----:B------:R-:W-:Y:S01]  /*9110*/  FFMA R40, R83, R85, R40 ;  /* 0x0000005553287223 */ /* 0x000fe20000000028 */
[----:B------:R-:W-:Y:S01]  /*9120*/  SHF.L.U32 R85, R143, 0x10, RZ ;  /* 0x000000108f557819 */ /* 0x000fe200000006ff */
[----:B------:R2:W-:Y:S01]  /*9130*/  STS.128 [R172+0x4400], R96 ;  /* 0x00440060ac007388 */ /* 0x0005e20000000c00 */
[----:B----4-:R-:W-:Y:S01]  /*9140*/  F2FP.BF16.F32.PACK_AB R120, R35, R34 ;  /* 0x000000222378723e */ /* 0x010fe200000010ff */
[----:B------:R-:W-:Y:S01]  /*9150*/  FFMA R41, R83, R80, R41 ;  /* 0x0000005053297223 */ /* 0x000fe20000000029 */
[----:B------:R-:W-:Y:S01]  /*9160*/  LOP3.LUT R80, R140, 0xffff0000, RZ, 0xc0, !PT ;  /* 0xffff00008c507812 */ /* 0x000fe200078ec0ff */
[C---:B------:R-:W-:Y:S01]  /*9170*/  FMUL R42, R76.reuse, R60 ;  /* 0x0000003c4c2a7220 */ /* 0x040fe20000400000 */
[----:B------:R-:W-:Y:S01]  /*9180*/  F2FP.BF16.F32.PACK_AB R121, R37, R36 ;  /* 0x000000242579723e */ /* 0x000fe200000010ff */
[C---:B------:R-:W-:Y:S01]  /*9190*/  FMUL R43, R76.reuse, R61 ;  /* 0x0000003d4c2b7220 */ /* 0x040fe20000400000 */
[----:B------:R-:W-:Y:S01]  /*91a0*/  F2FP.BF16.F32.PACK_AB R122, R39, R38 ;  /* 0x00000026277a723e */ /* 0x000fe200000010ff */
[C---:B------:R-:W-:Y:S01]  /*91b0*/  FMUL R44, R76.reuse, R62 ;  /* 0x0000003e4c2c7220 */ /* 0x040fe20000400000 */
[C---:B------:R-:W-:Y:S01]  /*91c0*/  FFMA R42, R83.reuse, R0, R42 ;  /* 0x00000000532a7223 */ /* 0x040fe2000000002a */
[----:B------:R-:W-:Y:S01]  /*91d0*/  FFMA R43, R83, R80, R43 ;  /* 0x00000050532b7223 */ /* 0x000fe2000000002b */
[----:B------:R-:W-:Y:S01]  /*91e0*/  LOP3.LUT R0, R141, 0xffff0000, RZ, 0xc0, !PT ;  /* 0xffff00008d007812 */ /* 0x000fe200078ec0ff */
[C---:B------:R-:W-:Y:S01]  /*91f0*/  FFMA R44, R83.reuse, R3, R44 ;  /* 0x00000003532c7223 */ /* 0x040fe2000000002c */
[----:B------:R-:W-:Y:S01]  /*9200*/  FMUL R45, R76, R63 ;  /* 0x0000003f4c2d7220 */ /* 0x000fe20000400000 */
[----:B------:R-:W-:Y:S01]  /*9210*/  SHF.L.U32 R3, R142, 0x10, RZ ;  /* 0x000000108e037819 */ /* 0x000fe200000006ff */
[----:B------:R-:W-:Y:S01]  /*9220*/  FMUL R46, R76, R64 ;  /* 0x000000404c2e7220 */ /* 0x000fe20000400000 */
[----:B------:R-:W-:Y:S01]  /*9230*/  LOP3.LUT R80, R142, 0xffff0000, RZ, 0xc0, !PT ;  /* 0xffff00008e507812 */ /* 0x000fe200078ec0ff */
[C---:B------:R-:W-:Y:S01]  /*9240*/  FMUL R47, R76.reuse, R65 ;  /* 0x000000414c2f7220 */ /* 0x040fe20000400000 */
[C---:B------:R-:W-:Y:S01]  /*9250*/  FMUL R48, R76.reuse, R66 ;  /* 0x000000424c307220 */ /* 0x040fe20000400000 */
[----:B------:R-:W-:Y:S01]  /*9260*/  FFMA R45, R83, R0, R45 ;  /* 0x00000000532d7223 */ /* 0x000fe2000000002d */
[----:B------:R-:W-:Y:S01]  /*9270*/  FMUL R49, R76, R67 ;  /* 0x000000434c317220 */ /* 0x000fe20000400000 */
[----:B------:R-:W-:Y:S01]  /*9280*/  F2FP.BF16.F32.PACK_AB R123, R41, R40 ;  /* 0x00000028297b723e */ /* 0x000fe200000010ff */
[C---:B------:R-:W-:Y:S01]  /*9290*/  FFMA R46, R83.reuse, R3, R46 ;  /* 0x00000003532e7223 */ /* 0x040fe2000000002e */
[C---:B------:R-:W-:Y:S01]  /*92a0*/  FFMA R47, R83.reuse, R80, R47 ;  /* 0x00000050532f7223 */ /* 0x040fe2000000002f */
[C---:B------:R-:W-:Y:S01]  /*92b0*/  FFMA R48, R83.reuse, R85, R48 ;  /* 0x0000005553307223 */ /* 0x040fe20000000030 */
[----:B------:R-:W-:Y:S01]  /*92c0*/  FFMA R49, R83, R82, R49 ;  /* 0x0000005253317223 */ /* 0x000fe20000000031 */
[----:B------:R2:W-:Y:S01]  /*92d0*/  STS.128 [R171+0x4400], R120 ;  /* 0x00440078ab007388 */ /* 0x0005e20000000c00 */
[----:B------:R-:W-:Y:S02]  /*92e0*/  F2FP.BF16.F32.PACK_AB R128, R43, R42 ;  /* 0x0000002a2b80723e */ /* 0x000fe400000010ff */
[----:B------:R-:W-:Y:S02]  /*92f0*/  F2FP.BF16.F32.PACK_AB R129, R45, R44 ;  /* 0x0000002c2d81723e */ /* 0x000fe400000010ff */
[----:B------:R-:W-:Y:S02]  /*9300*/  F2FP.BF16.F32.PACK_AB R130, R47, R46 ;  /* 0x0000002e2f82723e */ /* 0x000fe400000010ff */
[----:B------:R-:W-:Y:S02]  /*9310*/  F2FP.BF16.F32.PACK_AB R131, R49, R48 ;  /* 0x000000303183723e */ /* 0x000fe400000010ff */
[----:B------:R-:W-:Y:S02]  /*9320*/  MOV R0, UR37 ;  /* 0x0000002500007c02 */ /* 0x000fe40008000f00 */
[----:B------:R-:W-:Y:S01]  /*9330*/  LEA R3, R105, UR36, 0x3 ;  /* 0x0000002469037c11 */ /* 0x000fe2000f8e18ff */
[----:B------:R2:W-:Y:S01]  /*9340*/  STS.128 [R170+0x4400], R128 ;  /* 0x00440080aa007388 */ /* 0x0005e20000000c00 */
[----:B------:R-:W-:Y:S02]  /*9350*/  @P6 LEA R0, R0, UR36, 0x3 ;  /* 0x0000002400006c11 */ /* 0x000fe4000f8e18ff */
[----:B------:R-:W-:Y:S02]  /*9360*/  @P6 SHF.L.U32 R80, R162, 0x1f, RZ ;  /* 0x0000001fa2506819 */ /* 0x000fe400000006ff */
[----:B------:R-:W-:Y:S01]  /*9370*/  @P6 IADD3 R0, PT, PT, R0, 0x30, RZ ;  /* 0x0000003000006810 */ /* 0x000fe20007ffe0ff */
[----:B------:R-:W-:Y:S01]  /*9380*/  @!PT LDS RZ, [RZ] ;  /* 0x00000000fffff984 */ /* 0x000fe20000000800 */
[----:B------:R-:W-:Y:S01]  /*9390*/  @!PT LDS RZ, [RZ] ;  /* 0x00000000fffff984 */ /* 0x000fe20000000800 */
[----:B------:R-:W-:Y:S01]  /*93a0*/  @!PT LDS RZ, [RZ] ;  /* 0x00000000fffff984 */ /* 0x000fe20000000800 */
[----:B------:R-:W-:Y:S01]  /*93b0*/  @!PT LDS RZ, [RZ] ;  /* 0x00000000fffff984 */ /* 0x000fe20000000800 */
[----:B------:R4:W-:Y:S06]  /*93c0*/  MEMBAR.ALL.CTA ;  /* 0x0000000000007992 */ /* 0x0009ec0000008000 */
[----:B----4-:R-:W4:Y:S01]  /*93d0*/  FENCE.VIEW.ASYNC.S ;  /* 0x00000000000073c6 */ /* 0x010f220000000000 */
[----:B-1----:R-:W-:Y:S01]  /*93e0*/  @P6 PRMT R0, R179, 0x654, R0 ;  /* 0x00000654b3006816 */ /* 0x002fe20000000000 */
[----:B----4-:R-:W-:Y:S06]  /*93f0*/  BAR.SYNC.DEFER_BLOCKING 0x1, 0x80 ;  /* 0x0042000000007b1d */ /* 0x010fec0000010000 */
[----:B------:R-:W-:Y:S05]  /*9400*/  @P0 BRA `(.L_x_114) ;  /* 0x00000000002c0947 */ /* 0x000fea0003800000 */
[----:B------:R-:W-:Y:S01]  /*9410*/  R2UR UR5, R81 ;  /* 0x00000000510572ca */ /* 0x000fe200000e0000 */
[----:B------:R-:W-:Y:S01]  /*9420*/  UIADD3 UR4, UP0, UPT, UR48, 0xa80, URZ ;  /* 0x00000a8030047890 */ /* 0x000fe2000ff1e0ff */
[----:B------:R-:W-:Y:S01]  /*9430*/  R2UR UR6, R168 ;  /* 0x00000000a80672ca */ /* 0x000fe200000e0000 */
[----:B------:R-:W-:Y:S01]  /*9440*/  UIADD3 UR8, UPT, UPT, UR36, 0x4400, URZ ;  /* 0x0000440024087890 */ /* 0x000fe2000fffe0ff */
[----:B------:R-:W-:Y:S01]  /*9450*/  UMOV UR10, UR42 ;  /* 0x0000002a000a7c82 */ /* 0x000fe20008000000 */
[----:B------:R-:W-:Y:S10]  /*9460*/  UMOV UR11, UR52 ;  /* 0x00000034000b7c82 */ /* 0x000ff40008000000 */
[----:B------:R-:W-:Y:S02]  /*9470*/  UIADD3 UR9, UPT, UPT, UR6, UR5, URZ ;  /* 0x0000000506097290 */ /* 0x000fe4000fffe0ff */
[----:B------:R-:W-:Y:S09]  /*9480*/  UIADD3.X UR5, UPT, UPT, URZ, UR49, URZ, UP0, !UPT ;  /* 0x00000031ff057290 */ /* 0x000ff200087fe4ff */
[----:B------:R1:W-:Y:S01]  /*9490*/  UTMASTG.3D [UR8], [UR4] ;  /* 0x00000008040073b5 */ /* 0x0003e20008010000 */
[----:B------:R0:W-:Y:S01]  /*94a0*/  UTMACMDFLUSH ;  /* 0x00000000000079b7 */ /* 0x0001e20000000000 */
[----:B-1----:R-:W-:Y:S04]  /*94b0*/  DEPBAR.LE SB0, 0x1 ;  /* 0x000080400000791a */ /* 0x002fe80000000000 */
.L_x_114:
[----:B------:R-:W-:Y:S05]  /*94c0*/  BSYNC.RECONVERGENT B0 ;  /* 0x0000000000007941 */ /* 0x000fea0003800200 */
.L_x_113:
[----:B------:R-:W-:Y:S01]  /*94d0*/  BAR.SYNC.DEFER_BLOCKING 0x1, 0x80 ;  /* 0x0042000000007b1d */ /* 0x000fe20000010000 */
[----:B------:R-:W-:Y:S01]  /*94e0*/  UIADD3 UR4, UPT, UPT, UR37, 0x1, URZ ;  /* 0x0000000125047890 */ /* 0x000fe2000fffe0ff */
[----:B------:R-:W-:Y:S03]  /*94f0*/  ISETP.NE.AND P0, PT, R79, RZ, PT ;  /* 0x000000ff4f00720c */ /* 0x000fe60003f05270 */
[----:B------:R-:W-:Y:S04]  /*9500*/  UISETP.NE.AND UP0, UPT, UR4, 0x4, UPT ;  /* 0x000000040400788c */ /* 0x000fe8000bf05270 */
[----:B------:R-:W-:Y:S01]  /*9510*/  USEL UR38, UR4, URZ, UP0 ;  /* 0x000000ff04267287 */ /* 0x000fe20008000000 */
[----:B------:R1:W-:Y:S01]  /*9520*/  @P6 SYNCS.ARRIVE.TRANS64.RED.A1T0 RZ, [R0+URZ], RZ ;  /* 0x000000ff00ff69a7 */ /* 0x0003e200081004ff */
[----:B------:R-:W-:Y:S01]  /*9530*/  BSSY B1, `(.L_x_115) ;  /* 0x0000022000017945 */ /* 0x000fe20003800000 */
[----:B------:R-:W4:Y:S01]  /*9540*/  @P6 SYNCS.PHASECHK.TRANS64.TRYWAIT P1, [R3+URZ+0x10], R80 ;  /* 0x00001050030065a7 */ /* 0x000f2200080211ff */
[----:B-1----:R-:W-:Y:S05]  /*9550*/  IMAD.MOV.U32 R0, RZ, RZ, 0x40 ;  /* 0x00000040ff007424 */ /* 0x002fea00078e00ff */
        /* <DEDUP_REMOVED lines=13> */
[----:B------:R-:W1:Y:S02]  /*9630*/  SYNCS.PHASECHK.TRANS64.TRYWAIT P0, [R3+URZ+0x10], R6 ;  /* 0x00001006030075a7 */ /* 0x000e6400080011ff */
[----:B-1----:R-:W-:Y:S05]  /*9640*/  @!P0 BRA `(.L_x_119) ;  /* 0x0000003000d48947 */ /* 0x002fea0003800000 */
.L_x_118:
[----:B------:R-:W-:Y:S05]  /*9650*/  BSYNC B0 ;  /* 0x0000000000007941 */ /* 0x000fea0003800000 */
.L_x_117:
[----:B------:R-:W-:Y:S01]  /*9660*/  ISETP.NE.AND P0, PT, R112, RZ, PT ;  /* 0x000000ff7000720c */ /* 0x000fe20003f05270 */
[----:B------:R-:W-:Y:S11]  /*9670*/  VIADD R105, R105, 0x1 ;  /* 0x0000000169697836 */ /* 0x000ff60000000000 */
[----:B------:R-:W-:Y:S01]  /*9680*/  @!UPT UIADD3 URZ, UPT, UPT, URZ, URZ, URZ ;  /* 0x000000fffffff290 */ /* 0x000fe2000fffe0ff */
[----:B------:R4:W2:Y:S01]  /*9690*/  @P0 LDS.128 R88, [R4+UR36+0x400] ;  /* 0x0004002404580984 */ /* 0x0008a20008000c00 */
[--C-:B-1----:R-:W-:Y:S01]  /*96a0*/  @P0 IMAD.IADD R3, R104, 0x1, R5.reuse ;  /* 0x0000000168030824 */ /* 0x102fe200078e0205 */
[C---:B------:R-:W-:Y:S01]  /*96b0*/  @P0 IADD3 R6, PT, PT, R106.reuse, R7, RZ ;  /* 0x000000076a060210 */ /* 0x040fe20007ffe0ff */
[C---:B------:R-:W-:Y:S01]  /*96c0*/  @P0 IMAD.IADD R8, R106.reuse, 0x1, R5 ;  /* 0x000000016a080824 */ /* 0x040fe200078e0205 */
[----:B------:R4:W1:Y:S02]  /*96d0*/  @P0 LDS.128 R92, [R0+0x400] ;  /* 0x00040000005c0984 */ /* 0x0008640000000c00 */
[----:B------:R-:W-:Y:S02]  /*96e0*/  @P0 IADD3 R9, PT, PT, R106, R3, RZ ;  /* 0x000000036a090210 */ /* 0x000fe40007ffe0ff */
[----:B------:R4:W1:Y:S04]  /*96f0*/  @P0 LDS.128 R100, [R7+0x400] ;  /* 0x0004000007640984 */ /* 0x0008680000000c00 */
[----:B------:R4:W1:Y:S04]  /*9700*/  @P0 LDS.128 R108, [R6+0x400] ;  /* 0x00040000066c0984 */ /* 0x0008680000000c00 */
[----:B------:R4:W1:Y:S04]  /*9710*/  @P0 LDS.128 R116, [R5+0x400] ;  /* 0x0004000005740984 */ /* 0x0008680000000c00 */
[----:B------:R4:W1:Y:S04]  /*9720*/  @P0 LDS.128 R124, [R8+0x400] ;  /* 0x00040000087c0984 */ /* 0x0008680000000c00 */
[----:B------:R4:W1:Y:S04]  /*9730*/  @P0 LDS.128 R132, [R3+0x400] ;  /* 0x0004000003840984 */ /* 0x0008680000000c00 */
[----:B------:R4:W1:Y:S02]  /*9740*/  @P0 LDS.128 R140, [R9+0x400] ;  /* 0x00040000098c0984 */ /* 0x0008640000000c00 */
.L_x_116:
[----:B------:R-:W-:Y:S05]  /*9750*/  BSYNC B1 ;  /* 0x0000000000017941 */ /* 0x000fea0003800000 */
.L_x_115:
        /* <DEDUP_REMOVED lines=21> */
.L_x_120:
[----:B--2---:R-:W-:Y:S01]  /*98b0*/  SHF.L.U32 R80, R88, 0x10, RZ ;  /* 0x0000001058507819 */ /* 0x004fe200000006ff */
[----:B------:R-:W-:Y:S05]  /*98c0*/  WARPSYNC.ALL ;  /* 0x0000000000007948 */ /* 0x000fea0003800000 */
[----:B------:R-:W-:Y:S01]  /*98d0*/  R2UR UR4, R16 ;  /* 0x00000000100472ca */ /* 0x000fe200000e0000 */
[----:B------:R-:W-:Y:S01]  /*98e0*/  BSSY.RECONVERGENT B0, `(.L_x_121) ;  /* 0x0000104000007945 */ /* 0x000fe20003800200 */
[----:B------:R-:W-:Y:S02]  /*98f0*/  LOP3.LUT R82, R91, 0xffff0000, RZ, 0xc0, !PT ;  /* 0xffff00005b527812 */ /* 0x000fe400078ec0ff */
[----:B------:R-:W-:Y:S02]  /*9900*/  ISETP.NE.AND P6, PT, R174, RZ, PT ;  /* 0x000000ffae00720c */ /* 0x000fe40003fc5270 */
[----:B------:R-:W-:Y:S07]  /*9910*/  ISETP.NE.AND P0, PT, R165, RZ, PT ;  /* 0x000000ffa500720c */ /* 0x000fee0003f05270 */
[----:B------:R-:W2:Y:S02]  /*9920*/  LDTM.x64 R4, tmem[UR4] ;  /* 0x00000004000479ee */ /* 0x000ea40008340000 */
[----:B--2---:R-:W-:Y:S01]  /*9930*/  FMUL R0, R76, R4 ;  /* 0x000000044c007220 */ /* 0x004fe20000400000 */
[----:B------:R-:W-:Y:S01]  /*9940*/  LOP3.LUT R4, R88, 0xffff0000, RZ, 0xc0, !PT ;  /* 0xffff000058047812 */ /* 0x000fe200078ec0ff */
[C---:B------:R-:W-:Y:S01]  /*9950*/  FMUL R3, R76.reuse, R5 ;  /* 0x000000054c037220 */ /* 0x040fe20000400000 */
[----:B------:R-:W-:Y:S01]  /*9960*/  SHF.L.U32 R5, R89, 0x10, RZ ;  /* 0x0000001059057819 */ /* 0x000fe200000006ff */
[----:B------:R-:W-:Y:S01]  /*9970*/  FFMA R0, R83, R80, R0 ;  /* 0x0000005053007223 */ /* 0x000fe20000000000 */
[----:B------:R-:W-:Y:S01]  /*9980*/  LOP3.LUT R80, R89, 0xffff0000, RZ, 0xc0, !PT ;  /* 0xffff000059507812 */ /* 0x000fe200078ec0ff */
[C---:B------:R-:W-:Y:S01]  /*9990*/  FMUL R6, R76.reuse, R6 ;  /* 0x000000064c067220 */ /* 0x040fe20000400000 */
[C---:B------:R-:W-:Y:S01]  /*99a0*/  FFMA R3, R83.reuse, R4, R3 ;  /* 0x0000000453037223 */ /* 0x040fe20000000003 */
[C---:B------:R-:W-:Y:S01]  /*99b0*/  FMUL R7, R76.reuse, R7 ;  /* 0x000000074c077220 */ /* 0x040fe20000400000 */
[----:B------:R-:W-:Y:S01]  /*99c0*/  FMUL R4, R76, R8 ;  /* 0x000000084c047220 */ /* 0x000fe20000400000 */
[C---:B------:R-:W-:Y:S01]  /*99d0*/  LOP3.LUT R8, R90.reuse, 0xffff0000, RZ, 0xc0, !PT ;  /* 0xffff00005a087812 */ /* 0x040fe200078ec0ff */
[C---:B------:R-:W-:Y:S01]  /*99e0*/  FFMA R6, R83.reuse, R5, R6 ;  /* 0x0000000553067223 */ /* 0x040fe20000000006 */
[----:B------:R-:W-:Y:S01]  /*99f0*/  SHF.L.U32 R5, R90, 0x10, RZ ;  /* 0x000000105a057819 */ /* 0x000fe200000006ff */
[----:B------:R-:W-:Y:S01]  /*9a00*/  FFMA R7, R83, R80, R7 ;  /* 0x0000005053077223 */ /* 0x000fe20000000007 */
[----:B------:R-:W-:Y:S01]  /*9a10*/  F2FP.BF16.F32.PACK_AB R96, R3, R0 ;  /* 0x000000000360723e */ /* 0x000fe200000010ff */
[----:B------:R-:W-:Y:S01]  /*9a20*/  FMUL R0, R76, R9 ;  /* 0x000000094c007220 */ /* 0x000fe20000400000 */
[----:B------:R-:W-:Y:S01]  /*9a30*/  SHF.L.U32 R80, R91, 0x10, RZ ;  /* 0x000000105b507819 */ /* 0x000fe200000006ff */
[----:B------:R-:W-:Y:S01]  /*9a40*/  FFMA R4, R83, R5, R4 ;  /* 0x0000000553047223 */ /* 0x000fe20000000004 */
[----:B------:R-:W-:Y:S01]  /*9a50*/  F2FP.BF16.F32.PACK_AB R97, R7, R6 ;  /* 0x000000060761723e */ /* 0x000fe200000010ff */
[C---:B------:R-:W-:Y:S01]  /*9a60*/  FFMA R0, R83.reuse, R8, R0 ;  /* 0x0000000853007223 */ /* 0x040fe20000000000 */
[----:B-1----:R-:W-:Y:S01]  /*9a70*/  SHF.L.U32 R8, R92, 0x10, RZ ;  /* 0x000000105c087819 */ /* 0x002fe200000006ff */
[----:B------:R-:W-:Y:S01]  /*9a80*/  FMUL R3, R76, R10 ;  /* 0x0000000a4c037220 */ /* 0x000fe20000400000 */
[----:B------:R-:W-:Y:S01]  /*9a90*/  LOP3.LUT R10, R92, 0xffff0000, RZ, 0xc0, !PT ;  /* 0xffff00005c0a7812 */ /* 0x000fe200078ec0ff */
[----:B------:R-:W-:Y:S01]  /*9aa0*/  FMUL R5, R76, R11 ;  /* 0x0000000b4c057220 */ /* 0x000fe20000400000 */
[----:B------:R-:W-:Y:S01]  /*9ab0*/  F2FP.BF16.F32.PACK_AB R98, R0, R4 ;  /* 0x000000040062723e */ /* 0x000fe200000010ff */
[C---:B------:R-:W-:Y:S01]  /*9ac0*/  FMUL R6, R76.reuse, R12 ;  /* 0x0000000c4c067220 */ /* 0x040fe20000400000 */
[C---:B------:R-:W-:Y:S01]  /*9ad0*/  FMUL R7, R76.reuse, R13 ;  /* 0x0000000d4c077220 */ /* 0x040fe20000400000 */
[----:B------:R-:W-:Y:S01]  /*9ae0*/  FFMA R3, R83, R80, R3 ;  /* 0x0000005053037223 */ /* 0x000fe20000000003 */
[----:B------:R-:W-:Y:S01]  /*9af0*/  SHF.L.U32 R80, R93, 0x10, RZ ;  /* 0x000000105d507819 */ /* 0x000fe200000006ff */
[C---:B------:R-:W-:Y:S01]  /*9b00*/  FFMA R5, R83.reuse, R82, R5 ;  /* 0x0000005253057223 */ /* 0x040fe20000000005 */
[C---:B------:R-:W-:Y:S01]  /*9b10*/  FFMA R6, R83.reuse, R8, R6 ;  /* 0x0000000853067223 */ /* 0x040fe20000000006 */
[C---:B------:R-:W-:Y:S01]  /*9b20*/  FMUL R0, R76.reuse, R14 ;  /* 0x0000000e4c007220 */ /* 0x040fe20000400000 */
[----:B------:R-:W-:Y:S01]  /*9b30*/  FFMA R7, R83, R10, R7 ;  /* 0x0000000a53077223 */ /* 0x000fe20000000007 */
[C---:B------:R-:W-:Y:S01]  /*9b40*/  FMUL R14, R76.reuse, R24 ;  /* 0x000000184c0e7220 */ /* 0x040fe20000400000 */
[----:B------:R-:W-:Y:S01]  /*9b50*/  F2FP.BF16.F32.PACK_AB R99, R5, R3 ;  /* 0x000000030563723e */ /* 0x000fe200000010ff */
[C---:B------:R-:W-:Y:S01]  /*9b60*/  FMUL R24, R76.reuse, R34 ;  /* 0x000000224c187220 */ /* 0x040fe20000400000 */
[C---:B------:R-:W-:Y:S01]  /*9b70*/  FMUL R34, R76.reuse, R44 ;  /* 0x0000002c4c227220 */ /* 0x040fe20000400000 */
[C---:B------:R-:W-:Y:S01]  /*9b80*/  FMUL R44, R76.reuse, R54 ;  /* 0x000000364c2c7220 */ /* 0x040fe20000400000 */
[C---:B------:R-:W-:Y:S01]  /*9b90*/  FMUL R54, R76.reuse, R64 ;  /* 0x000000404c367220 */ /* 0x040fe20000400000 */
[----:B------:R-:W-:Y:S01]  /*9ba0*/  F2FP.BF16.F32.PACK_AB R64, R7, R6 ;  /* 0x000000060740723e */ /* 0x000fe200000010ff */
[----:B------:R-:W-:Y:S01]  /*9bb0*/  STS.128 [R178+UR36+0x8400], R96 ;  /* 0x00840060b2007988 */ /* 0x000fe20008000c24 */
[----:B------:R-:W-:Y:S01]  /*9bc0*/  LOP3.LUT R6, R93, 0xffff0000, RZ, 0xc0, !PT ;  /* 0xffff00005d067812 */ /* 0x000fe200078ec0ff */
[----:B------:R-:W-:Y:S01]  /*9bd0*/  FMUL R3, R76, R15 ;  /* 0x0000000f4c037220 */ /* 0x000fe20000400000 */
[----:B------:R-:W-:Y:S01]  /*9be0*/  SHF.L.U32 R7, R94, 0x10, RZ ;  /* 0x000000105e077819 */ /* 0x000fe200000006ff */
[C---:B------:R-:W-:Y:S01]  /*9bf0*/  FMUL R8, R76.reuse, R18 ;  /* 0x000000124c087220 */ /* 0x040fe20000400000 */
[C---:B------:R-:W-:Y:S01]  /*9c00*/  FFMA R0, R83.reuse, R80, R0 ;  /* 0x0000005053007223 */ /* 0x040fe20000000000 */
[C---:B------:R-:W-:Y:S01]  /*9c10*/  FMUL R9, R76.reuse, R19 ;  /* 0x000000134c097220 */ /* 0x040fe20000400000 */
[----:B------:R-:W-:Y:S01]  /*9c20*/  FMUL R18, R76, R28 ;  /* 0x0000001c4c127220 */ /* 0x000fe20000400000 */
[----:B------:R-:W-:Y:S01]  /*9c30*/  FFMA R3, R83, R6, R3 ;  /* 0x0000000653037223 */ /* 0x000fe20000000003 */
[----:B------:R-:W-:Y:S01]  /*9c40*/  LOP3.LUT R6, R100, 0xffff0000, RZ, 0xc0, !PT ;  /* 0xffff000064067812 */ /* 0x000fe200078ec0ff */
[C---:B------:R-:W-:Y:S01]  /*9c50*/  FMUL R10, R76.reuse, R20 ;  /* 0x000000144c0a7220 */ /* 0x040fe20000400000 */
        /* <DEDUP_REMOVED lines=10> */
[----:B------:R-:W-:Y:S01]  /*9d00*/  FMUL R48, R76, R58 ;  /* 0x0000003a4c307220 */ /* 0x000fe20000400000 */
[----:B------:R-:W-:Y:S01]  /*9d10*/  LOP3.LUT R58, R94, 0xffff0000, RZ, 0xc0, !PT ;  /* 0xffff00005e3a7812 */ /* 0x000fe200078ec0ff */
[C---:B------:R-:W-:Y:S01]  /*9d20*/  FMUL R4, R76.reuse, R16 ;  /* 0x000000104c047220 */ /* 0x040fe20000400000 */
[C---:B------:R-:W-:Y:S01]  /*9d30*/  FMUL R40, R76.reuse, R50 ;  /* 0x000000324c287220 */ /* 0x040fe20000400000 */
[C---:B------:R-:W-:Y:S01]  /*9d40*/  FMUL R45, R76.reuse, R55 ;  /* 0x000000374c2d7220 */ /* 0x040fe20000400000 */
[C---:B------:R-:W-:Y:S01]  /*9d50*/  FMUL R49, R76.reuse, R59 ;  /* 0x0000003b4c317220 */ /* 0x040fe20000400000 */
[----:B------:R-:W-:Y:S01]  /*9d60*/  SHF.L.U32 R59, R95, 0x10, RZ ;  /* 0x000000105f3b7819 */ /* 0x000fe200000006ff */
[C---:B------:R-:W-:Y:S01]  /*9d70*/  FMUL R55, R76.reuse, R65 ;  /* 0x000000414c377220 */ /* 0x040fe20000400000 */
[----:B------:R-:W-:Y:S01]  /*9d80*/  F2FP.BF16.F32.PACK_AB R65, R3, R0 ;  /* 0x000000000341723e */ /* 0x000fe200000010ff */
[----:B------:R-:W-:Y:S01]  /*9d90*/  FMUL R5, R76, R17 ;  /* 0x000000114c057220 */ /* 0x000fe20000400000 */
[----:B------:R-:W-:Y:S01]  /*9da0*/  SHF.L.U32 R0, R100, 0x10, RZ ;  /* 0x0000001064007819 */ /* 0x000fe200000006ff */
[C---:B------:R-:W-:Y:S01]  /*9db0*/  FMUL R50, R76.reuse, R60 ;  /* 0x0000003c4c327220 */ /* 0x040fe20000400000 */
[----:B------:R-:W-:Y:S01]  /*9dc0*/  LOP3.LUT R60, R95, 0xffff0000, RZ, 0xc0, !PT ;  /* 0xffff00005f3c7812 */ /* 0x000fe200078ec0ff */
[----:B------:R-:W-:Y:S01]  /*9dd0*/  FFMA R4, R83, R7, R4 ;  /* 0x0000000753047223 */ /* 0x000fe20000000004 */
[----:B------:R-:W-:Y:S01]  /*9de0*/  SHF.L.U32 R3, R101, 0x10, RZ ;  /* 0x0000001065037819 */ /* 0x000fe200000006ff */
[C---:B------:R-:W-:Y:S01]  /*9df0*/  FFMA R5, R83.reuse, R58, R5 ;  /* 0x0000003a53057223 */ /* 0x040fe20000000005 */
[C---:B------:R-:W-:Y:S01]  /*9e00*/  FFMA R8, R83.reuse, R59, R8 ;  /* 0x0000003b53087223 */ /* 0x040fe20000000008 */
[C---:B------:R-:W-:Y:S01]  /*9e10*/  FFMA R9, R83.reuse, R60, R9 ;  /* 0x0000003c53097223 */ /* 0x040fe20000000009 */
[----:B------:R-:W-:Y:S01]  /*9e20*/  FFMA R10, R83, R0, R10 ;  /* 0x00000000530a7223 */ /* 0x000fe2000000000a */
[----:B------:R-:W-:Y:S01]  /*9e30*/  LOP3.LUT R0, R101, 0xffff0000, RZ, 0xc0, !PT ;  /* 0xffff000065007812 */ /* 0x000fe200078ec0ff */
[C---:B------:R-:W-:Y:S01]  /*9e40*/  FMUL R11, R76.reuse, R21 ;  /* 0x000000154c0b7220 */ /* 0x040fe20000400000 */
[C---:B------:R-:W-:Y:S01]  /*9e50*/  FMUL R12, R76.reuse, R22 ;  /* 0x000000164c0c7220 */ /* 0x040fe20000400000 */
[C---:B------:R-:W-:Y:S01]  /*9e60*/  FMUL R13, R76.reuse, R23 ;  /* 0x000000174c0d7220 */ /* 0x040fe20000400000 */
[C---:B------:R-:W-:Y:S01]  /*9e70*/  FMUL R16, R76.reuse, R26 ;  /* 0x0000001a4c107220 */ /* 0x040fe20000400000 */
[C---:B------:R-:W-:Y:S01]  /*9e80*/  FMUL R26, R76.reuse, R36 ;  /* 0x000000244c1a7220 */ /* 0x040fe20000400000 */
[----:B------:R-:W-:Y:S01]  /*9e90*/  FFMA R11, R83, R6, R11 ;  /* 0x00000006530b7223 */ /* 0x000fe2000000000b */
[----:B------:R-:W-:Y:S01]  /*9ea0*/  LOP3.LUT R6, R111, 0xffff0000, RZ, 0xc0, !PT ;  /* 0xffff00006f067812 */ /* 0x000fe200078ec0ff */
[----:B------:R-:W-:Y:S01]  /*9eb0*/  FMUL R36, R76, R46 ;  /* 0x0000002e4c247220 */ /* 0x000fe20000400000 */
[----:B------:R-:W-:Y:S01]  /*9ec0*/  FFMA R12, R83, R3, R12 ;  /* 0x00000003530c7223 */ /* 0x000fe2000000000c */
[----:B------:R-:W-:Y:S01]  /*9ed0*/  SHF.L.U32 R3, R102, 0x10, RZ ;  /* 0x0000001066037819 */ /* 0x000fe200000006ff */
[C---:B------:R-:W-:Y:S01]  /*9ee0*/  FMUL R46, R76.reuse, R56 ;  /* 0x000000384c2e7220 */ /* 0x040fe20000400000 */
[----:B------:R-:W-:Y:S01]  /*9ef0*/  FMUL R56, R76, R66 ;  /* 0x000000424c387220 */ /* 0x000fe20000400000 */
[----:B------:R-:W-:Y:S01]  /*9f00*/  F2FP.BF16.F32.PACK_AB R66, R5, R4 ;  /* 0x000000040542723e */ /* 0x000fe200000010ff */
[C---:B------:R-:W-:Y:S01]  /*9f10*/  FFMA R13, R83.reuse, R0, R13 ;  /* 0x00000000530d7223 */ /* 0x040fe2000000000d */
[----:B------:R-:W-:Y:S01]  /*9f20*/  LOP3.LUT R0, R102, 0xffff0000, RZ, 0xc0, !PT ;  /* 0xffff000066007812 */ /* 0x000fe200078ec0ff */
[----:B------:R-:W-:Y:S01]  /*9f30*/  FFMA R14, R83, R3, R14 ;  /* 0x00000003530e7223 */ /* 0x000fe2000000000e */
[C---:B------:R-:W-:Y:S01]  /*9f40*/  SHF.L.U32 R5, R103.reuse, 0x10, RZ ;  /* 0x0000001067057819 */ /* 0x040fe200000006ff */
[----:B------:R-:W-:Y:S01]  /*9f50*/  FMUL R17, R76, R27 ;  /* 0x0000001b4c117220 */ /* 0x000fe20000400000 */
        /* <DEDUP_REMOVED lines=8> */
[----:B------:R-:W-:Y:S01]  /*9fe0*/  SHF.L.U32 R5, R111, 0x10, RZ ;  /* 0x000000106f057819 */ /* 0x000fe200000006ff */
[C---:B------:R-:W-:Y:S01]  /*9ff0*/  FMUL R37, R76.reuse, R47 ;  /* 0x0000002f4c257220 */ /* 0x040fe20000400000 */
[C---:B------:R-:W-:Y:S01]  /*a000*/  FMUL R47, R76.reuse, R57 ;  /* 0x000000394c2f7220 */ /* 0x040fe20000400000 */
[----:B------:R-:W-:Y:S01]  /*a010*/  FMUL R57, R76, R67 ;  /* 0x000000434c397220 */ /* 0x000fe20000400000 */
[----:B------:R-:W-:Y:S01]  /*a020*/  F2FP.BF16.F32.PACK_AB R67, R9, R8 ;  /* 0x000000080943723e */ /* 0x000fe200000010ff */
[----:B------:R-:W-:Y:S01]  /*a030*/  FFMA R18, R83, R0, R18 ;  /* 0x0000000053127223 */ /* 0x000fe20000000012 */
[----:B------:R-:W-:Y:S01]  /*a040*/  LOP3.LUT R0, R109, 0xffff0000, RZ, 0xc0, !PT ;  /* 0xffff00006d007812 */ /* 0x000fe200078ec0ff */
[C---:B------:R-:W-:Y:S01]  /*a050*/  FFMA R19, R83.reuse, R4, R19 ;  /* 0x0000000453137223 */ /* 0x040fe20000000013 */
[C---:B------:R-:W-:Y:S01]  /*a060*/  LOP3.LUT R4, R110.reuse, 0xffff0000, RZ, 0xc0, !PT ;  /* 0xffff00006e047812 */ /* 0x040fe200078ec0ff */
[----:B------:R-:W-:Y:S01]  /*a070*/  FFMA R20, R83, R3, R20 ;  /* 0x0000000353147223 */ /* 0x000fe20000000014 */
[----:B------:R-:W-:Y:S01]  /*a080*/  SHF.L.U32 R3, R110, 0x10, RZ ;  /* 0x000000106e037819 */ /* 0x000fe200000006ff */
[C---:B------:R-:W-:Y:S01]  /*a090*/  FMUL R21, R76.reuse, R31 ;  /* 0x0000001f4c157220 */ /* 0x040fe20000400000 */
[----:B------:R-:W-:Y:S01]  /*a0a0*/  F2FP.BF16.F32.PACK_AB R8, R11, R10 ;  /* 0x0000000a0b08723e */ /* 0x000fe200000010ff */
[C---:B------:R-:W-:Y:S01]  /*a0b0*/  FMUL R22, R76.reuse, R32 ;  /* 0x000000204c167220 */ /* 0x040fe20000400000 */
[----:B------:R-:W-:Y:S01]  /*a0c0*/  F2FP.BF16.F32.PACK_AB R9, R13, R12 ;  /* 0x0000000c0d09723e */ /* 0x000fe200000010ff */
[----:B------:R-:W-:Y:S01]  /*a0d0*/  STS.128 [R177+0x8400], R64 ;  /* 0x00840040b1007388 */ /* 0x000fe20000000c00 */
[----:B------:R-:W-:Y:S01]  /*a0e0*/  F2FP.BF16.F32.PACK_AB R10, R15, R14 ;  /* 0x0000000e0f0a723e */ /* 0x000fe200000010ff */
[----:B------:R-:W-:Y:S01]  /*a0f0*/  FMUL R23, R76, R33 ;  /* 0x000000214c177220 */ /* 0x000fe20000400000 */
[----:B------:R-:W-:Y:S01]  /*a100*/  F2FP.BF16.F32.PACK_AB R11, R17, R16 ;  /* 0x00000010110b723e */ /* 0x000fe200000010ff */
[----:B------:R-:W-:Y:S01]  /*a110*/  FFMA R21, R83, R0, R21 ;  /* 0x0000000053157223 */ /* 0x000fe20000000015 */
[----:B------:R-:W-:Y:S01]  /*a120*/  F2FP.BF16.F32.PACK_AB R12, R19, R18 ;  /* 0x00000012130c723e */ /* 0x000fe200000010ff */
[C---:B------:R-:W-:Y:S01]  /*a130*/  FFMA R22, R83.reuse, R3, R22 ;  /* 0x0000000353167223 */ /* 0x040fe20000000016 */
[C---:B------:R-:W-:Y:S01]  /*a140*/  SHF.L.U32 R0, R116.reuse, 0x10, RZ ;  /* 0x0000001074007819 */ /* 0x040fe200000006ff */
[----:B------:R-:W-:Y:S01]  /*a150*/  FFMA R23, R83, R4, R23 ;  /* 0x0000000453177223 */ /* 0x000fe20000000017 */
[----:B------:R-:W-:Y:S01]  /*a160*/  F2FP.BF16.F32.PACK_AB R13, R21, R20 ;  /* 0x00000014150d723e */ /* 0x000fe200000010ff */
[C---:B------:R-:W-:Y:S01]  /*a170*/  FFMA R24, R83.reuse, R5, R24 ;  /* 0x0000000553187223 */ /* 0x040fe20000000018 */
[----:B------:R-:W-:Y:S01]  /*a180*/  LOP3.LUT R4, R116, 0xffff0000, RZ, 0xc0, !PT ;  /* 0xffff000074047812 */ /* 0x000fe200078ec0ff */
[----:B------:R-:W-:Y:S01]  /*a190*/  FFMA R25, R83, R6, R25 ;  /* 0x0000000653197223 */ /* 0x000fe20000000019 */
[----:B------:R-:W-:Y:S01]  /*a1a0*/  F2FP.BF16.F32.PACK_AB R14, R23, R22 ;  /* 0x00000016170e723e */ /* 0x000fe200000010ff */
[----:B------:R1:W-:Y:S01]  /*a1b0*/  STS.128 [R176+0x8400], R8 ;  /* 0x00840008b0007388 */ /* 0x0003e20000000c00 */
[----:B------:R-:W-:Y:S01]  /*a1c0*/  SHF.L.U32 R3, R117, 0x10, RZ ;  /* 0x0000001075037819 */ /* 0x000fe200000006ff */
[----:B------:R-:W-:Y:S01]  /*a1d0*/  FFMA R26, R83, R0, R26 ;  /* 0x00000000531a7223 */ /* 0x000fe2000000001a */
[----:B------:R-:W-:Y:S01]  /*a1e0*/  F2FP.BF16.F32.PACK_AB R15, R25, R24 ;  /* 0x00000018190f723e */ /* 0x000fe200000010ff */
[----:B------:R-:W-:Y:S01]  /*a1f0*/  FFMA R27, R83, R4, R27 ;  /* 0x00000004531b7223 */ /* 0x000fe2000000001b */
[----:B------:R-:W-:Y:S01]  /*a200*/  LOP3.LUT R0, R117, 0xffff0000, RZ, 0xc0, !PT ;  /* 0xffff000075007812 */ /* 0x000fe200078ec0ff */
[C---:B------:R-:W-:Y:S01]  /*a210*/  FFMA R28, R83.reuse, R3, R28 ;  /* 0x00000003531c7223 */ /* 0x040fe2000000001c */
[C---:B------:R-:W-:Y:S01]  /*a220*/  SHF.L.U32 R3, R118.reuse, 0x10, RZ ;  /* 0x0000001076037819 */ /* 0x040fe200000006ff */
[----:B------:R2:W-:Y:S01]  /*a230*/  STS.128 [R175+0x8400], R12 ;  /* 0x0084000caf007388 */ /* 0x0005e20000000c00 */
[----:B------:R-:W-:Y:S01]  /*a240*/  LOP3.LUT R4, R118, 0xffff0000, RZ, 0xc0, !PT ;  /* 0xffff000076047812 */ /* 0x000fe200078ec0ff */
[----:B------:R-:W-:Y:S01]  /*a250*/  FFMA R29, R83, R0, R29 ;  /* 0x00000000531d7223 */ /* 0x000fe2000000001d */
[C---:B------:R-:W-:Y:S01]  /*a260*/  SHF.L.U32 R5, R119.reuse, 0x10, RZ ;  /* 0x0000001077057819 */ /* 0x040fe200000006ff */
[C---:B------:R-:W-:Y:S01]  /*a270*/  FMUL R31, R76.reuse, R41 ;  /* 0x000000294c1f7220 */ /* 0x040fe20000400000 */
[----:B------:R-:W-:Y:S01]  /*a280*/  LOP3.LUT R6, R119, 0xffff0000, RZ, 0xc0, !PT ;  /* 0xffff000077067812 */ /* 0x000fe200078ec0ff */
[----:B------:R-:W-:Y:S01]  /*a290*/  FMUL R32, R76, R42 ;  /* 0x0000002a4c207220 */ /* 0x000fe20000400000 */
[----:B------:R-:W-:Y:S01]  /*a2a0*/  SHF.L.U32 R0, R124, 0x10, RZ ;  /* 0x000000107c007819 */ /* 0x000fe200000006ff */
[----:B------:R-:W-:Y:S01]  /*a2b0*/  FMUL R33, R76, R43 ;  /* 0x0000002b4c217220 */ /* 0x000fe20000400000 */
[----:B------:R-:W-:Y:S01]  /*a2c0*/  @P6 SHF.L.U32 R16, R162, 0x1f, RZ ;  /* 0x0000001fa2106819 */ /* 0x000fe200000006ff */
[----:B------:R-:W-:Y:S01]  /*a2d0*/  FFMA R30, R83, R3, R30 ;  /* 0x00000003531e7223 */ /* 0x000fe2000000001e */
[----:B------:R-:W-:Y:S01]  /*a2e0*/  SHF.L.U32 R3, R125, 0x10, RZ ;  /* 0x000000107d037819 */ /* 0x000fe200000006ff */
[C---:B------:R-:W-:Y:S01]  /*a2f0*/  FFMA R31, R83.reuse, R4, R31 ;  /* 0x00000004531f7223 */ /* 0x040fe2000000001f */
[----:B------:R-:W-:Y:S01]  /*a300*/  LOP3.LUT R4, R124, 0xffff0000, RZ, 0xc0, !PT ;  /* 0xffff00007c047812 */ /* 0x000fe200078ec0ff */
[----:B------:R-:W-:Y:S01]  /*a310*/  FFMA R32, R83, R5, R32 ;  /* 0x0000000553207223 */ /* 0x000fe20000000020 */
[----:B------:R-:W-:Y:S01]  /*a320*/  SHF.L.U32 R5, R127, 0x10, RZ ;  /* 0x000000107f057819 */ /* 0x000fe200000006ff */
[----:B------:R-:W-:Y:S01]  /*a330*/  FFMA R33, R83, R6, R33 ;  /* 0x0000000653217223 */ /* 0x000fe20000000021 */
[----:B------:R-:W-:Y:S01]  /*a340*/  LOP3.LUT R6, R143, 0xffff0000, RZ, 0xc0, !PT ;  /* 0xffff00008f067812 */ /* 0x000fe200078ec0ff */
[----:B------:R-:W-:Y:S01]  /*a350*/  FFMA R34, R83, R0, R34 ;  /* 0x0000000053227223 */ /* 0x000fe20000000022 */
[----:B------:R-:W-:Y:S01]  /*a360*/  LOP3.LUT R0, R125, 0xffff0000, RZ, 0xc0, !PT ;  /* 0xffff00007d007812 */ /* 0x000fe200078ec0ff */
[C---:B------:R-:W-:Y:S01]  /*a370*/  FFMA R35, R83.reuse, R4, R35 ;  /* 0x0000000453237223 */ /* 0x040fe20000000023 */
[----:B------:R-:W-:Y:S01]  /*a380*/  LOP3.LUT R4, R132, 0xffff0000, RZ, 0xc0, !PT ;  /* 0xffff000084047812 */ /* 0x000fe200078ec0ff */
[C---:B------:R-:W-:Y:S01]  /*a390*/  FFMA R36, R83.reuse, R3, R36 ;  /* 0x0000000353247223 */ /* 0x040fe20000000024 */
[C---:B------:R-:W-:Y:S01]  /*a3a0*/  SHF.L.U32 R3, R126.reuse, 0x10, RZ ;  /* 0x000000107e037819 */ /* 0x040fe200000006ff */
[----:B------:R-:W-:Y:S01]  /*a3b0*/  FFMA R37, R83, R0, R37 ;  /* 0x0000000053257223 */ /* 0x000fe20000000025 */
[----:B------:R-:W-:Y:S01]  /*a3c0*/  LOP3.LUT R0, R126, 0xffff0000, RZ, 0xc0, !PT ;  /* 0xffff00007e007812 */ /* 0x000fe200078ec0ff */
[----:B------:R-:W-:Y:S01]  /*a3d0*/  FMUL R41, R76, R51 ;  /* 0x000000334c297220 */ /* 0x000fe20000400000 */
[----:B-1----:R-:W-:Y:S01]  /*a3e0*/  F2FP.BF16.F32.PACK_AB R8, R35, R34 ;  /* 0x000000222308723e */ /* 0x002fe200000010ff */
[C---:B------:R-:W-:Y:S01]  /*a3f0*/  FFMA R38, R83.reuse, R3, R38 ;  /* 0x0000000353267223 */ /* 0x040fe20000000026 */
[----:B------:R-:W-:Y:S01]  /*a400*/  SHF.L.U32 R3, R132, 0x10, RZ ;  /* 0x0000001084037819 */ /* 0x000fe200000006ff */
[----:B------:R-:W-:Y:S01]  /*a410*/  FFMA R39, R83, R0, R39 ;  /* 0x0000000053277223 */ /* 0x000fe20000000027 */
[----:B--2---:R-:W-:Y:S01]  /*a420*/  F2FP.BF16.F32.PACK_AB R12, R27, R26 ;  /* 0x0000001a1b0c723e */ /* 0x004fe200000010ff */
[----:B------:R-:W-:Y:S01]  /*a430*/  FFMA R40, R83, R5, R40 ;  /* 0x0000000553287223 */ /* 0x000fe20000000028 */
[----:B------:R-:W-:Y:S01]  /*a440*/  F2FP.BF16.F32.PACK_AB R13, R29, R28 ;  /* 0x0000001c1d0d723e */ /* 0x000fe200000010ff */
[C---:B------:R-:W-:Y:S01]  /*a450*/  FMUL R42, R76.reuse, R52 ;  /* 0x000000344c2a7220 */ /* 0x040fe20000400000 */
[----:B------:R-:W-:Y:S01]  /*a460*/  F2FP.BF16.F32.PACK_AB R14, R31, R30 ;  /* 0x0000001e1f0e723e */ /* 0x000fe200000010ff */
[C---:B------:R-:W-:Y:S01]  /*a470*/  FMUL R43, R76.reuse, R53 ;  /* 0x000000354c2b7220 */ /* 0x040fe20000400000 */
[----:B------:R-:W-:Y:S01]  /*a480*/  F2FP.BF16.F32.PACK_AB R15, R33, R32 ;  /* 0x00000020210f723e */ /* 0x000fe200000010ff */
[C---:B------:R-:W-:Y:S01]  /*a490*/  FMUL R51, R76.reuse, R61 ;  /* 0x0000003d4c337220 */ /* 0x040fe20000400000 */
[----:B------:R-:W-:Y:S01]  /*a4a0*/  LOP3.LUT R0, R127, 0xffff0000, RZ, 0xc0, !PT ;  /* 0xffff00007f007812 */ /* 0x000fe200078ec0ff */
[----:B------:R-:W-:Y:S01]  /*a4b0*/  FMUL R52, R76, R62 ;  /* 0x0000003e4c347220 */ /* 0x000fe20000400000 */
[----:B------:R-:W-:Y:S01]  /*a4c0*/  SHF.L.U32 R5, R133, 0x10, RZ ;  /* 0x0000001085057819 */ /* 0x000fe200000006ff */
[----:B------:R1:W-:Y:S01]  /*a4d0*/  STS.128 [R173+0x8400], R12 ;  /* 0x0084000cad007388 */ /* 0x0003e20000000c00 */
[----:B------:R-:W-:Y:S01]  /*a4e0*/  F2FP.BF16.F32.PACK_AB R9, R37, R36 ;  /* 0x000000242509723e */ /* 0x000fe200000010ff */
[----:B------:R-:W-:Y:S01]  /*a4f0*/  FFMA R41, R83, R0, R41 ;  /* 0x0000000053297223 */ /* 0x000fe20000000029 */
[----:B------:R-:W-:Y:S01]  /*a500*/  LOP3.LUT R0, R133, 0xffff0000, RZ, 0xc0, !PT ;  /* 0xffff000085007812 */ /* 0x000fe200078ec0ff */
[C---:B------:R-:W-:Y:S01]  /*a510*/  FFMA R42, R83.reuse, R3, R42 ;  /* 0x00000003532a7223 */ /* 0x040fe2000000002a */
[C---:B------:R-:W-:Y:S01]  /*a520*/  SHF.L.U32 R3, R134.reuse, 0x10, RZ ;  /* 0x0000001086037819 */ /* 0x040fe200000006ff */
[----:B------:R-:W-:Y:S01]  /*a530*/  FFMA R43, R83, R4, R43 ;  /* 0x00000004532b7223 */ /* 0x000fe2000000002b */
[----:B------:R-:W-:Y:S01]  /*a540*/  LOP3.LUT R4, R135, 0xffff0000, RZ, 0xc0, !PT ;  /* 0xffff000087047812 */ /* 0x000fe200078ec0ff */
[----:B------:R-:W-:Y:S01]  /*a550*/  FFMA R44, R83, R5, R44 ;  /* 0x00000005532c7223 */ /* 0x000fe2000000002c */
[----:B------:R-:W-:Y:S01]  /*a560*/  SHF.L.U32 R5, R135, 0x10, RZ ;  /* 0x0000001087057819 */ /* 0x000fe200000006ff */
[C---:B------:R-:W-:Y:S01]  /*a570*/  FFMA R45, R83.reuse, R0, R45 ;  /* 0x00000000532d7223 */ /* 0x040fe2000000002d */
[----:B------:R-:W-:Y:S01]  /*a580*/  LOP3.LUT R0, R134, 0xffff0000, RZ, 0xc0, !PT ;  /* 0xffff000086007812 */ /* 0x000fe200078ec0ff */
[----:B------:R-:W-:Y:S01]  /*a590*/  FFMA R46, R83, R3, R46 ;  /* 0x00000003532e7223 */ /* 0x000fe2000000002e */
[----:B------:R-:W-:Y:S01]  /*a5a0*/  SHF.L.U32 R3, R141, 0x10, RZ ;  /* 0x000000108d037819 */ /* 0x000fe200000006ff */
[----:B------:R-:W-:Y:S01]  /*a5b0*/  FMUL R53, R76, R63 ;  /* 0x0000003f4c357220 */ /* 0x000fe20000400000 */
        /* <DEDUP_REMOVED lines=8> */
[----:B------:R-:W-:Y:S01]  /*a640*/  LOP3.LUT R0, R141, 0xffff0000, RZ, 0xc0, !PT ;  /* 0xffff00008d007812 */ /* 0x000fe200078ec0ff */
[----:B------:R2:W-:Y:S01]  /*a650*/  STS.128 [R172+0x8400], R8 ;  /* 0x00840008ac007388 */ /* 0x0005e20000000c00 */
[----:B------:R-:W-:Y:S01]  /*a660*/  SHF.L.U32 R5, R143, 0x10, RZ ;  /* 0x000000108f057819 */ /* 0x000fe200000006ff */
[C---:B------:R-:W-:Y:S01]  /*a670*/  FFMA R51, R83.reuse, R4, R51 ;  /* 0x0000000453337223 */ /* 0x040fe20000000033 */
[C---:B------:R-:W-:Y:S01]  /*a680*/  LOP3.LUT R4, R142.reuse, 0xffff0000, RZ, 0xc0, !PT ;  /* 0xffff00008e047812 */ /* 0x040fe200078ec0ff */
[C---:B------:R-:W-:Y:S01]  /*a690*/  FFMA R52, R83.reuse, R3, R52 ;  /* 0x0000000353347223 */ /* 0x040fe20000000034 */
[----:B------:R-:W-:Y:S01]  /*a6a0*/  SHF.L.U32 R3, R142, 0x10, RZ ;  /* 0x000000108e037819 */ /* 0x000fe200000006ff */
[----:B------:R-:W-:Y:S01]  /*a6b0*/  FFMA R53, R83, R0, R53 ;  /* 0x0000000053357223 */ /* 0x000fe20000000035 */
[----:B-1----:R-:W-:Y:S02]  /*a6c0*/  F2FP.BF16.F32.PACK_AB R12, R43, R42 ;  /* 0x0000002a2b0c723e */ /* 0x002fe400000010ff */
[----:B------:R-:W-:Y:S01]  /*a6d0*/  F2FP.BF16.F32.PACK_AB R13, R45, R44 ;  /* 0x0000002c2d0d723e */ /* 0x000fe200000010ff */
[----:B------:R-:W-:Y:S01]  /*a6e0*/  FFMA R54, R83, R3, R54 ;  /* 0x0000000353367223 */ /* 0x000fe20000000036 */
[----:B------:R-:W-:Y:S01]  /*a6f0*/  F2FP.BF16.F32.PACK_AB R14, R47, R46 ;  /* 0x0000002e2f0e723e */ /* 0x000fe200000010ff */
[----:B------:R-:W-:Y:S01]  /*a700*/  FFMA R55, R83, R4, R55 ;  /* 0x0000000453377223 */ /* 0x000fe20000000037 */
[----:B------:R-:W-:Y:S01]  /*a710*/  F2FP.BF16.F32.PACK_AB R15, R49, R48 ;  /* 0x00000030310f723e */ /* 0x000fe200000010ff */
[C---:B------:R-:W-:Y:S01]  /*a720*/  FFMA R56, R83.reuse, R5, R56 ;  /* 0x0000000553387223 */ /* 0x040fe20000000038 */
[----:B------:R-:W-:Y:S01]  /*a730*/  FFMA R57, R83, R6, R57 ;  /* 0x0000000653397223 */ /* 0x000fe20000000039 */
[----:B------:R-:W-:Y:S02]  /*a740*/  F2FP.BF16.F32.PACK_AB R4, R51, R50 ;  /* 0x000000323304723e */ /* 0x000fe400000010ff */
[----:B------:R2:W-:Y:S01]  /*a750*/  STS.128 [R171+0x8400], R12 ;  /* 0x0084000cab007388 */ /* 0x0005e20000000c00 */
[----:B------:R-:W-:Y:S02]  /*a760*/  F2FP.BF16.F32.PACK_AB R5, R53, R52 ;  /* 0x000000343505723e */ /* 0x000fe400000010ff */
[----:B------:R-:W-:Y:S02]  /*a770*/  F2FP.BF16.F32.PACK_AB R6, R55, R54 ;  /* 0x000000363706723e */ /* 0x000fe400000010ff */
[----:B------:R-:W-:Y:S02]  /*a780*/  F2FP.BF16.F32.PACK_AB R7, R57, R56 ;  /* 0x000000383907723e */ /* 0x000fe400000010ff */
[----:B------:R-:W-:Y:S02]  /*a790*/  MOV R0, UR38 ;  /* 0x0000002600007c02 */ /* 0x000fe40008000f00 */
[----:B------:R-:W-:Y:S01]  /*a7a0*/  LEA R3, R105, UR36, 0x3 ;  /* 0x0000002469037c11 */ /* 0x000fe2000f8e18ff */
[----:B------:R2:W-:Y:S01]  /*a7b0*/  STS.128 [R170+0x8400], R4 ;  /* 0x00840004aa007388 */ /* 0x0005e20000000c00 */
[----:B------:R-:W-:Y:S04]  /*a7c0*/  @P6 LEA R0, R0, UR36, 0x3 ;  /* 0x0000002400006c11 */ /* 0x000fe8000f8e18ff */
[----:B------:R-:W-:Y:S01]  /*a7d0*/  @P6 IADD3 R0, PT, PT, R0, 0x30, RZ ;  /* 0x0000003000006810 */ /* 0x000fe20007ffe0ff */
[----:B------:R-:W-:Y:S01]  /*a7e0*/  @!PT LDS RZ, [RZ] ;  /* 0x00000000fffff984 */ /* 0x000fe20000000800 */
[----:B------:R-:W-:Y:S01]  /*a7f0*/  @!PT LDS RZ, [RZ] ;  /* 0x00000000fffff984 */ /* 0x000fe20000000800 */
[----:B------:R-:W-:Y:S01]  /*a800*/  @!PT LDS RZ, [RZ] ;  /* 0x00000000fffff984 */ /* 0x000fe20000000800 */
[----:B------:R-:W-:Y:S01]  /*a810*/  @!PT LDS RZ, [RZ] ;  /* 0x00000000fffff984 */ /* 0x000fe20000000800 */
[----:B------:R1:W-:Y:S06]  /*a820*/  MEMBAR.ALL.CTA ;  /* 0x0000000000007992 */ /* 0x0003ec0000008000 */
[----:B-1----:R-:W1:Y:S01]  /*a830*/  FENCE.VIEW.ASYNC.S ;  /* 0x00000000000073c6 */ /* 0x002e620000000000 */
[----:B------:R-:W-:Y:S01]  /*a840*/  @P6 PRMT R0, R179, 0x654, R0 ;  /* 0x00000654b3006816 */ /* 0x000fe20000000000 */
[----:B-1----:R-:W-:Y:S06]  /*a850*/  BAR.SYNC.DEFER_BLOCKING 0x1, 0x80 ;  /* 0x0042000000007b1d */ /* 0x002fec0000010000 */
        /* <DEDUP_REMOVED lines=12> */
.L_x_122:
[----:B------:R-:W-:Y:S05]  /*a920*/  BSYNC.RECONVERGENT B0 ;  /* 0x0000000000007941 */ /* 0x000fea0003800200 */
.L_x_121:
[----:B------:R-:W-:Y:S01]  /*a930*/  BAR.SYNC.DEFER_BLOCKING 0x1, 0x80 ;  /* 0x0042000000007b1d */ /* 0x000fe20000010000 */
[----:B------:R-:W-:Y:S01]  /*a940*/  UIADD3 UR4, UPT, UPT, UR38, 0x1, URZ ;  /* 0x0000000126047890 */ /* 0x000fe2000fffe0ff */
[----:B------:R-:W-:Y:S03]  /*a950*/  ISETP.NE.AND P0, PT, R79, RZ, PT ;  /* 0x000000ff4f00720c */ /* 0x000fe60003f05270 */
[----:B------:R-:W-:Y:S01]  /*a960*/  UISETP.NE.AND UP0, UPT, UR4, 0x4, UPT ;  /* 0x000000040400788c */ /* 0x000fe2000bf05270 */
[----:B------:R-:W-:Y:S03]  /*a970*/  SEL R81, RZ, 0xc0, !P0 ;  /* 0x000000c0ff517807 */ /* 0x000fe60004000000 */
[----:B------:R-:W-:Y:S01]  /*a980*/  USEL UR37, UR4, URZ, UP0 ;  /* 0x000000ff04257287 */ /* 0x000fe20008000000 */
[----:B------:R1:W-:Y:S01]  /*a990*/  @P6 SYNCS.ARRIVE.TRANS64.RED.A1T0 RZ, [R0+URZ], RZ ;  /* 0x000000ff00ff69a7 */ /* 0x0003e200081004ff */
[----:B------:R-:W-:Y:S01]  /*a9a0*/  BSSY B1, `(.L_x_123) ;  /* 0x000001f000017945 */ /* 0x000fe20003800000 */
[----:B------:R-:W4:Y:S02]  /*a9b0*/  @P6 SYNCS.PHASECHK.TRANS64.TRYWAIT P1, [R3+URZ+0x10], R16 ;  /* 0x00001010030065a7 */ /* 0x000f2400080211ff */
[----:B----4-:R-:W-:Y:S01]  /*a9c0*/  @P6 SEL R107, RZ, 0x1, !P1 ;  /* 0x00000001ff6b6807 */ /* 0x010fe20004800000 */
[----:B-1----:R-:W-:Y:S06]  /*a9d0*/  @!P6 BRA `(.L_x_124) ;  /* 0x00000000006ce947 */ /* 0x002fec0003800000 */
[----:B------:R-:W-:Y:S01]  /*a9e0*/  ISETP.NE.AND P2, PT, R112, RZ, PT ;  /* 0x000000ff7000720c */ /* 0x000fe20003f45270 */
[----:B------:R-:W-:Y:S01]  /*a9f0*/  BSSY B0, `(.L_x_125) ;  /* 0x000000b000007945 */ /* 0x000fe20003800000 */
[----:B------:R-:W-:Y:S11]  /*aa00*/  ISETP.NE.AND P0, PT, R107, RZ, PT ;  /* 0x000000ff6b00720c */ /* 0x000ff60003f05270 */
[----:B------:R-:W-:Y:S05]  /*aa10*/  @P2 IMAD R105, R105, 0x4000, R178 ;  /* 0x0000400069692824 */ /* 0x000fea00078e02b2 */
[----:B--2---:R-:W-:Y:S04]  /*aa20*/  @P2 IADD3 R9, PT, PT, R105, UR36, RZ ;  /* 0x0000002469092c10 */ /* 0x004fe8000fffe0ff */
[----:B------:R-:W-:Y:S01]  /*aa30*/  @P2 IADD3 R7, PT, PT, R104, R9, RZ ;  /* 0x0000000968072210 */ /* 0x000fe20007ffe0ff */
[--C-:B------:R-:W-:Y:S02]  /*aa40*/  @P2 IMAD.IADD R5, R86, 0x1, R9.reuse ;  /* 0x0000000156052824 */ /* 0x100fe400078e0209 */
[----:B------:R-:W-:Y:S01]  /*aa50*/  @P2 IMAD.IADD R4, R106, 0x1, R9 ;  /* 0x000000016a042824 */ /* 0x000fe200078e0209 */
[----:B------:R-:W-:Y:S06]  /*aa60*/  @P0 BRA `(.L_x_126) ;  /* 0x00000000000c0947 */ /* 0x000fec0003800000 */
[----:B------:R-:W-:Y:S04]  /*aa70*/  SHF.L.U32 R0, R162, 0x1f, RZ ;  /* 0x0000001fa2007819 */ /* 0x000fe800000006ff */
[----:B------:R-:W1:Y:S02]  /*aa80*/  SYNCS.PHASECHK.TRANS64.TRYWAIT P0, [R3+URZ+0x10], R0 ;  /* 0x00001000030075a7 */ /* 0x000e6400080011ff */
[----:B-1----:R-:W-:Y:S05]  /*aa90*/  @!P0 BRA `(.L_x_127) ;  /* 0x0000001c00d48947 */ /* 0x002fea0003800000 */
.L_x_126:
[----:B------:R-:W-:Y:S05]  /*aaa0*/  BSYNC B0 ;  /* 0x0000000000007941 */ /* 0x000fea0003800000 */
.L_x_125:
[----:B------:R-:W-:Y:S11]  /*aab0*/  ISETP.NE.AND P0, PT, R112, RZ, PT ;  /* 0x000000ff7000720c */ /* 0x000ff60003f05270 */
[----:B------:R-:W-:Y:S02]  /*aac0*/  @!UPT UIADD3 URZ, UPT, UPT, URZ, URZ, URZ ;  /* 0x000000fffffff290 */ /* 0x000fe4000fffe0ff */
[----:B------:R4:W2:Y:S01]  /*aad0*/  @P0 LDS.128 R88, [R105+UR36+0x400] ;  /* 0x0004002469580984 */ /* 0x0008a20008000c00 */
[----:B-1----:R-:W-:Y:S01]  /*aae0*/  @P0 IMAD.IADD R3, R104, 0x1, R5 ;  /* 0x0000000168030824 */ /* 0x002fe200078e0205 */
        /* <DEDUP_REMOVED lines=10> */
.L_x_124:
[----:B------:R-:W-:Y:S05]  /*ab90*/  BSYNC B1 ;  /* 0x0000000000017941 */ /* 0x000fea0003800000 */
.L_x_123:
[----:B------:R-:W-:Y:S01]  /*aba0*/  IMAD.IADD R16, R78, 0x1, R81 ;  /* 0x000000014e107824 */ /* 0x000fe200078e0251 */
[----:B------:R-:W-:Y:S04]  /*abb0*/  BSSY.RECONVERGENT B6, `(.L_x_128) ;  /* 0x0000015000067945 */ /* 0x000fe80003800200 */
[----:B----4-:R-:W-:Y:S04]  /*abc0*/  SHF.R.U32.HI R3, RZ, 0x15, R16 ;  /* 0x00000015ff037819 */ /* 0x010fe80000011610 */
[----:B------:R-:W-:Y:S11]  /*abd0*/  LOP3.LUT P0, RZ, R3, 0x3, R158, 0x48, !PT ;  /* 0x0000000303ff7812 */ /* 0x000ff6000780489e */
[----:B------:R-:W-:Y:S02]  /*abe0*/  @!UPT UIADD3 URZ, UPT, UPT, URZ, URZ, URZ ;  /* 0x000000fffffff290 */ /* 0x000fe4000fffe0ff */
[----:B------:R-:W-:Y:S05]  /*abf0*/  @!P0 BRA `(.L_x_129) ;  /* 0x0000000000408947 */ /* 0x000fea0003800000 */
[----:B------:R-:W4:Y:S01]  /*ac00*/  LDCU.64 UR8, c[0x4][0x70] ;  /* 0x01000e00ff0877ac */ /* 0x000f220008000a00 */
[----:B--2---:R-:W-:Y:S01]  /*ac10*/  MOV R15, 0x0 ;  /* 0x00000000000f7802 */ /* 0x004fe20000000f00 */
[----:B------:R-:W-:Y:S02]  /*ac20*/  HFMA2 R12, -RZ, RZ, 0, 5.9604644775390625e-08 ;  /* 0x00000001ff0c7431 */ /* 0x000fe400000001ff */
[----:B------:R-:W-:Y:S02]  /*ac30*/  IMAD.MOV.U32 R8, RZ, RZ, 0x192 ;  /* 0x00000192ff087424 */ /* 0x000fe400078e00ff */
[----:B------:R-:W-:Y:S01]  /*ac40*/  IMAD.MOV.U32 R13, RZ, RZ, RZ ;  /* 0x000000ffff0d7224 */ /* 0x000fe200078e00ff */
[----:B------:R-:W2:Y:S01]  /*ac50*/  LDCU.64 UR6, c[0x4][0x78] ;  /* 0x01000f00ff0677ac */ /* 0x000ea20008000a00 */
[----:B------:R-:W1:Y:S01]  /*ac60*/  LDC.64 R14, c[0x4][R15] ;  /* 0x010000000f0e7b82 */ /* 0x000e620000000a00 */
[----:B------:R-:W5:Y:S01]  /*ac70*/  LDCU.64 UR4, c[0x4][0x10] ;  /* 0x01000200ff0477ac */ /* 0x000f620008000a00 */
[----:B----4-:R-:W-:Y:S01]  /*ac80*/  MOV R5, UR9 ;  /* 0x0000000900057c02 */ /* 0x010fe20008000f00 */
[----:B------:R-:W-:Y:S01]  /*ac90*/  IMAD.U32 R4, RZ, RZ, UR8 ;  /* 0x00000008ff047e24 */ /* 0x000fe2000f8e00ff */
[----:B--2---:R-:W-:Y:S01]  /*aca0*/  MOV R7, UR7 ;  /* 0x0000000700077c02 */ /* 0x004fe20008000f00 */
[----:B------:R-:W-:Y:S01]  /*acb0*/  IMAD.U32 R6, RZ, RZ, UR6 ;  /* 0x00000006ff067e24 */ /* 0x000fe2000f8e00ff */
[----:B-----5:R-:W-:Y:S01]  /*acc0*/  MOV R11, UR5 ;  /* 0x00000005000b7c02 */ /* 0x020fe20008000f00 */
[----:B------:R-:W-:Y:S02]  /*acd0*/  IMAD.U32 R10, RZ, RZ, UR4 ;  /* 0x00000004ff0a7e24 */ /* 0x000fe4000f8e00ff */
[----:B------:R-:W-:Y:S07]  /*ace0*/  LEPC R20, `(.L_x_129) ;  /* 0x000000001014794e */ /* 0x000fee0000000000 */
[----:B-1-3--:R-:W-:Y:S05]  /*acf0*/  CALL.ABS.NOINC R14 ;  /* 0x000000000e007343 */ /* 0x00afea0003c00000 */
.L_x_129:
[----:B------:R-:W-:Y:S05]  /*ad00*/  BSYNC.RECONVERGENT B6 ;  /* 0x0000000000067941 */ /* 0x000fea0003800200 */
.L_x_128:
[----:B--2---:R-:W-:Y:S01]  /*ad10*/  SHF.L.U32 R78, R88, 0x10, RZ ;  /* 0x00000010584e7819 */ /* 0x004fe200000006ff */
[----:B------:R-:W-:Y:S05]  /*ad20*/  WARPSYNC.ALL ;  /* 0x0000000000007948 */ /* 0x000fea0003800000 */
[----:B------:R-:W-:Y:S01]  /*ad30*/  R2UR UR4, R16 ;  /* 0x00000000100472ca */ /* 0x000fe200000e0000 */
[----:B------:R-:W-:Y:S01]  /*ad40*/  BSSY.RECONVERGENT B0, `(.L_x_130) ;  /* 0x00000fd000007945 */ /* 0x000fe20003800200 */
[----:B------:R-:W-:Y:S02]  /*ad50*/  LOP3.LUT R0, R88, 0xffff0000, RZ, 0xc0, !PT ;  /* 0xffff000058007812 */ /* 0x000fe400078ec0ff */
[C---:B------:R-:W-:Y:S02]  /*ad60*/  SHF.L.U32 R3, R89.reuse, 0x10, RZ ;  /* 0x0000001059037819 */ /* 0x040fe400000006ff */
[----:B------:R-:W-:Y:S02]  /*ad70*/  LOP3.LUT R80, R89, 0xffff0000, RZ, 0xc0, !PT ;  /* 0xffff000059507812 */ /* 0x000fe400078ec0ff */
[C---:B------:R-:W-:Y:S02]  /*ad80*/  SHF.L.U32 R82, R90.reuse, 0x10, RZ ;  /* 0x000000105a527819 */ /* 0x040fe400000006ff */
[----:B------:R-:W-:Y:S02]  /*ad90*/  LOP3.LUT R84, R90, 0xffff0000, RZ, 0xc0, !PT ;  /* 0xffff00005a547812 */ /* 0x000fe400078ec0ff */
[C---:B------:R-:W-:Y:S01]  /*ada0*/  SHF.L.U32 R85, R91.reuse, 0x10, RZ ;  /* 0x000000105b557819 */ /* 0x040fe200000006ff */
[----:B------:R-:W2:Y:S01]  /*adb0*/  LDTM.x64 R4, tmem[UR4] ;  /* 0x00000004000479ee */ /* 0x000ea20008340000 */
[----:B------:R-:W-:Y:S02]  /*adc0*/  LOP3.LUT R86, R91, 0xffff0000, RZ, 0xc0, !PT ;  /* 0xffff00005b567812 */ /* 0x000fe400078ec0ff */
[C---:B-1----:R-:W-:Y:S02]  /*add0*/  SHF.L.U32 R87, R92.reuse, 0x10, RZ ;  /* 0x000000105c577819 */ /* 0x042fe400000006ff */
[----:B------:R-:W-:Y:S02]  /*ade0*/  LOP3.LUT R88, R92, 0xffff0000, RZ, 0xc0, !PT ;  /* 0xffff00005c587812 */ /* 0x000fe400078ec0ff */
[C---:B------:R-:W-:Y:S02]  /*adf0*/  SHF.L.U32 R89, R93.reuse, 0x10, RZ ;  /* 0x000000105d597819 */ /* 0x040fe400000006ff */
[----:B------:R-:W-:Y:S02]  /*ae00*/  LOP3.LUT R90, R93, 0xffff0000, RZ, 0xc0, !PT ;  /* 0xffff00005d5a7812 */ /* 0x000fe400078ec0ff */
[C---:B------:R-:W-:Y:S02]  /*ae10*/  SHF.L.U32 R91, R94.reuse, 0x10, RZ ;  /* 0x000000105e5b7819 */ /* 0x040fe400000006ff */
[----:B------:R-:W-:Y:S02]  /*ae20*/  LOP3.LUT R92, R94, 0xffff0000, RZ, 0xc0, !PT ;  /* 0xffff00005e5c7812 */ /* 0x000fe400078ec0ff */
[C---:B------:R-:W-:Y:S02]  /*ae30*/  SHF.L.U32 R93, R95.reuse, 0x10, RZ ;  /* 0x000000105f5d7819 */ /* 0x040fe400000006ff */
[----:B------:R-:W-:Y:S02]  /*ae40*/  LOP3.LUT R94, R95, 0xffff0000, RZ, 0xc0, !PT ;  /* 0xffff00005f5e7812 */ /* 0x000fe400078ec0ff */
[C---:B------:R-:W-:Y:S02]  /*ae50*/  SHF.L.U32 R95, R100.reuse, 0x10, RZ ;  /* 0x00000010645f7819 */ /* 0x040fe400000006ff */
[----:B------:R-:W-:Y:S02]  /*ae60*/  LOP3.LUT R96, R100, 0xffff0000, RZ, 0xc0, !PT ;  /* 0xffff000064607812 */ /* 0x000fe400078ec0ff */
[C---:B------:R-:W-:Y:S01]  /*ae70*/  SHF.L.U32 R97, R101.reuse, 0x10, RZ ;  /* 0x0000001065617819 */ /* 0x040fe200000006ff */
[C---:B--2---:R-:W-:Y:S01]  /*ae80*/  FMUL R4, R76.reuse, R4 ;  /* 0x000000044c047220 */ /* 0x044fe20000400000 */
[----:B------:R-:W-:Y:S01]  /*ae90*/  LOP3.LUT R98, R101, 0xffff0000, RZ, 0xc0, !PT ;  /* 0xffff000065627812 */ /* 0x000fe200078ec0ff */
[----:B------:R-:W-:Y:S01]  /*aea0*/  FMUL R5, R76, R5 ;  /* 0x000000054c057220 */ /* 0x000fe20000400000 */
[C---:B------:R-:W-:Y:S01]  /*aeb0*/  SHF.L.U32 R99, R102.reuse, 0x10, RZ ;  /* 0x0000001066637819 */ /* 0x040fe200000006ff */
[C---:B------:R-:W-:Y:S01]  /*aec0*/  FFMA R4, R83.reuse, R78, R4 ;  /* 0x0000004e53047223 */ /* 0x040fe20000000004 */
[----:B------:R-:W-:Y:S01]  /*aed0*/  LOP3.LUT R100, R102, 0xffff0000, RZ, 0xc0, !PT ;  /* 0xffff000066647812 */ /* 0x000fe200078ec0ff */
[----:B------:R-:W-:Y:S01]  /*aee0*/  FFMA R5, R83, R0, R5 ;  /* 0x0000000053057223 */ /* 0x000fe20000000005 */
[C---:B------:R-:W-:Y:S01]  /*aef0*/  SHF.L.U32 R101, R103.reuse, 0x10, RZ ;  /* 0x0000001067657819 */ /* 0x040fe200000006ff */
[C---:B------:R-:W-:Y:S01]  /*af00*/  FMUL R6, R76.reuse, R6 ;  /* 0x000000064c067220 */ /* 0x040fe20000400000 */
[----:B------:R-:W-:Y:S01]  /*af10*/  LOP3.LUT R102, R103, 0xffff0000, RZ, 0xc0, !PT ;  /* 0xffff000067667812 */ /* 0x000fe200078ec0ff */
[----:B------:R-:W-:Y:S01]  /*af20*/  FMUL R7, R76, R7 ;  /* 0x000000074c077220 */ /* 0x000fe20000400000 */
[----:B------:R-:W-:Y:S01]  /*af30*/  F2FP.BF16.F32.PACK_AB R4, R5, R4 ;  /* 0x000000040504723e */ /* 0x000fe200000010ff */
[C---:B------:R-:W-:Y:S01]  /*af40*/  FFMA R6, R83.reuse, R3, R6 ;  /* 0x0000000353067223 */ /* 0x040fe20000000006 */
[C---:B------:R-:W-:Y:S01]  /*af50*/  SHF.L.U32 R103, R108.reuse, 0x10, RZ ;  /* 0x000000106c677819 */ /* 0x040fe200000006ff */
[----:B------:R-:W-:Y:S01]  /*af60*/  FFMA R7, R83, R80, R7 ;  /* 0x0000005053077223 */ /* 0x000fe20000000007 */
[----:B------:R-:W-:Y:S01]  /*af70*/  LOP3.LUT R104, R108, 0xffff0000, RZ, 0xc0, !PT ;  /* 0xffff00006c687812 */ /* 0x000fe200078ec0ff */
[C---:B------:R-:W-:Y:S01]  /*af80*/  FMUL R8, R76.reuse, R8 ;  /* 0x000000084c087220 */ /* 0x040fe20000400000 */
[----:B------:R-:W-:Y:S01]  /*af90*/  SHF.L.U32 R105, R109, 0x10, RZ ;  /* 0x000000106d697819 */ /* 0x000fe200000006ff */
[----:B------:R-:W-:Y:S01]  /*afa0*/  FMUL R9, R76, R9 ;  /* 0x000000094c097220 */ /* 0x000fe20000400000 */
[----:B------:R-:W-:Y:S01]  /*afb0*/  F2FP.BF16.F32.PACK_AB R5, R7, R6 ;  /* 0x000000060705723e */ /* 0x000fe200000010ff */
[----:B------:R-:W-:Y:S01]  /*afc0*/  FFMA R8, R83, R82, R8 ;  /* 0x0000005253087223 */ /* 0x000fe20000000008 */
[----:B------:R-:W-:Y:S01]  /*afd0*/  LOP3.LUT R106, R109, 0xffff0000, RZ, 0xc0, !PT ;  /* 0xffff00006d6a7812 */ /* 0x000fe200078ec0ff */
[----:B------:R-:W-:Y:S01]  /*afe0*/  FFMA R9, R83, R84, R9 ;  /* 0x0000005453097223 */ /* 0x000fe20000000009 */
[----:B------:R-:W-:Y:S01]  /*aff0*/  SHF.L.U32 R107, R110, 0x10, RZ ;  /* 0x000000106e6b7819 */ /* 0x000fe200000006ff */
[----:B------:R-:W-:Y:S01]  /*b000*/  FMUL R10, R76, R10 ;  /* 0x0000000a4c0a7220 */ /* 0x000fe20000400000 */
[----:B------:R-:W-:Y:S01]  /*b010*/  LOP3.LUT R108, R110, 0xffff0000, RZ, 0xc0, !PT ;  /* 0xffff00006e6c7812 */ /* 0x000fe200078ec0ff */
[C---:B------:R-:W-:Y:S01]  /*b020*/  FMUL R11, R76.reuse, R11 ;  /* 0x0000000b4c0b7220 */ /* 0x040fe20000400000 */
[----:B------:R-:W-:Y:S01]  /*b030*/  F2FP.BF16.F32.PACK_AB R6, R9, R8 ;  /* 0x000000080906723e */ /* 0x000fe200000010ff */
[----:B------:R-:W-:Y:S01]  /*b040*/  FFMA R10, R83, R85, R10 ;  /* 0x00000055530a7223 */ /* 0x000fe2000000000a */
[----:B------:R-:W-:Y:S01]  /*b050*/  SHF.L.U32 R109, R111, 0x10, RZ ;  /* 0x000000106f6d7819 */ /* 0x000fe200000006ff */
[----:B------:R-:W-:Y:S01]  /*b060*/  FFMA R11, R83, R86, R11 ;  /* 0x00000056530b7223 */ /* 0x000fe2000000000b */
[----:B------:R-:W-:Y:S01]  /*b070*/  LOP3.LUT R110, R111, 0xffff0000, RZ, 0xc0, !PT ;  /* 0xffff00006f6e7812 */ /* 0x000fe200078ec0ff */
[----:B------:R-:W-:Y:S01]  /*b080*/  FMUL R0, R76, R12 ;  /* 0x0000000c4c007220 */ /* 0x000fe20000400000 */
[----:B------:R-:W-:Y:S01]  /*b090*/  SHF.L.U32 R111, R116, 0x10, RZ ;  /* 0x00000010746f7819 */ /* 0x000fe200000006ff */
[C---:B------:R-:W-:Y:S01]  /*b0a0*/  FMUL R3, R76.reuse, R13 ;  /* 0x0000000d4c037220 */ /* 0x040fe20000400000 */
[----:B------:R-:W-:Y:S01]  /*b0b0*/  F2FP.BF16.F32.PACK_AB R7, R11, R10 ;  /* 0x0000000a0b07723e */ /* 0x000fe200000010ff */
[----:B------:R-:W-:Y:S01]  /*b0c0*/  FMUL R14, R76, R14 ;  /* 0x0000000e4c0e7220 */ /* 0x000fe20000400000 */
[----:B------:R-:W-:Y:S01]  /*b0d0*/  LOP3.LUT R112, R116, 0xffff0000, RZ, 0xc0, !PT ;  /* 0xffff000074707812 */ /* 0x000fe200078ec0ff */
[C---:B------:R-:W-:Y:S01]  /*b0e0*/  FMUL R15, R76.reuse, R15 ;  /* 0x0000000f4c0f7220 */ /* 0x040fe20000400000 */
[----:B------:R-:W-:Y:S01]  /*b0f0*/  SHF.L.U32 R113, R117, 0x10, RZ ;  /* 0x0000001075717819 */ /* 0x000fe200000006ff */
[----:B------:R-:W-:Y:S01]  /*b100*/  FFMA R0, R83, R87, R0 ;  /* 0x0000005753007223 */ /* 0x000fe20000000000 */
[----:B------:R-:W-:Y:S01]  /*b110*/  LOP3.LUT R114, R117, 0xffff0000, RZ, 0xc0, !PT ;  /* 0xffff000075727812 */ /* 0x000fe200078ec0ff */
[----:B------:R-:W-:Y:S01]  /*b120*/  FMUL R12, R76, R16 ;  /* 0x000000104c0c7220 */ /* 0x000fe20000400000 */
[C---:B------:R-:W-:Y:S01]  /*b130*/  SHF.L.U32 R115, R118.reuse, 0x10, RZ ;  /* 0x0000001076737819 */ /* 0x040fe200000006ff */
[----:B------:R-:W-:Y:S01]  /*b140*/  FFMA R3, R83, R88, R3 ;  /* 0x0000005853037223 */ /* 0x000fe20000000003 */
[----:B------:R-:W-:Y:S01]  /*b150*/  LOP3.LUT R116, R118, 0xffff0000, RZ, 0xc0, !PT ;  /* 0xffff000076747812 */ /* 0x000fe200078ec0ff */
[C---:B------:R-:W-:Y:S01]  /*b160*/  FMUL R13, R76.reuse, R17 ;  /* 0x000000114c0d7220 */ /* 0x040fe20000400000 */
[----:B------:R-:W-:Y:S01]  /*b170*/  SHF.L.U32 R117, R119, 0x10, RZ ;  /* 0x0000001077757819 */ /* 0x000fe200000006ff */
[----:B------:R-:W-:Y:S01]  /*b180*/  FFMA R14, R83, R89, R14 ;  /* 0x00000059530e7223 */ /* 0x000fe2000000000e */
[----:B------:R-:W-:Y:S01]  /*b190*/  F2FP.BF16.F32.PACK_AB R8, R3, R0 ;  /* 0x000000000308723e */ /* 0x000fe200000010ff */
[----:B------:R-:W-:Y:S01]  /*b1a0*/  FMUL R18, R76, R18 ;  /* 0x000000124c127220 */ /* 0x000fe20000400000 */
[----:B------:R-:W-:Y:S01]  /*b1b0*/  LOP3.LUT R118, R119, 0xffff0000, RZ, 0xc0, !PT ;  /* 0xffff000077767812 */ /* 0x000fe200078ec0ff */
[----:B------:R-:W-:Y:S01]  /*b1c0*/  FFMA R15, R83, R90, R15 ;  /* 0x0000005a530f7223 */ /* 0x000fe2000000000f */
[----:B------:R-:W-:Y:S01]  /*b1d0*/  SHF.L.U32 R119, R124, 0x10, RZ ;  /* 0x000000107c777819 */ /* 0x000fe200000006ff */
[----:B------:R-:W-:Y:S01]  /*b1e0*/  FMUL R19, R76, R19 ;  /* 0x000000134c137220 */ /* 0x000fe20000400000 */
[----:B------:R-:W-:Y:S01]  /*b1f0*/  LOP3.LUT R120, R124, 0xffff0000, RZ, 0xc0, !PT ;  /* 0xffff00007c787812 */ /* 0x000fe200078ec0ff */
[----:B------:R1:W-:Y:S01]  /*b200*/  STS.128 [R178+UR36+0xc400], R4 ;  /* 0x00c40004b2007988 */ /* 0x0003e20008000c24 */
[----:B------:R-:W-:Y:S01]  /*b210*/  F2FP.BF16.F32.PACK_AB R9, R15, R14 ;  /* 0x0000000e0f09723e */ /* 0x000fe200000010ff */
[C---:B------:R-:W-:Y:S01]  /*b220*/  FFMA R12, R83.reuse, R91, R12 ;  /* 0x0000005b530c7223 */ /* 0x040fe2000000000c */
[C---:B------:R-:W-:Y:S01]  /*b230*/  FFMA R13, R83.reuse, R92, R13 ;  /* 0x0000005c530d7223 */ /* 0x040fe2000000000d */
[----:B------:R-:W-:Y:S01]  /*b240*/  FFMA R18, R83, R93, R18 ;  /* 0x0000005d53127223 */ /* 0x000fe20000000012 */
[----:B------:R-:W-:Y:S01]  /*b250*/  SHF.L.U32 R121, R125, 0x10, RZ ;  /* 0x000000107d797819 */ /* 0x000fe200000006ff */
[----:B------:R-:W-:Y:S01]  /*b260*/  FFMA R19, R83, R94, R19 ;  /* 0x0000005e53137223 */ /* 0x000fe20000000013 */
[C---:B------:R-:W-:Y:S01]  /*b270*/  FMUL R16, R76.reuse, R20 ;  /* 0x000000144c107220 */ /* 0x040fe20000400000 */
[----:B------:R-:W-:Y:S01]  /*b280*/  F2FP.BF16.F32.PACK_AB R10, R13, R12 ;  /* 0x0000000c0d0a723e */ /* 0x000fe200000010ff */
[C---:B------:R-:W-:Y:S01]  /*b290*/  FMUL R17, R76.reuse, R21 ;  /* 0x000000154c117220 */ /* 0x040fe20000400000 */
[C---:B------:R-:W-:Y:S01]  /*b2a0*/  FMUL R22, R76.reuse, R22 ;  /* 0x000000164c167220 */ /* 0x040fe20000400000 */
[----:B------:R-:W-:Y:S01]  /*b2b0*/  F2FP.BF16.F32.PACK_AB R11, R19, R18 ;  /* 0x00000012130b723e */ /* 0x000fe200000010ff */
[C---:B------:R-:W-:Y:S01]  /*b2c0*/  FFMA R16, R83.reuse, R95, R16 ;  /* 0x0000005f53107223 */ /* 0x040fe20000000010 */
[----:B------:R-:W-:Y:S01]  /*b2d0*/  FFMA R17, R83, R96, R17 ;  /* 0x0000006053117223 */ /* 0x000fe20000000011 */
[----:B------:R-:W-:Y:S01]  /*b2e0*/  LOP3.LUT R122, R125, 0xffff0000, RZ, 0xc0, !PT ;  /* 0xffff00007d7a7812 */ /* 0x000fe200078ec0ff */
[----:B------:R-:W-:Y:S01]  /*b2f0*/  FFMA R22, R83, R97, R22 ;  /* 0x0000006153167223 */ /* 0x000fe20000000016 */
[----:B------:R1:W-:Y:S01]  /*b300*/  STS.128 [R177+0xc400], R8 ;  /* 0x00c40008b1007388 */ /* 0x0003e20000000c00 */
[C---:B------:R-:W-:Y:S01]  /*b310*/  FMUL R23, R76.reuse, R23 ;  /* 0x000000174c177220 */ /* 0x040fe20000400000 */
[----:B------:R-:W-:Y:S01]  /*b320*/  F2FP.BF16.F32.PACK_AB R16, R17, R16 ;  /* 0x000000101110723e */ /* 0x000fe200000010ff */
[C---:B------:R-:W-:Y:S01]  /*b330*/  FMUL R20, R76.reuse, R24 ;  /* 0x000000184c147220 */ /* 0x040fe20000400000 */
[----:B------:R-:W-:Y:S01]  /*b340*/  FMUL R21, R76, R25 ;  /* 0x000000194c157220 */ /* 0x000fe20000400000 */
[C---:B------:R-:W-:Y:S01]  /*b350*/  SHF.L.U32 R123, R126.reuse, 0x10, RZ ;  /* 0x000000107e7b7819 */ /* 0x040fe200000006ff */
[C---:B------:R-:W-:Y:S01]  /*b360*/  FFMA R23, R83.reuse, R98, R23 ;  /* 0x0000006253177223 */ /* 0x040fe20000000017 */
[C---:B------:R-:W-:Y:S01]  /*b370*/  FFMA R20, R83.reuse, R99, R20 ;  /* 0x0000006353147223 */ /* 0x040fe20000000014 */
[----:B------:R-:W-:Y:S01]  /*b380*/  LOP3.LUT R124, R126, 0xffff0000, RZ, 0xc0, !PT ;  /* 0xffff00007e7c7812 */ /* 0x000fe200078ec0ff */
        /* <DEDUP_REMOVED lines=8> */
[----:B------:R-:W-:Y:S01]  /*b410*/  SHF.L.U32 R125, R127, 0x10, RZ ;  /* 0x000000107f7d7819 */ /* 0x000fe200000006ff */
[----:B------:R-:W-:Y:S01]  /*b420*/  FFMA R24, R83, R103, R24 ;  /* 0x0000006753187223 */ /* 0x000fe20000000018 */
[C---:B------:R-:W-:Y:S01]  /*b430*/  FMUL R25, R76.reuse, R29 ;  /* 0x0000001d4c197220 */ /* 0x040fe20000400000 */
[----:B------:R-:W-:Y:S01]  /*b440*/  LOP3.LUT R126, R127, 0xffff0000, RZ, 0xc0, !PT ;  /* 0xffff00007f7e7812 */ /* 0x000fe200078ec0ff */
[C---:B------:R-:W-:Y:S01]  /*b450*/  FMUL R30, R76.reuse, R30 ;  /* 0x0000001e4c1e7220 */ /* 0x040fe20000400000 */
[----:B------:R-:W-:Y:S01]  /*b460*/  F2FP.BF16.F32.PACK_AB R19, R27, R26 ;  /* 0x0000001a1b13723e */ /* 0x000fe200000010ff */
[C---:B------:R-:W-:Y:S01]  /*b470*/  FFMA R25, R83.reuse, R104, R25 ;  /* 0x0000006853197223 */ /* 0x040fe20000000019 */
[----:B------:R-:W-:Y:S01]  /*b480*/  FMUL R31, R76, R31 ;  /* 0x0000001f4c1f7220 */ /* 0x000fe20000400000 */
[----:B------:R-:W-:Y:S01]  /*b490*/  FFMA R30, R83, R105, R30 ;  /* 0x00000069531e7223 */ /* 0x000fe2000000001e */
[----:B------:R-:W-:Y:S01]  /*b4a0*/  SHF.L.U32 R127, R132, 0x10, RZ ;  /* 0x00000010847f7819 */ /* 0x000fe200000006ff */
[----:B------:R1:W-:Y:S01]  /*b4b0*/  STS.128 [R176+0xc400], R16 ;  /* 0x00c40010b0007388 */ /* 0x0003e20000000c00 */
[----:B------:R-:W-:Y:S01]  /*b4c0*/  F2FP.BF16.F32.PACK_AB R24, R25, R24 ;  /* 0x000000181918723e */ /* 0x000fe200000010ff */
[C---:B------:R-:W-:Y:S01]  /*b4d0*/  FFMA R31, R83.reuse, R106, R31 ;  /* 0x0000006a531f7223 */ /* 0x040fe2000000001f */
[C---:B------:R-:W-:Y:S01]  /*b4e0*/  FMUL R28, R76.reuse, R32 ;  /* 0x000000204c1c7220 */ /* 0x040fe20000400000 */
[C---:B------:R-:W-:Y:S01]  /*b4f0*/  FMUL R29, R76.reuse, R33 ;  /* 0x000000214c1d7220 */ /* 0x040fe20000400000 */
[----:B------:R-:W-:Y:S01]  /*b500*/  FMUL R34, R76, R34 ;  /* 0x000000224c227220 */ /* 0x000fe20000400000 */
[----:B------:R-:W-:Y:S01]  /*b510*/  LOP3.LUT R128, R132, 0xffff0000, RZ, 0xc0, !PT ;  /* 0xffff000084807812 */ /* 0x000fe200078ec0ff */
[----:B------:R-:W-:Y:S01]  /*b520*/  FFMA R28, R83, R107, R28 ;  /* 0x0000006b531c7223 */ /* 0x000fe2000000001c */
[----:B------:R-:W-:Y:S01]  /*b530*/  F2FP.BF16.F32.PACK_AB R25, R31, R30 ;  /* 0x0000001e1f19723e */ /* 0x000fe200000010ff */
[C---:B------:R-:W-:Y:S01]  /*b540*/  FFMA R29, R83.reuse, R108, R29 ;  /* 0x0000006c531d7223 */ /* 0x040fe2000000001d */
[----:B------:R-:W-:Y:S01]  /*b550*/  FFMA R34, R83, R109, R34 ;  /* 0x0000006d53227223 */ /* 0x000fe20000000022 */
[C---:B------:R-:W-:Y:S01]  /*b560*/  FMUL R35, R76.reuse, R35 ;  /* 0x000000234c237220 */ /* 0x040fe20000400000 */
[----:B------:R-:W-:Y:S01]  /*b570*/  SHF.L.U32 R129, R133, 0x10, RZ ;  /* 0x0000001085817819 */ /* 0x000fe200000006ff */
[C---:B------:R-:W-:Y:S01]  /*b580*/  FMUL R32, R76.reuse, R36 ;  /* 0x000000244c207220 */ /* 0x040fe20000400000 */
[----:B------:R-:W-:Y:S01]  /*b590*/  F2FP.BF16.F32.PACK_AB R26, R29, R28 ;  /* 0x0000001c1d1a723e */ /* 0x000fe200000010ff */
[C---:B------:R-:W-:Y:S01]  /*b5a0*/  FFMA R35, R83.reuse, R110, R35 ;  /* 0x0000006e53237223 */ /* 0x040fe20000000023 */
[C---:B------:R-:W-:Y:S01]  /*b5b0*/  FMUL R33, R76.reuse, R37 ;  /* 0x000000254c217220 */ /* 0x040fe20000400000 */
[----:B------:R-:W-:Y:S01]  /*b5c0*/  FFMA R32, R83, R111, R32 ;  /* 0x0000006f53207223 */ /* 0x000fe20000000020 */
        /* <DEDUP_REMOVED lines=29> */
[C---:B------:R-:W-:Y:S01]  /*b7a0*/  FMUL R47, R76.reuse, R47 ;  /* 0x0000002f4c2f7220 */ /* 0x040fe20000400000 */
[C---:B------:R-:W-:Y:S01]  /*b7b0*/  FMUL R44, R76.reuse, R48 ;  /* 0x000000304c2c7220 */ /* 0x040fe20000400000 */
[----:B------:R-:W-:Y:S01]  /*b7c0*/  FMUL R45, R76, R49 ;  /* 0x000000314c2d7220 */ /* 0x000fe20000400000 */
[----:B------:R1:W-:Y:S01]  /*b7d0*/  STS.128 [R173+0xc400], R32 ;  /* 0x00c40020ad007388 */ /* 0x0003e20000000c00 */
[C---:B------:R-:W-:Y:S01]  /*b7e0*/  SHF.L.U32 R135, R140.reuse, 0x10, RZ ;  /* 0x000000108c877819 */ /* 0x040fe200000006ff */
[----:B------:R-:W-:Y:S01]  /*b7f0*/  FFMA R46, R83, R121, R46 ;  /* 0x00000079532e7223 */ /* 0x000fe2000000002e */
[----:B------:R-:W-:Y:S01]  /*b800*/  F2FP.BF16.F32.PACK_AB R40, R41, R40 ;  /* 0x000000282928723e */ /* 0x000fe200000010ff */
[C---:B------:R-:W-:Y:S01]  /*b810*/  FFMA R47, R83.reuse, R122, R47 ;  /* 0x0000007a532f7223 */ /* 0x040fe2000000002f */
[C---:B------:R-:W-:Y:S01]  /*b820*/  FFMA R44, R83.reuse, R123, R44 ;  /* 0x0000007b532c7223 */ /* 0x040fe2000000002c */
[----:B------:R-:W-:Y:S01]  /*b830*/  LOP3.LUT R136, R140, 0xffff0000, RZ, 0xc0, !PT ;  /* 0xffff00008c887812 */ /* 0x000fe200078ec0ff */
[C---:B------:R-:W-:Y:S01]  /*b840*/  FFMA R45, R83.reuse, R124, R45 ;  /* 0x0000007c532d7223 */ /* 0x040fe2000000002d */
[C---:B------:R-:W-:Y:S01]  /*b850*/  FMUL R50, R76.reuse, R50 ;  /* 0x000000324c327220 */ /* 0x040fe20000400000 */
[C---:B------:R-:W-:Y:S01]  /*b860*/  FMUL R51, R76.reuse, R51 ;  /* 0x000000334c337220 */ /* 0x040fe20000400000 */
[C---:B------:R-:W-:Y:S01]  /*b870*/  FMUL R48, R76.reuse, R52 ;  /* 0x000000344c307220 */ /* 0x040fe20000400000 */
[C---:B------:R-:W-:Y:S01]  /*b880*/  FMUL R49, R76.reuse, R53 ;  /* 0x000000354c317220 */ /* 0x040fe20000400000 */
[C---:B------:R-:W-:Y:S01]  /*b890*/  FFMA R50, R83.reuse, R125, R50 ;  /* 0x0000007d53327223 */ /* 0x040fe20000000032 */
        /* <DEDUP_REMOVED lines=9> */
[----:B------:R-:W-:Y:S01]  /*b930*/  FFMA R55, R83, R130, R55 ;  /* 0x0000008253377223 */ /* 0x000fe20000000037 */
[C---:B------:R-:W-:Y:S01]  /*b940*/  FMUL R59, R76.reuse, R59 ;  /* 0x0000003b4c3b7220 */ /* 0x040fe20000400000 */
[----:B------:R-:W-:Y:S01]  /*b950*/  F2FP.BF16.F32.PACK_AB R41, R47, R46 ;  /* 0x0000002e2f29723e */ /* 0x000fe200000010ff */
[----:B------:R-:W-:Y:S01]  /*b960*/  FFMA R52, R83, R131, R52 ;  /* 0x0000008353347223 */ /* 0x000fe20000000034 */
[----:B------:R-:W-:Y:S01]  /*b970*/  F2FP.BF16.F32.PACK_AB R42, R45, R44 ;  /* 0x0000002c2d2a723e */ /* 0x000fe200000010ff */
[C---:B------:R-:W-:Y:S01]  /*b980*/  FMUL R56, R76.reuse, R60 ;  /* 0x0000003c4c387220 */ /* 0x040fe20000400000 */
[----:B------:R-:W-:Y:S01]  /*b990*/  F2FP.BF16.F32.PACK_AB R43, R51, R50 ;  /* 0x00000032332b723e */ /* 0x000fe200000010ff */
[----:B------:R-:W-:Y:S01]  /*b9a0*/  FFMA R53, R83, R132, R53 ;  /* 0x0000008453357223 */ /* 0x000fe20000000035 */
[----:B------:R-:W-:Y:S01]  /*b9b0*/  SHF.L.U32 R137, R141, 0x10, RZ ;  /* 0x000000108d897819 */ /* 0x000fe200000006ff */
[C---:B------:R-:W-:Y:S01]  /*b9c0*/  FMUL R57, R76.reuse, R61 ;  /* 0x0000003d4c397220 */ /* 0x040fe20000400000 */
[----:B------:R-:W-:Y:S01]  /*b9d0*/  FFMA R58, R83, R133, R58 ;  /* 0x00000085533a7223 */ /* 0x000fe2000000003a */
[----:B------:R1:W-:Y:S01]  /*b9e0*/  STS.128 [R172+0xc400], R40 ;  /* 0x00c40028ac007388 */ /* 0x0003e20000000c00 */
[----:B------:R-:W-:Y:S01]  /*b9f0*/  LOP3.LUT R138, R141, 0xffff0000, RZ, 0xc0, !PT ;  /* 0xffff00008d8a7812 */ /* 0x000fe200078ec0ff */
[----:B------:R-:W-:Y:S01]  /*ba00*/  FMUL R62, R76, R62 ;  /* 0x0000003e4c3e7220 */ /* 0x000fe20000400000 */
[C---:B------:R-:W-:Y:S01]  /*ba10*/  FFMA R59, R83.reuse, R134, R59 ;  /* 0x00000086533b7223 */ /* 0x040fe2000000003b */
[----:B------:R-:W-:Y:S01]  /*ba20*/  SHF.L.U32 R139, R142, 0x10, RZ ;  /* 0x000000108e8b7819 */ /* 0x000fe200000006ff */
[----:B------:R-:W-:Y:S01]  /*ba30*/  FMUL R63, R76, R63 ;  /* 0x0000003f4c3f7220 */ /* 0x000fe20000400000 */
[C---:B------:R-:W-:Y:S01]  /*ba40*/  FFMA R56, R83.reuse, R135, R56 ;  /* 0x0000008753387223 */ /* 0x040fe20000000038 */
[----:B------:R-:W-:Y:S01]  /*ba50*/  LOP3.LUT R140, R142, 0xffff0000, RZ, 0xc0, !PT ;  /* 0xffff00008e8c7812 */ /* 0x000fe200078ec0ff */
[C---:B------:R-:W-:Y:S01]  /*ba60*/  FMUL R60, R76.reuse, R64 ;  /* 0x000000404c3c7220 */ /* 0x040fe20000400000 */
[----:B------:R-:W-:Y:S01]  /*ba70*/  FFMA R57, R83, R136, R57 ;  /* 0x0000008853397223 */ /* 0x000fe20000000039 */
[----:B------:R-:W-:Y:S01]  /*ba80*/  SHF.L.U32 R141, R143, 0x10, RZ ;  /* 0x000000108f8d7819 */ /* 0x000fe200000006ff */
[C---:B------:R-:W-:Y:S01]  /*ba90*/  FMUL R61, R76.reuse, R65 ;  /* 0x000000414c3d7220 */ /* 0x040fe20000400000 */
[----:B------:R-:W-:Y:S01]  /*baa0*/  FFMA R62, R83, R137, R62 ;  /* 0x00000089533e7223 */ /* 0x000fe2000000003e */
[----:B------:R-:W-:Y:S01]  /*bab0*/  LOP3.LUT R142, R143, 0xffff0000, RZ, 0xc0, !PT ;  /* 0xffff00008f8e7812 */ /* 0x000fe200078ec0ff */
[C---:B------:R-:W-:Y:S01]  /*bac0*/  FMUL R66, R76.reuse, R66 ;  /* 0x000000424c427220 */ /* 0x040fe20000400000 */
[----:B------:R-:W-:Y:S01]  /*bad0*/  F2FP.BF16.F32.PACK_AB R48, R49, R48 ;  /* 0x000000303130723e */ /* 0x000fe200000010ff */
[----:B------:R-:W-:Y:S01]  /*bae0*/  FFMA R63, R83, R138, R63 ;  /* 0x0000008a533f7223 */ /* 0x000fe2000000003f */
[----:B------:R-:W-:Y:S01]  /*baf0*/  FMUL R67, R76, R67 ;  /* 0x000000434c437220 */ /* 0x000fe20000400000 */
        /* <DEDUP_REMOVED lines=12> */
[----:B------:R-:W-:Y:S03]  /*bbc0*/  ISETP.NE.AND P0, PT, R165, RZ, PT ;  /* 0x000000ffa500720c */ /* 0x000fe60003f05270 */
        /* <DEDUP_REMOVED lines=19> */
[----:B--2---:R-:W-:Y:S04]  /*bd00*/  DEPBAR.LE SB0, 0x1 ;  /* 0x000080400000791a */ /* 0x004fe80000000000 */
.L_x_131:
[----:B------:R-:W-:Y:S05]  /*bd10*/  BSYNC.RECONVERGENT B0 ;  /* 0x0000000000007941 */ /* 0x000fea0003800200 */
.L_x_130:
[----:B------:R-:W-:Y:S01]  /*bd20*/  BAR.SYNC.DEFER_BLOCKING 0x1, 0x80 ;  /* 0x0042000000007b1d */ /* 0x000fe20000010000 */
[----:B------:R-:W-:Y:S09]  /*bd30*/  UISETP.NE.AND UP0, UPT, UR39, -0x4, UPT ;  /* 0xfffffffc2700788c */ /* 0x000ff2000bf05270 */
[----:B------:R-:W-:Y:S05]  /*bd40*/  BRA.U !UP0, `(.L_x_132) ;  /* 0x0000000108247547 */ /* 0x000fea000b800000 */
[----:B------:R-:W-:Y:S01]  /*bd50*/  ISETP.NE.AND P0, PT, R174, RZ, PT ;  /* 0x000000ffae00720c */ /* 0x000fe20003f05270 */
[----:B------:R-:W-:Y:S01]  /*bd60*/  IMAD.U32 R0, RZ, RZ, UR37 ;  /* 0x00000025ff007e24 */ /* 0x000fe2000f8e00ff */
[----:B------:R-:W-:Y:S04]  /*bd70*/  UIADD3 UR4, UPT, UPT, UR37, 0x1, URZ ;  /* 0x0000000125047890 */ /* 0x000fe8000fffe0ff */
[----:B------:R-:W-:Y:S04]  /*bd80*/  UISETP.NE.AND UP0, UPT, UR4, 0x4, UPT ;  /* 0x000000040400788c */ /* 0x000fe8000bf05270 */
[----:B------:R-:W-:Y:S03]  /*bd90*/  USEL UR37, UR4, URZ, UP0 ;  /* 0x000000ff04257287 */ /* 0x000fe60008000000 */
[----:B------:R-:W-:Y:S05]  /*bda0*/  @P0 LEA R0, R0, UR36, 0x3 ;  /* 0x0000002400000c11 */ /* 0x000fea000f8e18ff */
[----:B------:R-:W-:Y:S05]  /*bdb0*/  @P0 VIADD R0, R0, 0x30 ;  /* 0x0000003000000836 */ /* 0x000fea0000000000 */
[----:B------:R-:W-:Y:S04]  /*bdc0*/  @P0 PRMT R0, R179, 0x654, R0 ;  /* 0x00000654b3000816 */ /* 0x000fe80000000000 */
[----:B------:R2:W-:Y:S03]  /*bdd0*/  @P0 SYNCS.ARRIVE.TRANS64.RED.A1T0 RZ, [R0+URZ], RZ ;  /* 0x000000ff00ff09a7 */ /* 0x0005e600081004ff */
.L_x_132:
[----:B------:R-:W-:Y:S01]  /*bde0*/  ISETP.NE.AND P1, PT, R166, RZ, PT ;  /* 0x000000ffa600720c */ /* 0x000fe20003f25270 */
[----:B--2---:R-:W-:Y:S01]  /*bdf0*/  IMAD.IADD R0, R77, 0x1, R152 ;  /* 0x000000014d007824 */ /* 0x004fe200078e0298 */
[----:B------:R-:W-:Y:S01]  /*be00*/  ISETP.NE.AND P0, PT, R169, 0x2, PT ;  /* 0x00000002a900780c */ /* 0x000fe20003f05270 */
[----:B------:R-:W-:Y:S01]  /*be10*/  UIADD3 UR39, UPT, UPT, UR39, 0x4, URZ ;  /* 0x0000000427277890 */ /* 0x000fe2000fffe0ff */
[----:B------:R-:W-:Y:S01]  /*be20*/  LOP3.LUT R79, R79, 0x1, RZ, 0x3c, !PT ;  /* 0x000000014f4f7812 */ /* 0x000fe200078e3cff */
[----:B------:R-:W-:Y:S01]  /*be30*/  IMAD.IADD R20, R75, 0x1, R150 ;  /* 0x000000014b147824 */ /* 0x000fe200078e0296 */
[----:B------:R-:W-:Y:S02]  /*be40*/  R2UR UR28, R0 ;  /* 0x00000000001c72ca */ /* 0x000fe400000e0000 */
[----:B------:R-:W-:Y:S02]  /*be50*/  SEL R0, RZ, 0x1, P0 ;  /* 0x00000001ff007807 */ /* 0x000fe40000000000 */
[----:B------:R-:W-:Y:S02]  /*be60*/  SEL R169, R169, RZ, P0 ;  /* 0x000000ffa9a97207 */ /* 0x000fe40000000000 */
[----:B------:R-:W-:Y:S02]  /*be70*/  LOP3.LUT R161, R161, R0, RZ, 0x3c, !PT ;  /* 0x00000000a1a17212 */ /* 0x000fe400078e3cff */
[----:B------:R-:W-:Y:S01]  /*be80*/  @P1 R2UR UR52, R160 ;  /* 0x00000000a03412ca */ /* 0x000fe200000e0000 */
[----:B------:R-:W-:Y:S03]  /*be90*/  @!UPT UIADD3 URZ, UPT, UPT, URZ, URZ, URZ ;  /* 0x000000fffffff290 */ /* 0x000fe6000fffe0ff */
[----:B------:R-:W-:Y:S11]  /*bea0*/  @P1 BRA `(.L_x_133) ;  /* 0xffffff9c00f01947 */ /* 0x000ff6000383ffff */
[----:B------:R-:W-:Y:S01]  /*beb0*/  SYNCS.ARRIVE.TRANS64.A1T0 RZ, [UR36+0xb0], RZ ;  /* 0x0000b0ffffff79a7 */ /* 0x000fe20008100024 */
[----:B------:R-:W-:-:S09]  /*bec0*/  UISETP.NE.AND UP0, UPT, UR50, URZ, UPT ;  /* 0x000000ff3200728c */ /* 0x000fd2000bf05270 */
[----:B------:R-:W-:Y:S05]  /*bed0*/  BRA.U !UP0, `(.L_x_134) ;  /* 0x0000000108487547 */ /* 0x000fea000b800000 */
[----:B------:R-:W2:Y:S02]  /*bee0*/  LDCU.64 UR4, c[0x0][0xc90] ;  /* 0x00019200ff0477ac */ /* 0x000ea40008000a00 */
[----:B--2---:R-:W-:-:S04]  /*bef0*/  UISETP.NE.U32.AND UP0, UPT, UR4, URZ, UPT ;  /* 0x000000ff0400728c */ /* 0x004fc8000bf05070 */
[----:B------:R-:W-:-:S09]  /*bf00*/  UISETP.NE.AND.EX UP0, UPT, UR5, URZ, UPT, UP0 ;  /* 0x000000ff0500728c */ /* 0x000fd2000bf05300 */
[----:B------:R-:W-:Y:S05]  /*bf10*/  BRA.U UP0, `(.L_x_135) ;  /* 0x00000001000c7547 */ /* 0x000fea000b800000 */
[----:B------:R-:W-:-:S13]  /*bf20*/  FSETP.NEU.AND P0, PT, R83, RZ, PT ;  /* 0x000000ff5300720b */ /* 0x000fda0003f0d000 */
[----:B------:R-:W-:Y:S05]  /*bf30*/  @!P0 EXIT ;  /* 0x000000000000894d */ /* 0x000fea0003800000 */
[----:B------:R-:W-:Y:S05]  /*bf40*/  BRA `(.L_x_134) ;  /* 0x00000000002c7947 */ /* 0x000fea0003800000 */
.L_x_135:
[----:B------:R-:W-:Y:S01]  /*bf50*/  ISETP.NE.AND P0, PT, R167, RZ, PT ;  /* 0x000000ffa700720c */ /* 0x000fe20003f05270 */
[----:B------:R-:W-:-:S12]  /*bf60*/  BSSY.RECONVERGENT B0, `(.L_x_134) ;  /* 0x0000009000007945 */ /* 0x000fd80003800200 */
[----:B------:R-:W-:Y:S05]  /*bf70*/  @P0 BRA `(.L_x_136) ;  /* 0x0000000000140947 */ /* 0x000fea0003800000 */
[----:B------:R-:W2:Y:S02]  /*bf80*/  LDCU.64 UR4, c[0x0][0xc88] ;  /* 0x00019100ff0477ac */ /* 0x000ea40008000a00 */
[----:B--2---:R-:W-:-:S04]  /*bf90*/  ISETP.NE.U32.AND P0, PT, RZ, UR4, PT ;  /* 0x00000004ff007c0c */ /* 0x004fc8000bf05070 */
[----:B------:R-:W-:-:S13]  /*bfa0*/  ISETP.NE.AND.EX P0, PT, RZ, UR5, PT, P0 ;  /* 0x00000005ff007c0c */ /* 0x000fda000bf05300 */
[----:B------:R-:W-:Y:S05]  /*bfb0*/  @!P0 EXIT ;  /* 0x000000000000894d */ /* 0x000fea0003800000 */
[----:B------:R-:W-:Y:S05]  /*bfc0*/  BRA `(.L_x_137) ;  /* 0x0000000000087947 */ /* 0x000fea0003800000 */
.L_x_136:
[----:B------:R-:W-:-:S13]  /*bfd0*/  FSETP.NEU.AND P0, PT, R83, RZ, PT ;  /* 0x000000ff5300720b */ /* 0x000fda0003f0d000 */
[----:B------:R-:W-:Y:S05]  /*bfe0*/  @!P0 EXIT ;  /* 0x000000000000894d */ /* 0x000fea0003800000 */
.L_x_137:
[----:B------:R-:W-:Y:S05]  /*bff0*/  BSYNC.RECONVERGENT B0 ;  /* 0x0000000000007941 */ /* 0x000fea0003800200 */
.L_x_134:
[----:B------:R-:W-:Y:S01]  /*c000*/  ULEA UR4, UR37, UR36, 0x3 ;  /* 0x0000002425047291 */ /* 0x000fe2000f8e18ff */
[----:B------:R-:W-:-:S04]  /*c010*/  DEPBAR.LE SB0, 0x0 ;  /* 0x000080000000791a */ /* 0x000fc80000000000 */
[----:B------:R-:W-:-:S04]  /*c020*/  UIADD3 UR4, UPT, UPT, UR4, 0x30, URZ ;  /* 0x0000003004047890 */ /* 0x000fc8000fffe0ff */
[----:B------:R-:W-:-:S09]  /*c030*/  UPRMT UR4, UR61, 0x654, UR4 ;  /* 0x000006543d047896 */ /* 0x000fd20008000004 */
[----:B------:R-:W-:Y:S01]  /*c040*/  SYNCS.ARRIVE.TRANS64.RED.A1T0 RZ, [UR4], RZ ;  /* 0x000000ffffff79a7 */ /* 0x000fe20008100404 */
[----:B------:R-:W-:Y:S05]  /*c050*/  EXIT ;  /* 0x000000000000794d */ /* 0x000fea0003800000 */
.L_x_24:
[----:B-1----:R1:W4:Y:S02]  /*c060*/  SYNCS.PHASECHK.TRANS64.TRYWAIT P0, [R2+URZ+0xa0], R5 ;  /* 0x0000a005020075a7 */ /* 0x00232400080011ff */
[----:B----4-:R-:W-:Y:S05]  /*c070*/  @!P0 NANOSLEEP.SYNCS 0x989680 ;  /* 0x009896800000895d */ /* 0x010fea0003900000 */
[----:B------:R-:W4:Y:S02]  /*c080*/  @!P0 SYNCS.PHASECHK.TRANS64 P0, [R2+URZ+0xa0], R5 ;  /* 0x0000a005020085a7 */ /* 0x000f2400080010ff */
[----:B----4-:R-:W-:Y:S05]  /*c090*/  @!P0 BRA `(.L_x_24) ;  /* 0xfffffffc00f08947 */ /* 0x010fea000383ffff */
[----:B------:R-:W-:Y:S05]  /*c0a0*/  BRA `(.L_x_138) ;  /* 0xffffff5400f47947 */ /* 0x000fea000383ffff */
.L_x_27:
[----:B----4-:R-:W-:-:S07]  /*c0b0*/  MOV R2, UR49 ;  /* 0x0000003100027c02 */ /* 0x010fce0008000f00 */
.L_x_139:
[----:B-1----:R1:W4:Y:S02]  /*c0c0*/  SYNCS.PHASECHK.TRANS64.TRYWAIT P0, [R2+URZ+0x8], R3 ;  /* 0x00000803020075a7 */ /* 0x00232400080011ff */
[----:B----4-:R-:W-:Y:S05]  /*c0d0*/  @!P0 NANOSLEEP.SYNCS 0x989680 ;  /* 0x009896800000895d */ /* 0x010fea0003900000 */
[----:B------:R-:W4:Y:S02]  /*c0e0*/  @!P0 SYNCS.PHASECHK.TRANS64 P0, [R2+URZ+0x8], R3 ;  /* 0x00000803020085a7 */ /* 0x000f2400080010ff */
[----:B----4-:R-:W-:Y:S05]  /*c0f0*/  @!P0 BRA `(.L_x_139) ;  /* 0xfffffffc00f08947 */ /* 0x010fea000383ffff */
[----:B------:R-:W-:Y:S05]  /*c100*/  BRA `(.L_x_26) ;  /* 0xffffff5800287947 */ /* 0x000fea000383ffff */
.L_x_34:
[----:B-1----:R-:W-:-:S07]  /*c110*/  MOV R2, UR49 ;  /* 0x0000003100027c02 */ /* 0x002fce0008000f00 */
.L_x_140:
[----:B-1----:R1:W4:Y:S02]  /*c120*/  SYNCS.PHASECHK.TRANS64.TRYWAIT P0, [R2+URZ+0x8], R5 ;  /* 0x00000805020075a7 */ /* 0x00232400080011ff */
[----:B----4-:R-:W-:Y:S05]  /*c130*/  @!P0 NANOSLEEP.SYNCS 0x989680 ;  /* 0x009896800000895d */ /* 0x010fea0003900000 */
[----:B------:R-:W4:Y:S02]  /*c140*/  @!P0 SYNCS.PHASECHK.TRANS64 P0, [R2+URZ+0x8], R5 ;  /* 0x00000805020085a7 */ /* 0x000f2400080010ff */
[----:B----4-:R-:W-:Y:S05]  /*c150*/  @!P0 BRA `(.L_x_140) ;  /* 0xfffffffc00f08947 */ /* 0x010fea000383ffff */
[----:B------:R-:W-:Y:S05]  /*c160*/  BRA `(.L_x_33) ;  /* 0xffffff5c00287947 */ /* 0x000fea000383ffff */
.L_x_41:
[----:B-1----:R1:W4:Y:S02]  /*c170*/  SYNCS.PHASECHK.TRANS64.TRYWAIT P0, [R2+URZ+0x60], R3 ;  /* 0x00006003020075a7 */ /* 0x00232400080011ff */
[----:B----4-:R-:W-:Y:S05]  /*c180*/  @!P0 NANOSLEEP.SYNCS 0x989680 ;  /* 0x009896800000895d */ /* 0x010fea0003900000 */
[----:B------:R-:W4:Y:S02]  /*c190*/  @!P0 SYNCS.PHASECHK.TRANS64 P0, [R2+URZ+0x60], R3 ;  /* 0x00006003020085a7 */ /* 0x000f2400080010ff */
[----:B----4-:R-:W-:Y:S05]  /*c1a0*/  @!P0 BRA `(.L_x_41) ;  /* 0xfffffffc00f08947 */ /* 0x010fea000383ffff */
[----:B------:R-:W-:Y:S05]  /*c1b0*/  BRA `(.L_x_141) ;  /* 0xffffff60002c7947 */ /* 0x000fea000383ffff */
.L_x_47:
[----:B-1----:R1:W2:Y:S02]  /*c1c0*/  SYNCS.PHASECHK.TRANS64.TRYWAIT P0, [R0+URZ+0x90], R5 ;  /* 0x00009005000075a7 */ /* 0x0022a400080011ff */
[----:B--2---:R-:W-:Y:S05]  /*c1d0*/  @!P0 NANOSLEEP.SYNCS 0x989680 ;  /* 0x009896800000895d */ /* 0x004fea0003900000 */
[----:B------:R-:W2:Y:S02]  /*c1e0*/  @!P0 SYNCS.PHASECHK.TRANS64 P0, [R0+URZ+0x90], R5 ;  /* 0x00009005000085a7 */ /* 0x000ea400080010ff */
[----:B--2---:R-:W-:Y:S05]  /*c1f0*/  @!P0 BRA `(.L_x_47) ;  /* 0xfffffffc00f08947 */ /* 0x004fea000383ffff */
[----:B------:R-:W-:Y:S05]  /*c200*/  BRA `(.L_x_142) ;  /* 0xffffff6400ec7947 */ /* 0x000fea000383ffff */
.L_x_48:
[----:B------:R-:W-:-:S07]  /*c210*/  MOV R0, UR4 ;  /* 0x0000000400007c02 */ /* 0x000fce0008000f00 */
.L_x_143:
[----:B-1----:R1:W2:Y:S02]  /*c220*/  SYNCS.PHASECHK.TRANS64.TRYWAIT P0, [R0+URZ+0x70], R7 ;  /* 0x00007007000075a7 */ /* 0x0022a400080011ff */
[----:B--2---:R-:W-:Y:S05]  /*c230*/  @!P0 NANOSLEEP.SYNCS 0x989680 ;  /* 0x009896800000895d */ /* 0x004fea0003900000 */
[----:B------:R-:W2:Y:S02]  /*c240*/  @!P0 SYNCS.PHASECHK.TRANS64 P0, [R0+URZ+0x70], R7 ;  /* 0x00007007000085a7 */ /* 0x000ea400080010ff */
[----:B--2---:R-:W-:Y:S05]  /*c250*/  @!P0 BRA `(.L_x_143) ;  /* 0xfffffffc00f08947 */ /* 0x004fea000383ffff */
[----:B------:R-:W-:Y:S05]  /*c260*/  BRA `(.L_x_144) ;  /* 0xffffff6400fc7947 */ /* 0x000fea000383ffff */
.L_x_49:
[----:B-1----:R1:W2:Y:S02]  /*c270*/  SYNCS.PHASECHK.TRANS64.TRYWAIT P1, [R0+URZ+0x60], R5 ;  /* 0x00006005000075a7 */ /* 0x0022a400080211ff */
[----:B--2---:R-:W-:Y:S05]  /*c280*/  @!P1 NANOSLEEP.SYNCS 0x989680 ;  /* 0x009896800000995d */ /* 0x004fea0003900000 */
[----:B------:R-:W2:Y:S02]  /*c290*/  @!P1 SYNCS.PHASECHK.TRANS64 P1, [R0+URZ+0x60], R5 ;  /* 0x00006005000095a7 */ /* 0x000ea400080210ff */
[----:B--2---:R-:W-:Y:S05]  /*c2a0*/  @!P1 BRA `(.L_x_49) ;  /* 0xfffffffc00f09947 */ /* 0x004fea000383ffff */
[----:B------:R-:W-:Y:S05]  /*c2b0*/  BRA `(.L_x_145) ;  /* 0xffffff68002c7947 */ /* 0x000fea000383ffff */
.L_x_52:
[----:B------:R-:W-:-:S07]  /*c2c0*/  MOV R0, UR4 ;  /* 0x0000000400007c02 */ /* 0x000fce0008000f00 */
.L_x_146:
[----:B-1----:R1:W2:Y:S02]  /*c2d0*/  SYNCS.PHASECHK.TRANS64.TRYWAIT P0, [R0+URZ+0x70], R3 ;  /* 0x00007003000075a7 */ /* 0x0022a400080011ff */
[----:B--2---:R-:W-:Y:S05]  /*c2e0*/  @!P0 NANOSLEEP.SYNCS 0x989680 ;  /* 0x009896800000895d */ /* 0x004fea0003900000 */
[----:B------:R-:W2:Y:S02]  /*c2f0*/  @!P0 SYNCS.PHASECHK.TRANS64 P0, [R0+URZ+0x70], R3 ;  /* 0x00007003000085a7 */ /* 0x000ea400080010ff */
[----:B--2---:R-:W-:Y:S05]  /*c300*/  @!P0 BRA `(.L_x_146) ;  /* 0xfffffffc00f08947 */ /* 0x004fea000383ffff */
[----:B------:R-:W-:Y:S05]  /*c310*/  BRA `(.L_x_51) ;  /* 0xffffff6800807947 */ /* 0x000fea000383ffff */
.L_x_59:
[----:B-1----:R1:W2:Y:S02]  /*c320*/  SYNCS.PHASECHK.TRANS64.TRYWAIT P0, [R2+URZ+0x60], R3 ;  /* 0x00006003020075a7 */ /* 0x0022a400080011ff */
[----:B--2---:R-:W-:Y:S05]  /*c330*/  @!P0 NANOSLEEP.SYNCS 0x989680 ;  /* 0x009896800000895d */ /* 0x004fea0003900000 */
[----:B------:R-:W2:Y:S02]  /*c340*/  @!P0 SYNCS.PHASECHK.TRANS64 P0, [R2+URZ+0x60], R3 ;  /* 0x00006003020085a7 */ /* 0x000ea400080010ff */
[----:B--2---:R-:W-:Y:S05]  /*c350*/  @!P0 BRA `(.L_x_59) ;  /* 0xfffffffc00f08947 */ /* 0x004fea000383ffff */
[----:B------:R-:W-:Y:S05]  /*c360*/  BRA `(.L_x_147) ;  /* 0xffffff78001c7947 */ /* 0x000fea000383ffff */
.L_x_62:
[----:B------:R-:W-:-:S07]  /*c370*/  MOV R17, UR6 ;  /* 0x0000000600117c02 */ /* 0x000fce0008000f00 */
.L_x_148:
[----:B-1----:R1:W2:Y:S02]  /*c380*/  SYNCS.PHASECHK.TRANS64.TRYWAIT P2, [R17+URZ], R16 ;  /* 0x00000010110075a7 */ /* 0x0022a400080411ff */
[----:B--2---:R-:W-:Y:S05]  /*c390*/  @!P2 NANOSLEEP.SYNCS 0x989680 ;  /* 0x009896800000a95d */ /* 0x004fea0003900000 */
[----:B------:R-:W2:Y:S02]  /*c3a0*/  @!P2 SYNCS.PHASECHK.TRANS64 P2, [R17+URZ], R16 ;  /* 0x000000101100a5a7 */ /* 0x000ea400080410ff */
[----:B--2---:R-:W-:Y:S05]  /*c3b0*/  @!P2 BRA `(.L_x_148) ;  /* 0xfffffffc00f0a947 */ /* 0x004fea000383ffff */
[----:B------:R-:W-:Y:S05]  /*c3c0*/  BRA `(.L_x_61) ;  /* 0xffffff7800807947 */ /* 0x000fea000383ffff */
.L_x_63:
[----:B-1----:R-:W-:-:S07]  /*c3d0*/  MOV R16, UR6 ;  /* 0x0000000600107c02 */ /* 0x002fce0008000f00 */
.L_x_149:
[----:B-1----:R1:W2:Y:S02]  /*c3e0*/  SYNCS.PHASECHK.TRANS64.TRYWAIT P2, [R16+URZ+0x88], R19 ;  /* 0x00008813100075a7 */ /* 0x0022a400080411ff */
[----:B--2---:R-:W-:Y:S05]  /*c3f0*/  @!P2 NANOSLEEP.SYNCS 0x989680 ;  /* 0x009896800000a95d */ /* 0x004fea0003900000 */
[----:B------:R-:W2:Y:S02]  /*c400*/  @!P2 SYNCS.PHASECHK.TRANS64 P2, [R16+URZ+0x88], R19 ;  /* 0x000088131000a5a7 */ /* 0x000ea400080410ff */
[----:B--2---:R-:W-:Y:S05]  /*c410*/  @!P2 BRA `(.L_x_149) ;  /* 0xfffffffc00f0a947 */ /* 0x004fea000383ffff */
[----:B------:R-:W-:Y:S05]  /*c420*/  BRA `(.L_x_150) ;  /* 0xffffff78008c7947 */ /* 0x000fea000383ffff */
.L_x_66:
[----:B------:R-:W-:Y:S07]  /*c430*/  MOV R17, UR6 ;  /* 0x0000000600117c02 */ /* 0x000fee0008000f00 */
.L_x_151:
[----:B--2---:R2:W3:Y:S02]  /*c440*/  SYNCS.PHASECHK.TRANS64.TRYWAIT P0, [R17+URZ], R20 ;  /* 0x00000014110075a7 */ /* 0x0044e400080011ff */
[----:B---3--:R-:W-:Y:S05]  /*c450*/  @!P0 NANOSLEEP.SYNCS 0x989680 ;  /* 0x009896800000895d */ /* 0x008fea0003900000 */
[----:B------:R-:W3:Y:S02]  /*c460*/  @!P0 SYNCS.PHASECHK.TRANS64 P0, [R17+URZ], R20 ;  /* 0x00000014110085a7 */ /* 0x000ee400080010ff */
[----:B---3--:R-:W-:Y:S05]  /*c470*/  @!P0 BRA `(.L_x_151) ;  /* 0xfffffffc00f08947 */ /* 0x008fea000383ffff */
[----:B------:R-:W-:Y:S05]  /*c480*/  BRA `(.L_x_65) ;  /* 0xffffff7c00d87947 */ /* 0x000fea000383ffff */
.L_x_69:
[----:B------:R-:W-:-:S07]  /*c490*/  MOV R0, UR6 ;  /* 0x0000000600007c02 */ /* 0x000fce0008000f00 */
.L_x_152:
[----:B-1----:R1:W2:Y:S02]  /*c4a0*/  SYNCS.PHASECHK.TRANS64.TRYWAIT P0, [R0+URZ+0xb0], R3 ;  /* 0x0000b003000075a7 */ /* 0x0022a400080011ff */
[----:B--2---:R-:W-:Y:S05]  /*c4b0*/  @!P0 NANOSLEEP.SYNCS 0x989680 ;  /* 0x009896800000895d */ /* 0x004fea0003900000 */
[----:B------:R-:W2:Y:S02]  /*c4c0*/  @!P0 SYNCS.PHASECHK.TRANS64 P0, [R0+URZ+0xb0], R3 ;  /* 0x0000b003000085a7 */ /* 0x000ea400080010ff */
[----:B--2---:R-:W-:Y:S05]  /*c4d0*/  @!P0 BRA `(.L_x_152) ;  /* 0xfffffffc00f08947 */ /* 0x004fea000383ffff */
[----:B------:R-:W-:Y:S05]  /*c4e0*/  BRA `(.L_x_153) ;  /* 0xffffff8000dc7947 */ /* 0x000fea000383ffff */
.L_x_74:
[----:B--2---:R2:W3:Y:S02]  /*c4f0*/  SYNCS.PHASECHK.TRANS64.TRYWAIT P0, [R0+URZ+0x60], R3 ;  /* 0x00006003000075a7 */ /* 0x0044e400080011ff */
[----:B---3--:R-:W-:Y:S05]  /*c500*/  @!P0 NANOSLEEP.SYNCS 0x989680 ;  /* 0x009896800000895d */ /* 0x008fea0003900000 */
[----:B------:R-:W3:Y:S02]  /*c510*/  @!P0 SYNCS.PHASECHK.TRANS64 P0, [R0+URZ+0x60], R3 ;  /* 0x00006003000085a7 */ /* 0x000ee400080010ff */
[----:B---3--:R-:W-:Y:S05]  /*c520*/  @!P0 BRA `(.L_x_74) ;  /* 0xfffffffc00f08947 */ /* 0x008fea000383ffff */
[----:B------:R-:W-:Y:S05]  /*c530*/  BRA `(.L_x_154) ;  /* 0xffffff8400e47947 */ /* 0x000fea000383ffff */
.L_x_77:
[----:B------:R-:W-:Y:S07]  /*c540*/  MOV R0, UR4 ;  /* 0x0000000400007c02 */ /* 0x000fee0008000f00 */
.L_x_155:
[----:B-1----:R1:W2:Y:S02]  /*c550*/  SYNCS.PHASECHK.TRANS64.TRYWAIT P0, [R0+URZ+0x58], R3 ;  /* 0x00005803000075a7 */ /* 0x0022a400080011ff */
[----:B--2---:R-:W-:Y:S05]  /*c560*/  @!P0 NANOSLEEP.SYNCS 0x989680 ;  /* 0x009896800000895d */ /* 0x004fea0003900000 */
[----:B------:R-:W2:Y:S02]  /*c570*/  @!P0 SYNCS.PHASECHK.TRANS64 P0, [R0+URZ+0x58], R3 ;  /* 0x00005803000085a7 */ /* 0x000ea400080010ff */
[----:B--2---:R-:W-:Y:S05]  /*c580*/  @!P0 BRA `(.L_x_155) ;  /* 0xfffffffc00f08947 */ /* 0x004fea000383ffff */
[----:B------:R-:W-:Y:S05]  /*c590*/  BRA `(.L_x_76) ;  /* 0xffffff8800dc7947 */ /* 0x000fea000383ffff */
.L_x_80:
[----:B------:R-:W-:Y:S07]  /*c5a0*/  MOV R3, UR4 ;  /* 0x0000000400037c02 */ /* 0x000fee0008000f00 */
.L_x_156:
[----:B-1----:R1:W2:Y:S02]  /*c5b0*/  SYNCS.PHASECHK.TRANS64.TRYWAIT P2, [R3+URZ+0x30], R38 ;  /* 0x00003026030075a7 */ /* 0x0022a400080411ff */
[----:B--2---:R-:W-:Y:S05]  /*c5c0*/  @!P2 NANOSLEEP.SYNCS 0x989680 ;  /* 0x009896800000a95d */ /* 0x004fea0003900000 */
[----:B------:R-:W2:Y:S02]  /*c5d0*/  @!P2 SYNCS.PHASECHK.TRANS64 P2, [R3+URZ+0x30], R38 ;  /* 0x000030260300a5a7 */ /* 0x000ea400080410ff */
[----:B--2---:R-:W-:Y:S05]  /*c5e0*/  @!P2 BRA `(.L_x_156) ;  /* 0xfffffffc00f0a947 */ /* 0x004fea000383ffff */
[----:B------:R-:W-:Y:S05]  /*c5f0*/  BRA `(.L_x_157) ;  /* 0xffffff8c00387947 */ /* 0x000fea000383ffff */
.L_x_81:
[----:B-1----:R-:W-:Y:S07]  /*c600*/  MOV R3, UR4 ;  /* 0x0000000400037c02 */ /* 0x002fee0008000f00 */
.L_x_158:
[----:B-1----:R1:W2:Y:S02]  /*c610*/  SYNCS.PHASECHK.TRANS64.TRYWAIT P0, [R3+URZ+0x38], R38 ;  /* 0x00003826030075a7 */ /* 0x0022a400080011ff */
[----:B--2---:R-:W-:Y:S05]  /*c620*/  @!P0 NANOSLEEP.SYNCS 0x989680 ;  /* 0x009896800000895d */ /* 0x004fea0003900000 */
[----:B------:R-:W2:Y:S02]  /*c630*/  @!P0 SYNCS.PHASECHK.TRANS64 P0, [R3+URZ+0x38], R38 ;  /* 0x00003826030085a7 */ /* 0x000ea400080010ff */
[----:B--2---:R-:W-:Y:S05]  /*c640*/  @!P0 BRA `(.L_x_158) ;  /* 0xfffffffc00f08947 */ /* 0x004fea000383ffff */
[----:B------:R-:W-:Y:S05]  /*c650*/  BRA `(.L_x_159) ;  /* 0xffffff8c00887947 */ /* 0x000fea000383ffff */
.L_x_82:
[----:B-1----:R-:W-:Y:S07]  /*c660*/  MOV R3, UR4 ;  /* 0x0000000400037c02 */ /* 0x002fee0008000f00 */
.L_x_160:
[----:B-1----:R1:W2:Y:S02]  /*c670*/  SYNCS.PHASECHK.TRANS64.TRYWAIT P0, [R3+URZ+0x40], R38 ;  /* 0x00004026030075a7 */ /* 0x0022a400080011ff */
[----:B--2---:R-:W-:Y:S05]  /*c680*/  @!P0 NANOSLEEP.SYNCS 0x989680 ;  /* 0x009896800000895d */ /* 0x004fea0003900000 */
[----:B------:R-:W2:Y:S02]  /*c690*/  @!P0 SYNCS.PHASECHK.TRANS64 P0, [R3+URZ+0x40], R38 ;  /* 0x00004026030085a7 */ /* 0x000ea400080010ff */
[----:B--2---:R-:W-:Y:S05]  /*c6a0*/  @!P0 BRA `(.L_x_160) ;  /* 0xfffffffc00f08947 */ /* 0x004fea000383ffff */
[----:B------:R-:W-:Y:S05]  /*c6b0*/  BRA `(.L_x_161) ;  /* 0xffffff8c00d07947 */ /* 0x000fea000383ffff */
.L_x_83:
[----:B-1----:R-:W-:Y:S07]  /*c6c0*/  MOV R3, UR4 ;  /* 0x0000000400037c02 */ /* 0x002fee0008000f00 */
.L_x_162:
[----:B-1----:R1:W2:Y:S02]  /*c6d0*/  SYNCS.PHASECHK.TRANS64.TRYWAIT P0, [R3+URZ+0x48], R38 ;  /* 0x00004826030075a7 */ /* 0x0022a400080011ff */
[----:B--2---:R-:W-:Y:S05]  /*c6e0*/  @!P0 NANOSLEEP.SYNCS 0x989680 ;  /* 0x009896800000895d */ /* 0x004fea0003900000 */
[----:B------:R-:W2:Y:S02]  /*c6f0*/  @!P0 SYNCS.PHASECHK.TRANS64 P0, [R3+URZ+0x48], R38 ;  /* 0x00004826030085a7 */ /* 0x000ea400080010ff */
[----:B--2---:R-:W-:Y:S05]  /*c700*/  @!P0 BRA `(.L_x_162) ;  /* 0xfffffffc00f08947 */ /* 0x004fea000383ffff */
[----:B------:R-:W-:Y:S05]  /*c710*/  BRA `(.L_x_163) ;  /* 0xffffff9000187947 */ /* 0x000fea000383ffff */
.L_x_85:
[----:B------:R-:W-:-:S07]  /*c720*/  MOV R0, UR4 ;  /* 0x0000000400007c02 */ /* 0x000fce0008000f00 */
.L_x_164:
[----:B-1----:R1:W2:Y:S02]  /*c730*/  SYNCS.PHASECHK.TRANS64.TRYWAIT P0, [R0+URZ+0x30], R3 ;  /* 0x00003003000075a7 */ /* 0x0022a400080011ff */
[----:B--2---:R-:W-:Y:S05]  /*c740*/  @!P0 NANOSLEEP.SYNCS 0x989680 ;  /* 0x009896800000895d */ /* 0x004fea0003900000 */
[----:B------:R-:W2:Y:S02]  /*c750*/  @!P0 SYNCS.PHASECHK.TRANS64 P0, [R0+URZ+0x30], R3 ;  /* 0x00003003000085a7 */ /* 0x000ea400080010ff */
[----:B--2---:R-:W-:Y:S05]  /*c760*/  @!P0 BRA `(.L_x_164) ;  /* 0xfffffffc00f08947 */ /* 0x004fea000383ffff */
[----:B------:R-:W-:Y:S05]  /*c770*/  BRA `(.L_x_165) ;  /* 0xffffff9000dc7947 */ /* 0x000fea000383ffff */
.L_x_86:
[----:B-1----:R-:W-:-:S07]  /*c780*/  MOV R0, UR4 ;  /* 0x0000000400007c02 */ /* 0x002fce0008000f00 */
.L_x_166:
[----:B-1----:R1:W2:Y:S02]  /*c790*/  SYNCS.PHASECHK.TRANS64.TRYWAIT P0, [R0+URZ+0x38], R3 ;  /* 0x00003803000075a7 */ /* 0x0022a400080011ff */
[----:B--2---:R-:W-:Y:S05]  /*c7a0*/  @!P0 NANOSLEEP.SYNCS 0x989680 ;  /* 0x009896800000895d */ /* 0x004fea0003900000 */
[----:B------:R-:W2:Y:S02]  /*c7b0*/  @!P0 SYNCS.PHASECHK.TRANS64 P0, [R0+URZ+0x38], R3 ;  /* 0x00003803000085a7 */ /* 0x000ea400080010ff */
[----:B--2---:R-:W-:Y:S05]  /*c7c0*/  @!P0 BRA `(.L_x_166) ;  /* 0xfffffffc00f08947 */ /* 0x004fea000383ffff */
[----:B------:R-:W-:Y:S05]  /*c7d0*/  BRA `(.L_x_167) ;  /* 0xffffff9000cc7947 */ /* 0x000fea000383ffff */
.L_x_87:
[----:B-1----:R-:W-:-:S07]  /*c7e0*/  MOV R0, UR4 ;  /* 0x0000000400007c02 */ /* 0x002fce0008000f00 */
.L_x_168:
[----:B-1----:R1:W2:Y:S02]  /*c7f0*/  SYNCS.PHASECHK.TRANS64.TRYWAIT P0, [R0+URZ+0x40], R3 ;  /* 0x00004003000075a7 */ /* 0x0022a400080011ff */
[----:B--2---:R-:W-:Y:S05]  /*c800*/  @!P0 NANOSLEEP.SYNCS 0x989680 ;  /* 0x009896800000895d */ /* 0x004fea0003900000 */
[----:B------:R-:W2:Y:S02]  /*c810*/  @!P0 SYNCS.PHASECHK.TRANS64 P0, [R0+URZ+0x40], R3 ;  /* 0x00004003000085a7 */ /* 0x000ea400080010ff */
[----:B--2---:R-:W-:Y:S05]  /*c820*/  @!P0 BRA `(.L_x_168) ;  /* 0xfffffffc00f08947 */ /* 0x004fea000383ffff */
[----:B------:R-:W-:Y:S05]  /*c830*/  BRA `(.L_x_169) ;  /* 0xffffff9000bc7947 */ /* 0x000fea000383ffff */
.L_x_89:
[----:B--2---:R2:W3:Y:S02]  /*c840*/  SYNCS.PHASECHK.TRANS64.TRYWAIT P0, [R0+URZ+0x60], R3 ;  /* 0x00006003000075a7 */ /* 0x0044e400080011ff */
[----:B---3--:R-:W-:Y:S05]  /*c850*/  @!P0 NANOSLEEP.SYNCS 0x989680 ;  /* 0x009896800000895d */ /* 0x008fea0003900000 */
[----:B------:R-:W3:Y:S02]  /*c860*/  @!P0 SYNCS.PHASECHK.TRANS64 P0, [R0+URZ+0x60], R3 ;  /* 0x00006003000085a7 */ /* 0x000ee400080010ff */
[----:B---3--:R-:W-:Y:S05]  /*c870*/  @!P0 BRA `(.L_x_89) ;  /* 0xfffffffc00f08947 */ /* 0x008fea000383ffff */
[----:B------:R-:W-:Y:S05]  /*c880*/  BRA `(.L_x_170) ;  /* 0xffffff94008c7947 */ /* 0x000fea000383ffff */
.L_x_100:
[----:B-1----:R-:W-:Y:S04]  /*c890*/  MOV R0, UR36 ;  /* 0x0000002400007c02 */ /* 0x002fe80008000f00 */
[----:B------:R1:W3:Y:S03]  /*c8a0*/  SYNCS.PHASECHK.TRANS64.TRYWAIT P0, [R0+URZ+0x10], R5 ;  /* 0x00001005000075a7 */ /* 0x0002e600080011ff */
[----:B---3--:R-:W-:Y:S05]  /*c8b0*/  @!P0 NANOSLEEP.SYNCS 0x989680 ;  /* 0x009896800000895d */ /* 0x008fea0003900000 */
[----:B------:R-:W3:Y:S02]  /*c8c0*/  @!P0 SYNCS.PHASECHK.TRANS64 P0, [R0+URZ+0x10], R5 ;  /* 0x00001005000085a7 */ /* 0x000ee400080010ff */
[----:B---3--:R-:W-:Y:S05]  /*c8d0*/  @!P0 BRA `(.L_x_100) ;  /* 0xfffffffc00ec8947 */ /* 0x008fea000383ffff */
[----:B------:R-:W-:Y:S05]  /*c8e0*/  BRA `(.L_x_99) ;  /* 0xffffffa400087947 */ /* 0x000fea000383ffff */
.L_x_102:
[----:B-1----:R-:W-:Y:S04]  /*c8f0*/  MOV R0, UR36 ;  /* 0x0000002400007c02 */ /* 0x002fe80008000f00 */
[----:B------:R1:W4:Y:S03]  /*c900*/  SYNCS.PHASECHK.TRANS64.TRYWAIT P1, [R0+URZ+0x80], R3 ;  /* 0x00008003000075a7 */ /* 0x00032600080211ff */
[----:B----4-:R-:W-:Y:S05]  /*c910*/  @!P1 NANOSLEEP.SYNCS 0x989680 ;  /* 0x009896800000995d */ /* 0x010fea0003900000 */
[----:B------:R-:W4:Y:S02]  /*c920*/  @!P1 SYNCS.PHASECHK.TRANS64 P1, [R0+URZ+0x80], R3 ;  /* 0x00008003000095a7 */ /* 0x000f2400080210ff */
[----:B----4-:R-:W-:Y:S05]  /*c930*/  @!P1 BRA `(.L_x_102) ;  /* 0xfffffffc00ec9947 */ /* 0x010fea000383ffff */
[----:B------:R-:W-:Y:S05]  /*c940*/  BRA `(.L_x_101) ;  /* 0xffffffa400407947 */ /* 0x000fea000383ffff */
.L_x_111:
[----:B--2---:R2:W4:Y:S02]  /*c950*/  SYNCS.PHASECHK.TRANS64.TRYWAIT P0, [R3+URZ+0x10], R0 ;  /* 0x00001000030075a7 */ /* 0x00452400080011ff */
[----:B----4-:R-:W-:Y:S05]  /*c960*/  @!P0 NANOSLEEP.SYNCS 0x989680 ;  /* 0x009896800000895d */ /* 0x010fea0003900000 */
[----:B------:R-:W4:Y:S02]  /*c970*/  @!P0 SYNCS.PHASECHK.TRANS64 P0, [R3+URZ+0x10], R0 ;  /* 0x00001000030085a7 */ /* 0x000f2400080010ff */
[----:B----4-:R-:W-:Y:S05]  /*c980*/  @!P0 BRA `(.L_x_111) ;  /* 0xfffffffc00f08947 */ /* 0x010fea000383ffff */
[----:B------:R-:W-:Y:S05]  /*c990*/  BRA `(.L_x_110) ;  /* 0xffffffb800107947 */ /* 0x000fea000383ffff */
.L_x_119:
[----:B-1----:R1:W4:Y:S02]  /*c9a0*/  SYNCS.PHASECHK.TRANS64.TRYWAIT P0, [R3+URZ+0x10], R6 ;  /* 0x00001006030075a7 */ /* 0x00232400080011ff */
[----:B----4-:R-:W-:Y:S05]  /*c9b0*/  @!P0 NANOSLEEP.SYNCS 0x989680 ;  /* 0x009896800000895d */ /* 0x010fea0003900000 */
[----:B------:R-:W4:Y:S02]  /*c9c0*/  @!P0 SYNCS.PHASECHK.TRANS64 P0, [R3+URZ+0x10], R6 ;  /* 0x00001006030085a7 */ /* 0x000f2400080010ff */
[----:B----4-:R-:W-:Y:S05]  /*c9d0*/  @!P0 BRA `(.L_x_119) ;  /* 0xfffffffc00f08947 */ /* 0x010fea000383ffff */
[----:B------:R-:W-:Y:S05]  /*c9e0*/  BRA `(.L_x_118) ;  /* 0xffffffcc00187947 */ /* 0x000fea000383ffff */
.L_x_127:
[----:B-1----:R1:W2:Y:S02]  /*c9f0*/  SYNCS.PHASECHK.TRANS64.TRYWAIT P0, [R3+URZ+0x10], R0 ;  /* 0x00001000030075a7 */ /* 0x0022a400080011ff */
[----:B--2---:R-:W-:Y:S05]  /*ca00*/  @!P0 NANOSLEEP.SYNCS 0x989680 ;  /* 0x009896800000895d */ /* 0x004fea0003900000 */
[----:B------:R-:W2:Y:S02]  /*ca10*/  @!P0 SYNCS.PHASECHK.TRANS64 P0, [R3+URZ+0x10], R0 ;  /* 0x00001000030085a7 */ /* 0x000ea400080010ff */
[----:B--2---:R-:W-:Y:S05]  /*ca20*/  @!P0 BRA `(.L_x_127) ;  /* 0xfffffffc00f08947 */ /* 0x004fea000383ffff */
[----:B------:R-:W-:Y:S05]  /*ca30*/  BRA `(.L_x_126) ;  /* 0xffffffe000187947 */ /* 0x000fea000383ffff */
        .weak           $__internal_0_$__cuda_sm10x_tcgen05_guardrail_trap_col_being_dealloced_not_returned_by_alloc
        .type           $__internal_0_$__cuda_sm10x_tcgen05_guardrail_trap_col_being_dealloced_not_returned_by_alloc,@function
        .size           $__internal_0_$__cuda_sm10x_tcgen05_guardrail_trap_col_being_dealloced_not_returned_by_alloc,($__internal_1_$__cuda_sm10x_tcgen05_guardrail_trap_phase_invalid_during_alloc - $__internal_0_$__cuda_sm10x_tcgen05_guardrail_trap_col_being_dealloced_not_returned_by_alloc)
$__internal_0_$__cuda_sm10x_tcgen05_guardrail_trap_col_being_dealloced_not_returned_by_alloc:
[----:B------:R-:W-:Y:S05]  /*ca40*/  BPT.TRAP 0x1 ;  /* 0x000000040000795c */ /* 0x000fea0000300000 */
[----:B------:R-:W-:-:S04]  /*ca50*/  HFMA2 R3, -RZ, RZ, 0, 0 ;  /* 0x00000000ff037431 */ /* 0x000fc800000001ff */
[----:B------:R-:W-:Y:S05]  /*ca60*/  RET.REL.NODEC R2 `(_ZN7cutlass13device_kernelINS_4gemm6kernel13GemmUniversalIN4cute5tupleIJiiiiEEENS1_10collective13CollectiveMmaINS1_46MainloopSm100TmaUmmaWarpSpecializedBlockScaledILi1ELi2ELi1ENS5_IJNS4_1CILi1EEENSA_ILi4EEESB_EEEEENS5_IJNSA_ILi128EEENSA_ILi256EEESG_EEENS5_IJNS_12float_e4m3_tENS_13float_ue8m0_tEEEENS5_IJNS5_IJlSB_lEEENS4_6LayoutINS5_IJNS5_IJNS5_IJNSA_ILi32EEESC_EEEiEEESP_NS5_IJSB_iEEEEEENS5_IJNS5_IJNS5_IJNSA_ILi16EEESC_EEEiEEENS5_IJNS5_IJNSA_ILi0EEESB_EEENSA_ILi512EEEEEENS5_IJSV_iEEEEEEEEEEESK_S12_NS4_8TiledMMAINS4_8MMA_AtomIJNS4_21SM100_MMA_MXF8F6F4_SSISI_SI_fSJ_Li128ELi256ELNS4_4UMMA5MajorE0ELS17_0ELNS16_7ScaleInE0ELS18_0EEEEEENSM_INS5_IJSB_SB_SB_EEENS5_IJSV_SV_SV_EEEEENS5_IJNS4_10UnderscoreES1E_S1E_EEEEENS5_IJNS4_23SM90_TMA_LOAD_MULTICASTES1H_EEENS5_IJNS4_14ComposedLayoutINS4_7SwizzleILi3ELi4ELi3EEENS4_18smem_ptr_flag_bitsILi8EEENSM_INS5_IJNSA_ILi8EEESF_EEENS5_IJSF_SB_EEEEEEENSM_INS5_IJNS5_IJNS5_IJSO_SB_EEENS5_IJSN_SB_EEEEEESB_NS5_IJSC_NSA_ILi2EEEEEEEEENS5_IJNS5_IJNS5_IJST_SX_EEESW_EEESV_NS5_IJSB_SX_EEEEEEEEEEEvNS4_8identityENS5_IJNS4_13SM90_TMA_LOADES26_EEENS5_IJS1S_NSM_INS5_IJNS5_IJNS5_IJSO_S1W_EEES1U_EEESB_S1X_EEENS5_IJS20_SV_NS5_IJSB_NSA_ILi1024EEEEEEEEEEEEEEvS25_EENS_8epilogue10collective18CollectiveEpilogueINS2H_23Sm100TmaWarpSpecializedILi4ELi2ELi64ELb1ELb0EEEJSH_NS5_IJNSM_ISF_SB_EENSM_INSA_ILi64EEESB_EEEEENS_10bfloat16_tESL_S2Q_SL_NS2H_6fusion15FusionCallbacksIS2L_NS2R_17LinearCombinationIS2Q_fS2Q_fLNS_15FloatRoundStyleE2EEESH_S2P_JEEENS4_5SM1004TMEM4LOAD26SM100_TMEM_LOAD_32dp32b64xES26_NS1J_IS1L_NS1M_ILi16EEENSM_INS5_IJS1O_S2N_EEENS5_IJS2N_SB_EEEEEEENS4_39AutoVectorizingCopyWithAssumedAlignmentILi128EEENS4_14SM90_TMA_STOREES35_S37_S37_EEEvvEEEEvNT_6ParamsE) ;  /* 0xffffff3402647950 */ /* 0x000fea0003c3ffff */
        .weak           $__internal_1_$__cuda_sm10x_tcgen05_guardrail_trap_phase_invalid_during_alloc
        .type           $__internal_1_$__cuda_sm10x_tcgen05_guardrail_trap_phase_invalid_during_alloc,@function
        .size           $__internal_1_$__cuda_sm10x_tcgen05_guardrail_trap_phase_invalid_during_alloc,($__internal_2_$__cuda_sm10x_tcgen05_guardrail_trap_unallocated_columns_being_dealloced - $__internal_1_$__cuda_sm10x_tcgen05_guardrail_trap_phase_invalid_during_alloc)
$__internal_1_$__cuda_sm10x_tcgen05_guardrail_trap_phase_invalid_during_alloc:
[----:B------:R-:W-:Y:S05]  /*ca70*/  BPT.TRAP 0x1 ;  /* 0x000000040000795c */ /* 0x000fea0000300000 */
[----:B------:R-:W-:-:S04]  /*ca80*/  MOV R3, 0x0 ;  /* 0x0000000000037802 */ /* 0x000fc80000000f00 */
[----:B------:R-:W-:Y:S05]  /*ca90*/  RET.REL.NODEC R2 `(_ZN7cutlass13device_kernelINS_4gemm6kernel13GemmUniversalIN4cute5tupleIJiiiiEEENS1_10collective13CollectiveMmaINS1_46MainloopSm100TmaUmmaWarpSpecializedBlockScaledILi1ELi2ELi1ENS5_IJNS4_1CILi1EEENSA_ILi4EEESB_EEEEENS5_IJNSA_ILi128EEENSA_ILi256EEESG_EEENS5_IJNS_12float_e4m3_tENS_13float_ue8m0_tEEEENS5_IJNS5_IJlSB_lEEENS4_6LayoutINS5_IJNS5_IJNS5_IJNSA_ILi32EEESC_EEEiEEESP_NS5_IJSB_iEEEEEENS5_IJNS5_IJNS5_IJNSA_ILi16EEESC_EEEiEEENS5_IJNS5_IJNSA_ILi0EEESB_EEENSA_ILi512EEEEEENS5_IJSV_iEEEEEEEEEEESK_S12_NS4_8TiledMMAINS4_8MMA_AtomIJNS4_21SM100_MMA_MXF8F6F4_SSISI_SI_fSJ_Li128ELi256ELNS4_4UMMA5MajorE0ELS17_0ELNS16_7ScaleInE0ELS18_0EEEEEENSM_INS5_IJSB_SB_SB_EEENS5_IJSV_SV_SV_EEEEENS5_IJNS4_10UnderscoreES1E_S1E_EEEEENS5_IJNS4_23SM90_TMA_LOAD_MULTICASTES1H_EEENS5_IJNS4_14ComposedLayoutINS4_7SwizzleILi3ELi4ELi3EEENS4_18smem_ptr_flag_bitsILi8EEENSM_INS5_IJNSA_ILi8EEESF_EEENS5_IJSF_SB_EEEEEEENSM_INS5_IJNS5_IJNS5_IJSO_SB_EEENS5_IJSN_SB_EEEEEESB_NS5_IJSC_NSA_ILi2EEEEEEEEENS5_IJNS5_IJNS5_IJST_SX_EEESW_EEESV_NS5_IJSB_SX_EEEEEEEEEEEvNS4_8identityENS5_IJNS4_13SM90_TMA_LOADES26_EEENS5_IJS1S_NSM_INS5_IJNS5_IJNS5_IJSO_S1W_EEES1U_EEESB_S1X_EEENS5_IJS20_SV_NS5_IJSB_NSA_ILi1024EEEEEEEEEEEEEEvS25_EENS_8epilogue10collective18CollectiveEpilogueINS2H_23Sm100TmaWarpSpecializedILi4ELi2ELi64ELb1ELb0EEEJSH_NS5_IJNSM_ISF_SB_EENSM_INSA_ILi64EEESB_EEEEENS_10bfloat16_tESL_S2Q_SL_NS2H_6fusion15FusionCallbacksIS2L_NS2R_17LinearCombinationIS2Q_fS2Q_fLNS_15FloatRoundStyleE2EEESH_S2P_JEEENS4_5SM1004TMEM4LOAD26SM100_TMEM_LOAD_32dp32b64xES26_NS1J_IS1L_NS1M_ILi16EEENSM_INS5_IJS1O_S2N_EEENS5_IJS2N_SB_EEEEEEENS4_39AutoVectorizingCopyWithAssumedAlignmentILi128EEENS4_14SM90_TMA_STOREES35_S37_S37_EEEvvEEEEvNT_6ParamsE) ;  /* 0xffffff3402587950 */ /* 0x000fea0003c3ffff */
        .weak           $__internal_2_$__cuda_sm10x_tcgen05_guardrail_trap_unallocated_columns_being_dealloced
        .type           $__internal_2_$__cuda_sm10x_tcgen05_guardrail_trap_unallocated_columns_being_dealloced,@function
        .size           $__internal_2_$__cuda_sm10x_tcgen05_guardrail_trap_unallocated_columns_being_dealloced,(.L_x_172 - $__internal_2_$__cuda_sm10x_tcgen05_guardrail_trap_unallocated_columns_being_dealloced)
$__internal_2_$__cuda_sm10x_tcgen05_guardrail_trap_unallocated_columns_being_dealloced:
[----:B------:R-:W-:Y:S05]  /*caa0*/  BPT.TRAP 0x1 ;  /* 0x000000040000795c */ /* 0x000fea0000300000 */
[----:B------:R-:W-:-:S04]  /*cab0*/  HFMA2 R3, -RZ, RZ, 0, 0 ;  /* 0x00000000ff037431 */ /* 0x000fc800000001ff */
[----:B------:R-:W-:Y:S05]  /*cac0*/  RET.REL.NODEC R2 `(_ZN7cutlass13device_kernelINS_4gemm6kernel13GemmUniversalIN4cute5tupleIJiiiiEEENS1_10collective13CollectiveMmaINS1_46MainloopSm100TmaUmmaWarpSpecializedBlockScaledILi1ELi2ELi1ENS5_IJNS4_1CILi1EEENSA_ILi4EEESB_EEEEENS5_IJNSA_ILi128EEENSA_ILi256EEESG_EEENS5_IJNS_12float_e4m3_tENS_13float_ue8m0_tEEEENS5_IJNS5_IJlSB_lEEENS4_6LayoutINS5_IJNS5_IJNS5_IJNSA_ILi32EEESC_EEEiEEESP_NS5_IJSB_iEEEEEENS5_IJNS5_IJNS5_IJNSA_ILi16EEESC_EEEiEEENS5_IJNS5_IJNSA_ILi0EEESB_EEENSA_ILi512EEEEEENS5_IJSV_iEEEEEEEEEEESK_S12_NS4_8TiledMMAINS4_8MMA_AtomIJNS4_21SM100_MMA_MXF8F6F4_SSISI_SI_fSJ_Li128ELi256ELNS4_4UMMA5MajorE0ELS17_0ELNS16_7ScaleInE0ELS18_0EEEEEENSM_INS5_IJSB_SB_SB_EEENS5_IJSV_SV_SV_EEEEENS5_IJNS4_10UnderscoreES1E_S1E_EEEEENS5_IJNS4_23SM90_TMA_LOAD_MULTICASTES1H_EEENS5_IJNS4_14ComposedLayoutINS4_7SwizzleILi3ELi4ELi3EEENS4_18smem_ptr_flag_bitsILi8EEENSM_INS5_IJNSA_ILi8EEESF_EEENS5_IJSF_SB_EEEEEEENSM_INS5_IJNS5_IJNS5_IJSO_SB_EEENS5_IJSN_SB_EEEEEESB_NS5_IJSC_NSA_ILi2EEEEEEEEENS5_IJNS5_IJNS5_IJST_SX_EEESW_EEESV_NS5_IJSB_SX_EEEEEEEEEEEvNS4_8identityENS5_IJNS4_13SM90_TMA_LOADES26_EEENS5_IJS1S_NSM_INS5_IJNS5_IJNS5_IJSO_S1W_EEES1U_EEESB_S1X_EEENS5_IJS20_SV_NS5_IJSB_NSA_ILi1024EEEEEEEEEEEEEEvS25_EENS_8epilogue10collective18CollectiveEpilogueINS2H_23Sm100TmaWarpSpecializedILi4ELi2ELi64ELb1ELb0EEEJSH_NS5_IJNSM_ISF_SB_EENSM_INSA_ILi64EEESB_EEEEENS_10bfloat16_tESL_S2Q_SL_NS2H_6fusion15FusionCallbacksIS2L_NS2R_17LinearCombinationIS2Q_fS2Q_fLNS_15FloatRoundStyleE2EEESH_S2P_JEEENS4_5SM1004TMEM4LOAD26SM100_TMEM_LOAD_32dp32b64xES26_NS1J_IS1L_NS1M_ILi16EEENSM_INS5_IJS1O_S2N_EEENS5_IJS2N_SB_EEEEEEENS4_39AutoVectorizingCopyWithAssumedAlignmentILi128EEENS4_14SM90_TMA_STOREES35_S37_S37_EEEvvEEEEvNT_6ParamsE) ;  /* 0xffffff34024c7950 */ /* 0x000fea0003c3ffff */
.L_x_171:
[----:B------:R-:W-:-:S00]  /*cad0*/  BRA `(.L_x_171) ;  /* 0xfffffffc00fc7947 */ /* 0x000fc0000383ffff */
[----:B------:R-:W-:-:S00]  /*cae0*/  NOP ;  /* 0x0000000000007918 */ /* 0x000fc00000000000 */
        /* <DEDUP_REMOVED lines=9> */
.L_x_172:


//--------------------- .nv.global.init           --------------------------
	.section	.nv.global.init,"aw",@progbits
.nv.global.init:
	.type		$str$27,@object
	.size		$str$27,($str$28 - $str$27)
$str$27:
        /*0000*/ 	.byte	0x28, 0x61, 0x64, 0x64, 0x72, 0x65, 0x73, 0x73, 0x20, 0x26, 0x20, 0x6d, 0x61, 0x73, 0x6b, 0x29
        /*0010*/ 	.byte	0x20, 0x3d, 0x3d, 0x20, 0x30, 0x00
	.type		$str$28,@object
	.size		$str$28,($str$26 - $str$28)
$str$28:
        /*0016*/ 	.byte	0x2f, 0x74, 0x6d, 0x70, 0x2f, 0x63, 0x75, 0x74, 0x6c, 0x61, 0x73, 0x73, 0x5f, 0x73, 0x77, 0x65
        /*0026*/ 	.byte	0x65, 0x70, 0x5f, 0x73, 0x72, 0x63, 0x2f, 0x69, 0x6e, 0x63, 0x6c, 0x75, 0x64, 0x65, 0x2f, 0x63
        /*0036*/ 	.byte	0x75, 0x74, 0x65, 0x2f, 0x70, 0x6f, 0x69, 0x6e, 0x74, 0x65, 0x72, 0x5f, 0x66, 0x6c, 0x61, 0x67
        /*0046*/ 	.byte	0x67, 0x65, 0x64, 0x2e, 0x68, 0x70, 0x70, 0x00
	.type		$str$26,@object
	.size		$str$26,($str$25 - $str$26)
$str$26:
        /*004e*/ 	.byte	0x2f, 0x74, 0x6d, 0x70, 0x2f, 0x63, 0x75, 0x74, 0x6c, 0x61, 0x73, 0x73, 0x5f, 0x73, 0x77, 0x65
        /*005e*/ 	.byte	0x65, 0x70, 0x5f, 0x73, 0x72, 0x63, 0x2f, 0x69, 0x6e, 0x63, 0x6c, 0x75, 0x64, 0x65, 0x2f, 0x63
        /*006e*/ 	.byte	0x75, 0x74, 0x65, 0x2f, 0x61, 0x74, 0x6f, 0x6d, 0x2f, 0x63, 0x6f, 0x70, 0x79, 0x5f, 0x74, 0x72
        /*007e*/ 	.byte	0x61, 0x69, 0x74, 0x73, 0x5f, 0x73, 0x6d, 0x31, 0x30, 0x30, 0x2e, 0x68, 0x70, 0x70, 0x00
	.type		$str$25,@object
	.size		$str$25,(__unnamed_1 - $str$25)
$str$25:
        /*008d*/ 	.byte	0x28, 0x28, 0x75, 0x69, 0x6e, 0x74, 0x33, 0x32, 0x5f, 0x74, 0x28, 0x74, 0x68, 0x72, 0x65, 0x61
        /*009d*/ 	.byte	0x64, 0x49, 0x64, 0x78, 0x2e, 0x78, 0x29, 0x20, 0x2f, 0x20, 0x33, 0x32, 0x29, 0x20, 0x25, 0x20
        /*00ad*/ 	.byte	0x34, 0x29, 0x20, 0x3d, 0x3d, 0x20, 0x28, 0x28, 0x28, 0x74, 0x6d, 0x65, 0x6d, 0x5f, 0x61, 0x64
        /*00bd*/ 	.byte	0x64, 0x72, 0x20, 0x3e, 0x3e, 0x20, 0x31, 0x36, 0x29, 0x20, 0x2f, 0x20, 0x33, 0x32, 0x29, 0x20
        /*00cd*/ 	.byte	0x25, 0x20, 0x34, 0x29, 0x00
	.type		__unnamed_1,@object
	.size		__unnamed_1,(__unnamed_2 - __unnamed_1)
__unnamed_1:
        /*00d2*/ 	.byte	0x61, 0x75, 0x74, 0x6f, 0x20, 0x63, 0x75, 0x74, 0x65, 0x3a, 0x3a, 0x61, 0x73, 0x5f, 0x70, 0x6f
        /* <DEDUP_REMOVED lines=24> */
        /*0262*/ 	.byte	0x38, 0x31, 0x39, 0x32, 0x3e, 0x3e, 0x3e, 0x3e, 0x5d, 0x00
	.type		__unnamed_2,@object
	.size		__unnamed_2,(.L_2 - __unnamed_2)
__unnamed_2:
        /* <DEDUP_REMOVED lines=43> */
        /*051c*/ 	.byte	0x74, 0x65, 0x3a, 0x3a, 0x43, 0x3c, 0x30, 0x3e, 0x3e, 0x3e, 0x3e, 0x5d, 0x00
.L_2:


//--------------------- .nv.shared._ZN7cutlass13device_kernelINS_4gemm6kernel13GemmUniversalIN4cute5tupleIJiiiiEEENS1_10collective13CollectiveMmaINS1_46MainloopSm100TmaUmmaWarpSpecializedBlockScaledILi1ELi2ELi1ENS5_IJNS4_1CILi1EEENSA_ILi4EEESB_EEEEENS5_IJNSA_ILi128EEENSA_ILi256EEESG_EEENS5_IJNS_12float_e4m3_tENS_13float_ue8m0_tEEEENS5_IJNS5_IJlSB_lEEENS4_6LayoutINS5_IJNS5_IJNS5_IJNSA_ILi32EEESC_EEEiEEESP_NS5_IJSB_iEEEEEENS5_IJNS5_IJNS5_IJNSA_ILi16EEESC_EEEiEEENS5_IJNS5_IJNSA_ILi0EEESB_EEENSA_ILi512EEEEEENS5_IJSV_iEEEEEEEEEEESK_S12_NS4_8TiledMMAINS4_8MMA_AtomIJNS4_21SM100_MMA_MXF8F6F4_SSISI_SI_fSJ_Li128ELi256ELNS4_4UMMA5MajorE0ELS17_0ELNS16_7ScaleInE0ELS18_0EEEEEENSM_INS5_IJSB_SB_SB_EEENS5_IJSV_SV_SV_EEEEENS5_IJNS4_10UnderscoreES1E_S1E_EEEEENS5_IJNS4_23SM90_TMA_LOAD_MULTICASTES1H_EEENS5_IJNS4_14ComposedLayoutINS4_7SwizzleILi3ELi4ELi3EEENS4_18smem_ptr_flag_bitsILi8EEENSM_INS5_IJNSA_ILi8EEESF_EEENS5_IJSF_SB_EEEEEEENSM_INS5_IJNS5_IJNS5_IJSO_SB_EEENS5_IJSN_SB_EEEEEESB_NS5_IJSC_NSA_ILi2EEEEEEEEENS5_IJNS5_IJNS5_IJST_SX_EEESW_EEESV_NS5_IJSB_SX_EEEEEEEEEEEvNS4_8identityENS5_IJNS4_13SM90_TMA_LOADES26_EEENS5_IJS1S_NSM_INS5_IJNS5_IJNS5_IJSO_S1W_EEES1U_EEESB_S1X_EEENS5_IJS20_SV_NS5_IJSB_NSA_ILi1024EEEEEEEEEEEEEEvS25_EENS_8epilogue10collective18CollectiveEpilogueINS2H_23Sm100TmaWarpSpecializedILi4ELi2ELi64ELb1ELb0EEEJSH_NS5_IJNSM_ISF_SB_EENSM_INSA_ILi64EEESB_EEEEENS_10bfloat16_tESL_S2Q_SL_NS2H_6fusion15FusionCallbacksIS2L_NS2R_17LinearCombinationIS2Q_fS2Q_fLNS_15FloatRoundStyleE2EEESH_S2P_JEEENS4_5SM1004TMEM4LOAD26SM100_TMEM_LOAD_32dp32b64xES26_NS1J_IS1L_NS1M_ILi16EEENSM_INS5_IJS1O_S2N_EEENS5_IJS2N_SB_EEEEEEENS4_39AutoVectorizingCopyWithAssumedAlignmentILi128EEENS4_14SM90_TMA_STOREES35_S37_S37_EEEvvEEEEvNT_6ParamsE --------------------------
	.section	.nv.shared._ZN7cutlass13device_kernelINS_4gemm6kernel13GemmUniversalIN4cute5tupleIJiiiiEEENS1_10collective13CollectiveMmaINS1_46MainloopSm100TmaUmmaWarpSpecializedBlockScaledILi1ELi2ELi1ENS5_IJNS4_1CILi1EEENSA_ILi4EEESB_EEEEENS5_IJNSA_ILi128EEENSA_ILi256EEESG_EEENS5_IJNS_12float_e4m3_tENS_13float_ue8m0_tEEEENS5_IJNS5_IJlSB_lEEENS4_6LayoutINS5_IJNS5_IJNS5_IJNSA_ILi32EEESC_EEEiEEESP_NS5_IJSB_iEEEEEENS5_IJNS5_IJNS5_IJNSA_ILi16EEESC_EEEiEEENS5_IJNS5_IJNSA_ILi0EEESB_EEENSA_ILi512EEEEEENS5_IJSV_iEEEEEEEEEEESK_S12_NS4_8TiledMMAINS4_8MMA_AtomIJNS4_21SM100_MMA_MXF8F6F4_SSISI_SI_fSJ_Li128ELi256ELNS4_4UMMA5MajorE0ELS17_0ELNS16_7ScaleInE0ELS18_0EEEEEENSM_INS5_IJSB_SB_SB_EEENS5_IJSV_SV_SV_EEEEENS5_IJNS4_10UnderscoreES1E_S1E_EEEEENS5_IJNS4_23SM90_TMA_LOAD_MULTICASTES1H_EEENS5_IJNS4_14ComposedLayoutINS4_7SwizzleILi3ELi4ELi3EEENS4_18smem_ptr_flag_bitsILi8EEENSM_INS5_IJNSA_ILi8EEESF_EEENS5_IJSF_SB_EEEEEEENSM_INS5_IJNS5_IJNS5_IJSO_SB_EEENS5_IJSN_SB_EEEEEESB_NS5_IJSC_NSA_ILi2EEEEEEEEENS5_IJNS5_IJNS5_IJST_SX_EEESW_EEESV_NS5_IJSB_SX_EEEEEEEEEEEvNS4_8identityENS5_IJNS4_13SM90_TMA_LOADES26_EEENS5_IJS1S_NSM_INS5_IJNS5_IJNS5_IJSO_S1W_EEES1U_EEESB_S1X_EEENS5_IJS20_SV_NS5_IJSB_NSA_ILi1024EEEEEEEEEEEEEEvS25_EENS_8epilogue10collective18CollectiveEpilogueINS2H_23Sm100TmaWarpSpecializedILi4ELi2ELi64ELb1ELb0EEEJSH_NS5_IJNSM_ISF_SB_EENSM_INSA_ILi64EEESB_EEEEENS_10bfloat16_tESL_S2Q_SL_NS2H_6fusion15FusionCallbacksIS2L_NS2R_17LinearCombinationIS2Q_fS2Q_fLNS_15FloatRoundStyleE2EEESH_S2P_JEEENS4_5SM1004TMEM4LOAD26SM100_TMEM_LOAD_32dp32b64xES26_NS1J_IS1L_NS1M_ILi16EEENSM_INS5_IJS1O_S2N_EEENS5_IJS2N_SB_EEEEEEENS4_39AutoVectorizingCopyWithAssumedAlignmentILi128EEENS4_14SM90_TMA_STOREES35_S37_S37_EEEvvEEEEvNT_6ParamsE,"aw",@nobits
	.sectionflags	@""
	.align	16
	.zero		1024


//--------------------- .nv.shared.reserved.0     --------------------------
	.section	.nv.shared.reserved.0,"aw",@nobits
	.weak		__nv_reservedSMEM_offset_0_alias
	.size		__nv_reservedSMEM_offset_0_alias, 0, 64
	.other		__nv_reservedSMEM_offset_0_alias,@"STO_CUDA_RESERVED_SHARED STV_DEFAULT"
__nv_reservedSMEM_offset_0_alias:
	.zero		0
.nv.shared.reserved.0:
	.zero		64
	.weak		__nv_reservedSMEM_tcgen05_partition
	.type		__nv_reservedSMEM_tcgen05_partition,@object
	.size		__nv_reservedSMEM_tcgen05_partition,(.L_0 - __nv_reservedSMEM_tcgen05_partition)
__nv_reservedSMEM_tcgen05_partition:
	.zero		32
.L_0:


//--------------------- .nv.global                --------------------------
	.section	.nv.global,"aw",@nobits
.nv.global:
	.type		_ZN40_INTERNAL_e7c9b354_4_k_cu_ee7182ba_378404cute1_E,@object
	.size		_ZN40_INTERNAL_e7c9b354_4_k_cu_ee7182ba_378404cute1_E,(_ZN40_INTERNAL_e7c9b354_4_k_cu_ee7182ba_378404cuda3std3__45__cpo6cbeginE - _ZN40_INTERNAL_e7c9b354_4_k_cu_ee7182ba_378404cute1_E)
_ZN40_INTERNAL_e7c9b354_4_k_cu_ee7182ba_378404cute1_E:
	.zero		1
	.type		_ZN40_INTERNAL_e7c9b354_4_k_cu_ee7182ba_378404cuda3std3__45__cpo6cbeginE,@object
	.size		_ZN40_INTERNAL_e7c9b354_4_k_cu_ee7182ba_378404cuda3std3__45__cpo6cbeginE,(_ZN40_INTERNAL_e7c9b354_4_k_cu_ee7182ba_378404cuda3std3__48in_placeE - _ZN40_INTERNAL_e7c9b354_4_k_cu_ee7182ba_378404cuda3std3__45__cpo6cbeginE)
_ZN40_INTERNAL_e7c9b354_4_k_cu_ee7182ba_378404cuda3std3__45__cpo6cbeginE:
	.zero		1
	.type		_ZN40_INTERNAL_e7c9b354_4_k_cu_ee7182ba_378404cuda3std3__48in_placeE,@object
	.size		_ZN40_INTERNAL_e7c9b354_4_k_cu_ee7182ba_378404cuda3std3__48in_placeE,(_ZN40_INTERNAL_e7c9b354_4_k_cu_ee7182ba_378404cuda3std6ranges3__45__cpo9iter_moveE - _ZN40_INTERNAL_e7c9b354_4_k_cu_ee7182ba_378404cuda3std3__48in_placeE)
_ZN40_INTERNAL_e7c9b354_4_k_cu_ee7182ba_378404cuda3std3__48in_placeE:
	.zero		1
	.type		_ZN40_INTERNAL_e7c9b354_4_k_cu_ee7182ba_378404cuda3std6ranges3__45__cpo9iter_moveE,@object
	.size		_ZN40_INTERNAL_e7c9b354_4_k_cu_ee7182ba_378404cuda3std6ranges3__45__cpo9iter_moveE,(_ZN40_INTERNAL_e7c9b354_4_k_cu_ee7182ba_378404cuda3std3__45__cpo5beginE - _ZN40_INTERNAL_e7c9b354_4_k_cu_ee7182ba_378404cuda3std6ranges3__45__cpo9iter_moveE)
_ZN40_INTERNAL_e7c9b354_4_k_cu_ee7182ba_378404cuda3std6ranges3__45__cpo9iter_moveE:
	.zero		1
	.type		_ZN40_INTERNAL_e7c9b354_4_k_cu_ee7182ba_378404cuda3std3__45__cpo5beginE,@object
	.size		_ZN40_INTERNAL_e7c9b354_4_k_cu_ee7182ba_378404cuda3std3__45__cpo5beginE,(_ZN40_INTERNAL_e7c9b354_4_k_cu_ee7182ba_378404cuda3std3__442_GLOBAL__N__e7c9b354_4_k_cu_ee7182ba_378406ignoreE - _ZN40_INTERNAL_e7c9b354_4_k_cu_ee7182ba_378404cuda3std3__45__cpo5beginE)
_ZN40_INTERNAL_e7c9b354_4_k_cu_ee7182ba_378404cuda3std3__45__cpo5beginE:
	.zero		1
	.type		_ZN40_INTERNAL_e7c9b354_4_k_cu_ee7182ba_378404cuda3std3__442_GLOBAL__N__e7c9b354_4_k_cu_ee7182ba_378406ignoreE,@object
	.size		_ZN40_INTERNAL_e7c9b354_4_k_cu_ee7182ba_378404cuda3std3__442_GLOBAL__N__e7c9b354_4_k_cu_ee7182ba_378406ignoreE,(_ZN40_INTERNAL_e7c9b354_4_k_cu_ee7182ba_378404cute7productE - _ZN40_INTERNAL_e7c9b354_4_k_cu_ee7182ba_378404cuda3std3__442_GLOBAL__N__e7c9b354_4_k_cu_ee7182ba_378406ignoreE)
_ZN40_INTERNAL_e7c9b354_4_k_cu_ee7182ba_378404cuda3std3__442_GLOBAL__N__e7c9b354_4_k_cu_ee7182ba_378406ignoreE:
	.zero		1
	.type		_ZN40_INTERNAL_e7c9b354_4_k_cu_ee7182ba_378404cute7productE,@object
	.size		_ZN40_INTERNAL_e7c9b354_4_k_cu_ee7182ba_378404cute7productE,(_ZN40_INTERNAL_e7c9b354_4_k_cu_ee7182ba_378404cuda3std3__45__cpo3endE - _ZN40_INTERNAL_e7c9b354_4_k_cu_ee7182ba_378404cute7productE)
_ZN40_INTERNAL_e7c9b354_4_k_cu_ee7182ba_378404cute7productE:
	.zero		1
	.type		_ZN40_INTERNAL_e7c9b354_4_k_cu_ee7182ba_378404cuda3std3__45__cpo3endE,@object
	.size		_ZN40_INTERNAL_e7c9b354_4_k_cu_ee7182ba_378404cuda3std3__45__cpo3endE,(_ZN40_INTERNAL_e7c9b354_4_k_cu_ee7182ba_378404cuda3std3__419piecewise_constructE - _ZN40_INTERNAL_e7c9b354_4_k_cu_ee7182ba_378404cuda3std3__45__cpo3endE)
_ZN40_INTERNAL_e7c9b354_4_k_cu_ee7182ba_378404cuda3std3__45__cpo3endE:
	.zero		1
	.type		_ZN40_INTERNAL_e7c9b354_4_k_cu_ee7182ba_378404cuda3std3__419piecewise_constructE,@object
	.size		_ZN40_INTERNAL_e7c9b354_4_k_cu_ee7182ba_378404cuda3std3__419piecewise_constructE,(_ZN40_INTERNAL_e7c9b354_4_k_cu_ee7182ba_378404cuda3std3__45__cpo4cendE - _ZN40_INTERNAL_e7c9b354_4_k_cu_ee7182ba_378404cuda3std3__419piecewise_constructE)
_ZN40_INTERNAL_e7c9b354_4_k_cu_ee7182ba_378404cuda3std3__419piecewise_constructE:
	.zero		1
	.type		_ZN40_INTERNAL_e7c9b354_4_k_cu_ee7182ba_378404cuda3std3__45__cpo4cendE,@object
	.size		_ZN40_INTERNAL_e7c9b354_4_k_cu_ee7182ba_378404cuda3std3__45__cpo4cendE,(_ZN40_INTERNAL_e7c9b354_4_k_cu_ee7182ba_378404cuda3std6ranges3__45__cpo4swapE - _ZN40_INTERNAL_e7c9b354_4_k_cu_ee7182ba_378404cuda3std3__45__cpo4cendE)
_ZN40_INTERNAL_e7c9b354_4_k_cu_ee7182ba_378404cuda3std3__45__cpo4cendE:
	.zero		1
	.type		_ZN40_INTERNAL_e7c9b354_4_k_cu_ee7182ba_378404cuda3std6ranges3__45__cpo4swapE,@object
	.size		_ZN40_INTERNAL_e7c9b354_4_k_cu_ee7182ba_378404cuda3std6ranges3__45__cpo4swapE,(.L_10 - _ZN40_INTERNAL_e7c9b354_4_k_cu_ee7182ba_378404cuda3std6ranges3__45__cpo4swapE)
_ZN40_INTERNAL_e7c9b354_4_k_cu_ee7182ba_378404cuda3std6ranges3__45__cpo4swapE:
	.zero		1
.L_10:


//--------------------- .nv.constant0._ZN7cutlass13device_kernelINS_4gemm6kernel13GemmUniversalIN4cute5tupleIJiiiiEEENS1_10collective13CollectiveMmaINS1_46MainloopSm100TmaUmmaWarpSpecializedBlockScaledILi1ELi2ELi1ENS5_IJNS4_1CILi1EEENSA_ILi4EEESB_EEEEENS5_IJNSA_ILi128EEENSA_ILi256EEESG_EEENS5_IJNS_12float_e4m3_tENS_13float_ue8m0_tEEEENS5_IJNS5_IJlSB_lEEENS4_6LayoutINS5_IJNS5_IJNS5_IJNSA_ILi32EEESC_EEEiEEESP_NS5_IJSB_iEEEEEENS5_IJNS5_IJNS5_IJNSA_ILi16EEESC_EEEiEEENS5_IJNS5_IJNSA_ILi0EEESB_EEENSA_ILi512EEEEEENS5_IJSV_iEEEEEEEEEEESK_S12_NS4_8TiledMMAINS4_8MMA_AtomIJNS4_21SM100_MMA_MXF8F6F4_SSISI_SI_fSJ_Li128ELi256ELNS4_4UMMA5MajorE0ELS17_0ELNS16_7ScaleInE0ELS18_0EEEEEENSM_INS5_IJSB_SB_SB_EEENS5_IJSV_SV_SV_EEEEENS5_IJNS4_10UnderscoreES1E_S1E_EEEEENS5_IJNS4_23SM90_TMA_LOAD_MULTICASTES1H_EEENS5_IJNS4_14ComposedLayoutINS4_7SwizzleILi3ELi4ELi3EEENS4_18smem_ptr_flag_bitsILi8EEENSM_INS5_IJNSA_ILi8EEESF_EEENS5_IJSF_SB_EEEEEEENSM_INS5_IJNS5_IJNS5_IJSO_SB_EEENS5_IJSN_SB_EEEEEESB_NS5_IJSC_NSA_ILi2EEEEEEEEENS5_IJNS5_IJNS5_IJST_SX_EEESW_EEESV_NS5_IJSB_SX_EEEEEEEEEEEvNS4_8identityENS5_IJNS4_13SM90_TMA_LOADES26_EEENS5_IJS1S_NSM_INS5_IJNS5_IJNS5_IJSO_S1W_EEES1U_EEESB_S1X_EEENS5_IJS20_SV_NS5_IJSB_NSA_ILi1024EEEEEEEEEEEEEEvS25_EENS_8epilogue10collective18CollectiveEpilogueINS2H_23Sm100TmaWarpSpecializedILi4ELi2ELi64ELb1ELb0EEEJSH_NS5_IJNSM_ISF_SB_EENSM_INSA_ILi64EEESB_EEEEENS_10bfloat16_tESL_S2Q_SL_NS2H_6fusion15FusionCallbacksIS2L_NS2R_17LinearCombinationIS2Q_fS2Q_fLNS_15FloatRoundStyleE2EEESH_S2P_JEEENS4_5SM1004TMEM4LOAD26SM100_TMEM_LOAD_32dp32b64xES26_NS1J_IS1L_NS1M_ILi16EEENSM_INS5_IJS1O_S2N_EEENS5_IJS2N_SB_EEEEEEENS4_39AutoVectorizingCopyWithAssumedAlignmentILi128EEENS4_14SM90_TMA_STOREES35_S37_S37_EEEvvEEEEvNT_6ParamsE --------------------------
	.section	.nv.constant0._ZN7cutlass13device_kernelINS_4gemm6kernel13GemmUniversalIN4cute5tupleIJiiiiEEENS1_10collective13CollectiveMmaINS1_46MainloopSm100TmaUmmaWarpSpecializedBlockScaledILi1ELi2ELi1ENS5_IJNS4_1CILi1EEENSA_ILi4EEESB_EEEEENS5_IJNSA_ILi128EEENSA_ILi256EEESG_EEENS5_IJNS_12float_e4m3_tENS_13float_ue8m0_tEEEENS5_IJNS5_IJlSB_lEEENS4_6LayoutINS5_IJNS5_IJNS5_IJNSA_ILi32EEESC_EEEiEEESP_NS5_IJSB_iEEEEEENS5_IJNS5_IJNS5_IJNSA_ILi16EEESC_EEEiEEENS5_IJNS5_IJNSA_ILi0EEESB_EEENSA_ILi512EEEEEENS5_IJSV_iEEEEEEEEEEESK_S12_NS4_8TiledMMAINS4_8MMA_AtomIJNS4_21SM100_MMA_MXF8F6F4_SSISI_SI_fSJ_Li128ELi256ELNS4_4UMMA5MajorE0ELS17_0ELNS16_7ScaleInE0ELS18_0EEEEEENSM_INS5_IJSB_SB_SB_EEENS5_IJSV_SV_SV_EEEEENS5_IJNS4_10UnderscoreES1E_S1E_EEEEENS5_IJNS4_23SM90_TMA_LOAD_MULTICASTES1H_EEENS5_IJNS4_14ComposedLayoutINS4_7SwizzleILi3ELi4ELi3EEENS4_18smem_ptr_flag_bitsILi8EEENSM_INS5_IJNSA_ILi8EEESF_EEENS5_IJSF_SB_EEEEEEENSM_INS5_IJNS5_IJNS5_IJSO_SB_EEENS5_IJSN_SB_EEEEEESB_NS5_IJSC_NSA_ILi2EEEEEEEEENS5_IJNS5_IJNS5_IJST_SX_EEESW_EEESV_NS5_IJSB_SX_EEEEEEEEEEEvNS4_8identityENS5_IJNS4_13SM90_TMA_LOADES26_EEENS5_IJS1S_NSM_INS5_IJNS5_IJNS5_IJSO_S1W_EEES1U_EEESB_S1X_EEENS5_IJS20_SV_NS5_IJSB_NSA_ILi1024EEEEEEEEEEEEEEvS25_EENS_8epilogue10collective18CollectiveEpilogueINS2H_23Sm100TmaWarpSpecializedILi4ELi2ELi64ELb1ELb0EEEJSH_NS5_IJNSM_ISF_SB_EENSM_INSA_ILi64EEESB_EEEEENS_10bfloat16_tESL_S2Q_SL_NS2H_6fusion15FusionCallbacksIS2L_NS2R_17LinearCombinationIS2Q_fS2Q_fLNS_15FloatRoundStyleE2EEESH_S2P_JEEENS4_5SM1004TMEM4LOAD26SM100_TMEM_LOAD_32dp32b64xES26_NS1J_IS1L_NS1M_ILi16EEENSM_INS5_IJS1O_S2N_EEENS5_IJS2N_SB_EEEEEEENS4_39AutoVectorizingCopyWithAssumedAlignmentILi128EEENS4_14SM90_TMA_STOREES35_S37_S37_EEEvvEEEEvNT_6ParamsE,"a",@progbits
	.sectionflags	@""
	.align	4
.nv.constant0._ZN7cutlass13device_kernelINS_4gemm6kernel13GemmUniversalIN4cute5tupleIJiiiiEEENS1_10collective13CollectiveMmaINS1_46MainloopSm100TmaUmmaWarpSpecializedBlockScaledILi1ELi2ELi1ENS5_IJNS4_1CILi1EEENSA_ILi4EEESB_EEEEENS5_IJNSA_ILi128EEENSA_ILi256EEESG_EEENS5_IJNS_12float_e4m3_tENS_13float_ue8m0_tEEEENS5_IJNS5_IJlSB_lEEENS4_6LayoutINS5_IJNS5_IJNS5_IJNSA_ILi32EEESC_EEEiEEESP_NS5_IJSB_iEEEEEENS5_IJNS5_IJNS5_IJNSA_ILi16EEESC_EEEiEEENS5_IJNS5_IJNSA_ILi0EEESB_EEENSA_ILi512EEEEEENS5_IJSV_iEEEEEEEEEEESK_S12_NS4_8TiledMMAINS4_8MMA_AtomIJNS4_21SM100_MMA_MXF8F6F4_SSISI_SI_fSJ_Li128ELi256ELNS4_4UMMA5MajorE0ELS17_0ELNS16_7ScaleInE0ELS18_0EEEEEENSM_INS5_IJSB_SB_SB_EEENS5_IJSV_SV_SV_EEEEENS5_IJNS4_10UnderscoreES1E_S1E_EEEEENS5_IJNS4_23SM90_TMA_LOAD_MULTICASTES1H_EEENS5_IJNS4_14ComposedLayoutINS4_7SwizzleILi3ELi4ELi3EEENS4_18smem_ptr_flag_bitsILi8EEENSM_INS5_IJNSA_ILi8EEESF_EEENS5_IJSF_SB_EEEEEEENSM_INS5_IJNS5_IJNS5_IJSO_SB_EEENS5_IJSN_SB_EEEEEESB_NS5_IJSC_NSA_ILi2EEEEEEEEENS5_IJNS5_IJNS5_IJST_SX_EEESW_EEESV_NS5_IJSB_SX_EEEEEEEEEEEvNS4_8identityENS5_IJNS4_13SM90_TMA_LOADES26_EEENS5_IJS1S_NSM_INS5_IJNS5_IJNS5_IJSO_S1W_EEES1U_EEESB_S1X_EEENS5_IJS20_SV_NS5_IJSB_NSA_ILi1024EEEEEEEEEEEEEEvS25_EENS_8epilogue10collective18CollectiveEpilogueINS2H_23Sm100TmaWarpSpecializedILi4ELi2ELi64ELb1ELb0EEEJSH_NS5_IJNSM_ISF_SB_EENSM_INSA_ILi64EEESB_EEEEENS_10bfloat16_tESL_S2Q_SL_NS2H_6fusion15FusionCallbacksIS2L_NS2R_17LinearCombinationIS2Q_fS2Q_fLNS_15FloatRoundStyleE2EEESH_S2P_JEEENS4_5SM1004TMEM4LOAD26SM100_TMEM_LOAD_32dp32b64xES26_NS1J_IS1L_NS1M_ILi16EEENSM_INS5_IJS1O_S2N_EEENS5_IJS2N_SB_EEEEEEENS4_39AutoVectorizingCopyWithAssumedAlignmentILi128EEENS4_14SM90_TMA_STOREES35_S37_S37_EEEvvEEEEvNT_6ParamsE:
	.zero		3968


//--------------------- SYMBOLS --------------------------

	.type		.nv.reservedSmem.offset0,@object
	.size		.nv.reservedSmem.offset0,0x4
	.type		.nv.reservedSmem.cap,@object
	.size		.nv.reservedSmem.cap,0x4
	.type		__assertfail,@function
